	.target	sm_80

	.elftype	@"ET_EXEC"


//--------------------- .note.nv.tkinfo           --------------------------
	.section	.note.nv.tkinfo,"",@"SHT_NOTE"
	.sectionflags	@"SHF_NOTE_NV_TKINFO"
	.tkinfo
        /*0018*/ 	.word	0x00000002
        /*0030*/ 	.string	""
        /*0030*/ 	.string	"ptxas"
        /*0030*/ 	.string	"Cuda compilation tools, release 13.0, V13.0.88"
        /*0030*/ 	.string	"Build cuda_13.0.r13.0/compiler.36424714_0"
        /*0030*/ 	.string	"-v  -suppress-debug-info  -lineinfo  -arch sm_80 "



//--------------------- .note.nv.cuinfo           --------------------------
	.section	.note.nv.cuinfo,"",@"SHT_NOTE"
	.sectionflags	@"SHF_NOTE_NV_CUINFO"
        /*0018*/ 	.short	0x0002
        /*001a*/ 	.short	0x0050
        /*001c*/ 	.short	0x0082
	.zero		2


//--------------------- .nv.info                  --------------------------
	.section	.nv.info,"",@"SHT_CUDA_INFO"
	.align	4


	//----- nvinfo : EIATTR_REGCOUNT
	.align		4
        /*0000*/ 	.byte	0x04, 0x2f
        /*0002*/ 	.short	(.L_1 - .L_0)
	.align		4
.L_0:
        /*0004*/ 	.word	index@(matmul_kernel)
        /*0008*/ 	.word	0x00000020


	//----- nvinfo : EIATTR_FRAME_SIZE
	.align		4
.L_1:
        /*000c*/ 	.byte	0x04, 0x11
        /*000e*/ 	.short	(.L_3 - .L_2)
	.align		4
.L_2:
        /*0010*/ 	.word	index@(matmul_kernel)
        /*0014*/ 	.word	0x00002558


	//----- nvinfo : EIATTR_MIN_STACK_SIZE
	.align		4
.L_3:
        /*0018*/ 	.byte	0x04, 0x12
        /*001a*/ 	.short	(.L_5 - .L_4)
	.align		4
.L_4:
        /*001c*/ 	.word	index@(matmul_kernel)
        /*0020*/ 	.word	0x00002558
.L_5:


//--------------------- .nv.info.matmul_kernel    --------------------------
	.section	.nv.info.matmul_kernel,"",@"SHT_CUDA_INFO"
	.sectionflags	@""
	.align	4


	//----- nvinfo : EIATTR_CUDA_API_VERSION
	.align		4
        /*0000*/ 	.byte	0x04, 0x37
        /*0002*/ 	.short	(.L_7 - .L_6)
.L_6:
        /*0004*/ 	.word	0x00000082


	//----- nvinfo : EIATTR_SW2861232_WAR
	.align		4
.L_7:
        /*0008*/ 	.byte	0x01, 0x35
	.zero		2


	//----- nvinfo : EIATTR_PARAM_CBANK
	.align		4
        /*000c*/ 	.byte	0x04, 0x0a
        /*000e*/ 	.short	(.L_9 - .L_8)
	.align		4
.L_8:
        /*0010*/ 	.word	index@(.nv.constant0.matmul_kernel)
        /*0014*/ 	.short	0x0160
        /*0016*/ 	.short	0x0050


	//----- nvinfo : EIATTR_CBANK_PARAM_SIZE
	.align		4
.L_9:
        /*0018*/ 	.byte	0x03, 0x19
        /*001a*/ 	.short	0x0050


	//----- nvinfo : EIATTR_KPARAM_INFO
	.align		4
        /*001c*/ 	.byte	0x04, 0x17
        /*001e*/ 	.short	(.L_11 - .L_10)
.L_10:
        /*0020*/ 	.word	0x00000000
        /*0024*/ 	.short	0x000d
        /*0026*/ 	.short	0x0048
        /*0028*/ 	.byte	0x00, 0xf4, 0x21, 0x00


	//----- nvinfo : EIATTR_KPARAM_INFO
	.align		4
.L_11:
        /*002c*/ 	.byte	0x04, 0x17
        /*002e*/ 	.short	(.L_13 - .L_12)
.L_12:
        /*0030*/ 	.word	0x00000000
        /*0034*/ 	.short	0x000c
        /*0036*/ 	.short	0x0040
        /*0038*/ 	.byte	0x00, 0xf4, 0x21, 0x00


	//----- nvinfo : EIATTR_KPARAM_INFO
	.align		4
.L_13:
        /*003c*/ 	.byte	0x04, 0x17
        /*003e*/ 	.short	(.L_15 - .L_14)
.L_14:
        /*0040*/ 	.word	0x00000000
        /*0044*/ 	.short	0x000b
        /*0046*/ 	.short	0x0038
        /*0048*/ 	.byte	0x00, 0xf0, 0x11, 0x00


	//----- nvinfo : EIATTR_KPARAM_INFO
	.align		4
.L_15:
        /*004c*/ 	.byte	0x04, 0x17
        /*004e*/ 	.short	(.L_17 - .L_16)
.L_16:
        /*0050*/ 	.word	0x00000000
        /*0054*/ 	.short	0x000a
        /*0056*/ 	.short	0x0034
        /*0058*/ 	.byte	0x00, 0xf0, 0x11, 0x00


	//----- nvinfo : EIATTR_KPARAM_INFO
	.align		4
.L_17:
        /*005c*/ 	.byte	0x04, 0x17
        /*005e*/ 	.short	(.L_19 - .L_18)
.L_18:
        /*0060*/ 	.word	0x00000000
        /*0064*/ 	.short	0x0009
        /*0066*/ 	.short	0x0030
        /*0068*/ 	.byte	0x00, 0xf0, 0x11, 0x00


	//----- nvinfo : EIATTR_KPARAM_INFO
	.align		4
.L_19:
        /*006c*/ 	.byte	0x04, 0x17
        /*006e*/ 	.short	(.L_21 - .L_20)
.L_20:
        /*0070*/ 	.word	0x00000000
        /*0074*/ 	.short	0x0008
        /*0076*/ 	.short	0x002c
        /*0078*/ 	.byte	0x00, 0xf0, 0x11, 0x00


	//----- nvinfo : EIATTR_KPARAM_INFO
	.align		4
.L_21:
        /*007c*/ 	.byte	0x04, 0x17
        /*007e*/ 	.short	(.L_23 - .L_22)
.L_22:
        /*0080*/ 	.word	0x00000000
        /*0084*/ 	.short	0x0007
        /*0086*/ 	.short	0x0028
        /*0088*/ 	.byte	0x00, 0xf0, 0x11, 0x00


	//----- nvinfo : EIATTR_KPARAM_INFO
	.align		4
.L_23:
        /*008c*/ 	.byte	0x04, 0x17
        /*008e*/ 	.short	(.L_25 - .L_24)
.L_24:
        /*0090*/ 	.word	0x00000000
        /*0094*/ 	.short	0x0006
        /*0096*/ 	.short	0x0024
        /*0098*/ 	.byte	0x00, 0xf0, 0x11, 0x00


	//----- nvinfo : EIATTR_KPARAM_INFO
	.align		4
.L_25:
        /*009c*/ 	.byte	0x04, 0x17
        /*009e*/ 	.short	(.L_27 - .L_26)
.L_26:
        /*00a0*/ 	.word	0x00000000
        /*00a4*/ 	.short	0x0005
        /*00a6*/ 	.short	0x0020
        /*00a8*/ 	.byte	0x00, 0xf0, 0x11, 0x00


	//----- nvinfo : EIATTR_KPARAM_INFO
	.align		4
.L_27:
        /*00ac*/ 	.byte	0x04, 0x17
        /*00ae*/ 	.short	(.L_29 - .L_28)
.L_28:
        /*00b0*/ 	.word	0x00000000
        /*00b4*/ 	.short	0x0004
        /*00b6*/ 	.short	0x001c
        /*00b8*/ 	.byte	0x00, 0xf0, 0x11, 0x00


	//----- nvinfo : EIATTR_KPARAM_INFO
	.align		4
.L_29:
        /*00bc*/ 	.byte	0x04, 0x17
        /*00be*/ 	.short	(.L_31 - .L_30)
.L_30:
        /*00c0*/ 	.word	0x00000000
        /*00c4*/ 	.short	0x0003
        /*00c6*/ 	.short	0x0018
        /*00c8*/ 	.byte	0x00, 0xf0, 0x11, 0x00


	//----- nvinfo : EIATTR_KPARAM_INFO
	.align		4
.L_31:
        /*00cc*/ 	.byte	0x04, 0x17
        /*00ce*/ 	.short	(.L_33 - .L_32)
.L_32:
        /*00d0*/ 	.word	0x00000000
        /*00d4*/ 	.short	0x0002
        /*00d6*/ 	.short	0x0010
        /*00d8*/ 	.byte	0x00, 0xf4, 0x21, 0x00


	//----- nvinfo : EIATTR_KPARAM_INFO
	.align		4
.L_33:
        /*00dc*/ 	.byte	0x04, 0x17
        /*00de*/ 	.short	(.L_35 - .L_34)
.L_34:
        /*00e0*/ 	.word	0x00000000
        /*00e4*/ 	.short	0x0001
        /*00e6*/ 	.short	0x0008
        /*00e8*/ 	.byte	0x00, 0xf4, 0x21, 0x00


	//----- nvinfo : EIATTR_KPARAM_INFO
	.align		4
.L_35:
        /*00ec*/ 	.byte	0x04, 0x17
        /*00ee*/ 	.short	(.L_37 - .L_36)
.L_36:
        /*00f0*/ 	.word	0x00000000
        /*00f4*/ 	.short	0x0000
        /*00f6*/ 	.short	0x0000
        /*00f8*/ 	.byte	0x00, 0xf4, 0x21, 0x00


	//----- nvinfo : EIATTR_MAXREG_COUNT
	.align		4
.L_37:
        /*00fc*/ 	.byte	0x03, 0x1b
        /*00fe*/ 	.short	0x00ff


	//----- nvinfo : EIATTR_NUM_BARRIERS
	.align		4
        /*0100*/ 	.byte	0x02, 0x4c
        /*0102*/ 	.byte	0x01
	.zero		1


	//----- nvinfo : EIATTR_ANNOTATIONS
	.align		4
        /*0104*/ 	.byte	0x04, 0x55
        /*0106*/ 	.short	(.L_39 - .L_38)


	//   ....[0]....
.L_38:
        /*0108*/ 	.word	0x00000001
        /*010c*/ 	.byte	0x60, 0x06, 0x00, 0x00, 0x01, 0x00, 0x00, 0x00, 0x90, 0x06, 0x00, 0x00, 0x01, 0x00, 0x00, 0x00
        /* <DEDUP_REMOVED lines=336> */
        /*161c*/ 	.byte	0xf0, 0x02, 0x01, 0x00


	//----- nvinfo : EIATTR_MERCURY_ISA_VERSION
	.align		4
.L_39:
        /*1620*/ 	.byte	0x03, 0x5f
        /*1622*/ 	.short	0x0000


	//----- nvinfo : EIATTR_EXIT_INSTR_OFFSETS
	.align		4
        /*1624*/ 	.byte	0x04, 0x1c
        /*1626*/ 	.short	(.L_41 - .L_40)


	//   ....[0]....
.L_40:
        /*1628*/ 	.word	0x000472e0


	//   ....[1]....
        /*162c*/ 	.word	0x00047310


	//----- nvinfo : EIATTR_REQNTID
	.align		4
.L_41:
        /*1630*/ 	.byte	0x04, 0x10
        /*1632*/ 	.short	(.L_43 - .L_42)
.L_42:
        /*1634*/ 	.word	0x00000080
        /*1638*/ 	.word	0x00000001
        /*163c*/ 	.word	0x00000001
.L_43:


//--------------------- .nv.callgraph             --------------------------
	.section	.nv.callgraph,"",@"SHT_CUDA_CALLGRAPH"
	.align	4
	.sectionentsize	8
	.align		4
        /*0000*/ 	.word	0x00000000
	.align		4
        /*0004*/ 	.word	0xffffffff
	.align		4
        /*0008*/ 	.word	0x00000000
	.align		4
        /*000c*/ 	.word	0xfffffffe
	.align		4
        /*0010*/ 	.word	0x00000000
	.align		4
        /*0014*/ 	.word	0xfffffffd
	.align		4
        /*0018*/ 	.word	0x00000000
	.align		4
        /*001c*/ 	.word	0xfffffffc


//--------------------- .nv.rel.action            --------------------------
	.section	.nv.rel.action,"",@"SHT_CUDA_RELOCINFO"
	.align	8
	.sectionentsize	8
        /*0000*/ 	.byte	0x73, 0x00, 0x00, 0x00, 0x00, 0x00, 0x00, 0x00, 0x00, 0x00, 0x00, 0x11, 0x25, 0x00, 0x05, 0x36


//--------------------- .nv.constant0.matmul_kernel --------------------------
	.section	.nv.constant0.matmul_kernel,"a",@progbits
	.sectionflags	@""
	.align	4
.nv.constant0.matmul_kernel:
	.zero		432


//--------------------- .text.matmul_kernel       --------------------------
	.section	.text.matmul_kernel,"ax",@progbits
	.sectioninfo	@"SHI_REGISTERS=32"
	.align	128
        .global         matmul_kernel
        .type           matmul_kernel,@function
        .size           matmul_kernel,(.L_x_5 - matmul_kernel)
        .other          matmul_kernel,@"STO_CUDA_ENTRY STV_DEFAULT"
matmul_kernel:
.text.matmul_kernel:
[----:B------:R-:W-:-:S03]  /*0000*/  IMAD.MOV.U32 R1, RZ, RZ, c[0x0][0x28] ;  /* 0x00000a00ff017624 */ /* 0x000fc600078e00ff */
[----:B------:R-:W-:Y:S01]  /*0010*/  IMAD.MOV.U32 R0, RZ, RZ, c[0x0][0x17c] ;  /* 0x00005f00ff007624 */ /* 0x000fe200078e00ff */
[----:B------:R-:W0:Y:S01]  /*0020*/  S2R R12, SR_TID.X ;  /* 0x00000000000c7919 */ /* 0x000e220000002100 */
[----:B------:R-:W-:Y:S01]  /*0030*/  IADD3 R1, R1, -0x2558, RZ ;  /* 0xffffdaa801017810 */ /* 0x000fe20007ffe0ff */
[----:B------:R-:W-:Y:S02]  /*0040*/  ULDC.64 UR10, c[0x0][0x118] ;  /* 0x00004600000a7ab9 */ /* 0x000fe40000000a00 */
[----:B------:R-:W-:-:S04]  /*0050*/  IADD3 R0, R0, 0xff, RZ ;  /* 0x000000ff00007810 */ /* 0x000fc80007ffe0ff */
[----:B------:R-:W-:-:S04]  /*0060*/  SHF.R.S32.HI R3, RZ, 0x1f, R0 ;  /* 0x0000001fff037819 */ /* 0x000fc80000011400 */
[----:B------:R-:W-:-:S04]  /*0070*/  LEA.HI R3, R3, R0, RZ, 0x8 ;  /* 0x0000000003037211 */ /* 0x000fc800078f40ff */
[----:B------:R-:W-:Y:S02]  /*0080*/  SHF.R.S32.HI R0, RZ, 0x8, R3 ;  /* 0x00000008ff007819 */ /* 0x000fe40000011403 */
[----:B------:R-:W1:Y:S03]  /*0090*/  S2R R3, SR_CTAID.X ;  /* 0x0000000000037919 */ /* 0x000e660000002500 */
[----:B------:R-:W-:Y:S01]  /*00a0*/  IMAD.SHL.U32 R0, R0, 0x4, RZ ;  /* 0x0000000400007824 */ /* 0x000fe200078e00ff */
[----:B0-----:R-:W-:-:S04]  /*00b0*/  LOP3.LUT R13, R12, 0x3f, RZ, 0xc0, !PT ;  /* 0x0000003f0c0d7812 */ /* 0x001fc800078ec0ff */
[-C--:B------:R-:W-:Y:S02]  /*00c0*/  IABS R7, R0.reuse ;  /* 0x0000000000077213 */ /* 0x080fe40000000000 */
[----:B------:R-:W-:Y:S02]  /*00d0*/  IABS R10, R0 ;  /* 0x00000000000a7213 */ /* 0x000fe40000000000 */
[----:B------:R-:W0:Y:S01]  /*00e0*/  I2F.RP R2, R7 ;  /* 0x0000000700027306 */ /* 0x000e220000209400 */
[----:B-1----:R-:W-:-:S07]  /*00f0*/  IABS R8, R3 ;  /* 0x0000000300087213 */ /* 0x002fce0000000000 */
[----:B0-----:R-:W0:Y:S02]  /*0100*/  MUFU.RCP R2, R2 ;  /* 0x0000000200027308 */ /* 0x001e240000001000 */
[----:B0-----:R-:W-:Y:S01]  /*0110*/  IADD3 R4, R2, 0xffffffe, RZ ;  /* 0x0ffffffe02047810 */ /* 0x001fe20007ffe0ff */
[----:B------:R-:W-:-:S05]  /*0120*/  IMAD.MOV R2, RZ, RZ, -R10 ;  /* 0x000000ffff027224 */ /* 0x000fca00078e0a0a */
[----:B------:R0:W1:Y:S02]  /*0130*/  F2I.FTZ.U32.TRUNC.NTZ R5, R4 ;  /* 0x0000000400057305 */ /* 0x000064000021f000 */
[----:B0-----:R-:W-:Y:S02]  /*0140*/  IMAD.MOV.U32 R4, RZ, RZ, RZ ;  /* 0x000000ffff047224 */ /* 0x001fe400078e00ff */
[----:B-1----:R-:W-:-:S04]  /*0150*/  IMAD.MOV R6, RZ, RZ, -R5 ;  /* 0x000000ffff067224 */ /* 0x002fc800078e0a05 */
[----:B------:R-:W-:Y:S02]  /*0160*/  IMAD R9, R6, R7, RZ ;  /* 0x0000000706097224 */ /* 0x000fe400078e02ff */
[----:B------:R-:W-:Y:S02]  /*0170*/  IMAD.MOV.U32 R6, RZ, RZ, R8 ;  /* 0x000000ffff067224 */ /* 0x000fe400078e0008 */
[----:B------:R-:W-:-:S06]  /*0180*/  IMAD.HI.U32 R5, R5, R9, R4 ;  /* 0x0000000905057227 */ /* 0x000fcc00078e0004 */
[----:B------:R-:W-:-:S04]  /*0190*/  IMAD.HI.U32 R5, R5, R6, RZ ;  /* 0x0000000605057227 */ /* 0x000fc800078e00ff */
[----:B------:R-:W-:-:S05]  /*01a0*/  IMAD R2, R5, R2, R6 ;  /* 0x0000000205027224 */ /* 0x000fca00078e0206 */
[----:B------:R-:W-:-:S13]  /*01b0*/  ISETP.GT.U32.AND P1, PT, R7, R2, PT ;  /* 0x000000020700720c */ /* 0x000fda0003f24070 */
[----:B------:R-:W-:Y:S01]  /*01c0*/  @!P1 IMAD.IADD R2, R2, 0x1, -R7 ;  /* 0x0000000102029824 */ /* 0x000fe200078e0a07 */
[----:B------:R-:W-:Y:S02]  /*01d0*/  @!P1 IADD3 R5, R5, 0x1, RZ ;  /* 0x0000000105059810 */ /* 0x000fe40007ffe0ff */
[----:B------:R-:W-:Y:S02]  /*01e0*/  ISETP.NE.AND P1, PT, R0, RZ, PT ;  /* 0x000000ff0000720c */ /* 0x000fe40003f25270 */
[----:B------:R-:W-:Y:S02]  /*01f0*/  ISETP.GE.U32.AND P0, PT, R2, R7, PT ;  /* 0x000000070200720c */ /* 0x000fe40003f06070 */
[----:B------:R-:W-:-:S04]  /*0200*/  LOP3.LUT R2, R3, R0, RZ, 0x3c, !PT ;  /* 0x0000000003027212 */ /* 0x000fc800078e3cff */
[----:B------:R-:W-:Y:S01]  /*0210*/  ISETP.GE.AND P2, PT, R2, RZ, PT ;  /* 0x000000ff0200720c */ /* 0x000fe20003f46270 */
[----:B------:R-:W-:-:S05]  /*0220*/  IMAD.MOV.U32 R2, RZ, RZ, c[0x0][0x178] ;  /* 0x00005e00ff027624 */ /* 0x000fca00078e00ff */
[----:B------:R-:W-:Y:S02]  /*0230*/  IADD3 R2, R2, 0x3f, RZ ;  /* 0x0000003f02027810 */ /* 0x000fe40007ffe0ff */
[----:B------:R-:W-:-:S05]  /*0240*/  @P0 IADD3 R5, R5, 0x1, RZ ;  /* 0x0000000105050810 */ /* 0x000fca0007ffe0ff */
[----:B------:R-:W-:Y:S01]  /*0250*/  IMAD.MOV.U32 R6, RZ, RZ, R5 ;  /* 0x000000ffff067224 */ /* 0x000fe200078e0005 */
[----:B------:R-:W-:-:S03]  /*0260*/  SHF.R.S32.HI R5, RZ, 0x1f, R2 ;  /* 0x0000001fff057819 */ /* 0x000fc60000011402 */
[----:B------:R-:W-:Y:S01]  /*0270*/  @!P2 IMAD.MOV R6, RZ, RZ, -R6 ;  /* 0x000000ffff06a224 */ /* 0x000fe200078e0a06 */
[----:B------:R-:W-:Y:S02]  /*0280*/  @!P1 LOP3.LUT R6, RZ, R0, RZ, 0x33, !PT ;  /* 0x00000000ff069212 */ /* 0x000fe400078e33ff */
[----:B------:R-:W-:-:S03]  /*0290*/  LEA.HI R5, R5, R2, RZ, 0x6 ;  /* 0x0000000205057211 */ /* 0x000fc600078f30ff */
[----:B------:R-:W-:Y:S02]  /*02a0*/  IMAD.SHL.U32 R4, R6, 0x4, RZ ;  /* 0x0000000406047824 */ /* 0x000fe400078e00ff */
[----:B------:R-:W-:-:S03]  /*02b0*/  IMAD.MOV R6, RZ, RZ, -R6 ;  /* 0x000000ffff067224 */ /* 0x000fc600078e0a06 */
[----:B------:R-:W-:Y:S01]  /*02c0*/  LEA.HI.SX32 R5, R5, -R4, 0x1a ;  /* 0x8000000405057211 */ /* 0x000fe200078fd2ff */
[----:B------:R-:W-:Y:S02]  /*02d0*/  IMAD R8, R0, R6, R3 ;  /* 0x0000000600087224 */ /* 0x000fe400078e0203 */
[----:B------:R-:W-:Y:S01]  /*02e0*/  IMAD.MOV.U32 R6, RZ, RZ, RZ ;  /* 0x000000ffff067224 */ /* 0x000fe200078e00ff */
[----:B------:R-:W-:Y:S02]  /*02f0*/  IMNMX R5, R5, 0x4, PT ;  /* 0x0000000405057817 */ /* 0x000fe40003800200 */
[----:B------:R-:W-:Y:S02]  /*0300*/  IABS R11, R8 ;  /* 0x00000008000b7213 */ /* 0x000fe40000000000 */
[----:B------:R-:W-:-:S04]  /*0310*/  IABS R9, R5 ;  /* 0x0000000500097213 */ /* 0x000fc80000000000 */
[----:B------:R-:W0:Y:S08]  /*0320*/  I2F.RP R2, R9 ;  /* 0x0000000900027306 */ /* 0x000e300000209400 */
[----:B0-----:R-:W0:Y:S02]  /*0330*/  MUFU.RCP R2, R2 ;  /* 0x0000000200027308 */ /* 0x001e240000001000 */
[----:B0-----:R-:W-:-:S06]  /*0340*/  IADD3 R7, R2, 0xffffffe, RZ ;  /* 0x0ffffffe02077810 */ /* 0x001fcc0007ffe0ff */
[----:B------:R-:W0:Y:S02]  /*0350*/  F2I.FTZ.U32.TRUNC.NTZ R7, R7 ;  /* 0x0000000700077305 */ /* 0x000e24000021f000 */
[----:B0-----:R-:W-:-:S04]  /*0360*/  IMAD.MOV R10, RZ, RZ, -R7 ;  /* 0x000000ffff0a7224 */ /* 0x001fc800078e0a07 */
[----:B------:R-:W-:-:S04]  /*0370*/  IMAD.MOV.U32 R0, RZ, RZ, R10 ;  /* 0x000000ffff007224 */ /* 0x000fc800078e000a */
[----:B------:R-:W-:Y:S01]  /*0380*/  IMAD R3, R0, R9, RZ ;  /* 0x0000000900037224 */ /* 0x000fe200078e02ff */
[----:B------:R-:W-:-:S03]  /*0390*/  IABS R0, R5 ;  /* 0x0000000500007213 */ /* 0x000fc60000000000 */
[----:B------:R-:W-:-:S04]  /*03a0*/  IMAD.HI.U32 R6, R7, R3, R6 ;  /* 0x0000000307067227 */ /* 0x000fc800078e0006 */
[----:B------:R-:W-:Y:S02]  /*03b0*/  IMAD.MOV R0, RZ, RZ, -R0 ;  /* 0x000000ffff007224 */ /* 0x000fe400078e0a00 */
[----:B------:R-:W-:Y:S01]  /*03c0*/  IMAD.HI.U32 R2, R6, R11, RZ ;  /* 0x0000000b06027227 */ /* 0x000fe200078e00ff */
[----:B------:R-:W-:-:S03]  /*03d0*/  SHF.R.U32.HI R6, RZ, 0x6, R12 ;  /* 0x00000006ff067819 */ /* 0x000fc6000001160c */
[----:B------:R-:W-:Y:S01]  /*03e0*/  IMAD R0, R2, R0, R11 ;  /* 0x0000000002007224 */ /* 0x000fe200078e020b */
[----:B------:R-:W-:Y:S01]  /*03f0*/  SGXT.U32 R14, R6, 0x1 ;  /* 0x00000001060e781a */ /* 0x000fe20000000000 */
[----:B------:R-:W-:-:S03]  /*0400*/  IMAD.MOV.U32 R3, RZ, RZ, 0x7f ;  /* 0x0000007fff037424 */ /* 0x000fc600078e00ff */
[----:B------:R-:W-:Y:S02]  /*0410*/  ISETP.GT.U32.AND P1, PT, R9, R0, PT ;  /* 0x000000000900720c */ /* 0x000fe40003f24070 */
[----:B------:R-:W-:Y:S02]  /*0420*/  IADD3 R15, R3, c[0x0][0x180], RZ ;  /* 0x00006000030f7a10 */ /* 0x000fe40007ffe0ff */
[C---:B------:R-:W-:Y:S02]  /*0430*/  LOP3.LUT R3, R14.reuse, 0x6, RZ, 0xfc, !PT ;  /* 0x000000060e037812 */ /* 0x040fe400078efcff */
[C---:B------:R-:W-:Y:S02]  /*0440*/  LOP3.LUT R3, R14.reuse, 0xc, RZ, 0xfc, !PT ;  /* 0x0000000c0e037812 */ /* 0x040fe400078efcff */
[C---:B------:R-:W-:Y:S02]  /*0450*/  LOP3.LUT R3, R14.reuse, 0x12, RZ, 0xfc, !PT ;  /* 0x000000120e037812 */ /* 0x040fe400078efcff */
[----:B------:R-:W-:-:S02]  /*0460*/  LOP3.LUT R3, R14, 0x18, RZ, 0xfc, !PT ;  /* 0x000000180e037812 */ /* 0x000fc400078efcff */
[----:B------:R-:W-:Y:S01]  /*0470*/  LOP3.LUT R3, R14, 0x1e, RZ, 0xfc, !PT ;  /* 0x0000001e0e037812 */ /* 0x000fe200078efcff */
[----:B------:R-:W-:Y:S01]  /*0480*/  @!P1 IMAD.IADD R0, R0, 0x1, -R9 ;  /* 0x0000000100009824 */ /* 0x000fe200078e0a09 */
[----:B------:R-:W-:Y:S02]  /*0490*/  @!P1 IADD3 R2, R2, 0x1, RZ ;  /* 0x0000000102029810 */ /* 0x000fe40007ffe0ff */
[----:B------:R-:W-:Y:S02]  /*04a0*/  ISETP.NE.AND P1, PT, R5, RZ, PT ;  /* 0x000000ff0500720c */ /* 0x000fe40003f25270 */
[----:B------:R-:W-:Y:S02]  /*04b0*/  ISETP.GE.U32.AND P0, PT, R0, R9, PT ;  /* 0x000000090000720c */ /* 0x000fe40003f06070 */
[----:B------:R-:W-:Y:S02]  /*04c0*/  LOP3.LUT R0, R8, R5, RZ, 0x3c, !PT ;  /* 0x0000000508007212 */ /* 0x000fe400078e3cff */
[----:B------:R-:W-:-:S02]  /*04d0*/  LOP3.LUT R3, R14, 0x24, RZ, 0xfc, !PT ;  /* 0x000000240e037812 */ /* 0x000fc400078efcff */
[----:B------:R-:W-:Y:S02]  /*04e0*/  ISETP.GE.AND P2, PT, R0, RZ, PT ;  /* 0x000000ff0000720c */ /* 0x000fe40003f46270 */
[C---:B------:R-:W-:Y:S02]  /*04f0*/  LOP3.LUT R3, R14.reuse, 0x2a, RZ, 0xfc, !PT ;  /* 0x0000002a0e037812 */ /* 0x040fe400078efcff */
[C---:B------:R-:W-:Y:S02]  /*0500*/  LOP3.LUT R3, R14.reuse, 0x30, RZ, 0xfc, !PT ;  /* 0x000000300e037812 */ /* 0x040fe400078efcff */
[----:B------:R-:W-:Y:S02]  /*0510*/  LOP3.LUT R3, R14, 0x36, RZ, 0xfc, !PT ;  /* 0x000000360e037812 */ /* 0x000fe400078efcff */
[----:B------:R-:W-:Y:S02]  /*0520*/  @P0 IADD3 R2, R2, 0x1, RZ ;  /* 0x0000000102020810 */ /* 0x000fe40007ffe0ff */
[----:B------:R-:W-:-:S02]  /*0530*/  ISETP.GT.AND P0, PT, R15, 0x7f, PT ;  /* 0x0000007f0f00780c */ /* 0x000fc40003f04270 */
[C---:B------:R-:W-:Y:S01]  /*0540*/  LOP3.LUT R3, R14.reuse, 0x3c, RZ, 0xfc, !PT ;  /* 0x0000003c0e037812 */ /* 0x040fe200078efcff */
[----:B------:R-:W-:Y:S01]  /*0550*/  @!P2 IMAD.MOV R2, RZ, RZ, -R2 ;  /* 0x000000ffff02a224 */ /* 0x000fe200078e0a02 */
[----:B------:R-:W-:Y:S02]  /*0560*/  @!P1 LOP3.LUT R2, RZ, R5, RZ, 0x33, !PT ;  /* 0x00000005ff029212 */ /* 0x000fe400078e33ff */
[C---:B------:R-:W-:Y:S02]  /*0570*/  LOP3.LUT R3, R14.reuse, 0x42, RZ, 0xfc, !PT ;  /* 0x000000420e037812 */ /* 0x040fe400078efcff */
[C---:B------:R-:W-:Y:S01]  /*0580*/  LOP3.LUT R3, R14.reuse, 0x48, RZ, 0xfc, !PT ;  /* 0x000000480e037812 */ /* 0x040fe200078efcff */
[----:B------:R-:W-:Y:S01]  /*0590*/  IMAD.MOV R0, RZ, RZ, -R2 ;  /* 0x000000ffff007224 */ /* 0x000fe200078e0a02 */
[----:B------:R-:W-:Y:S01]  /*05a0*/  LOP3.LUT R3, R14, 0x4e, RZ, 0xfc, !PT ;  /* 0x0000004e0e037812 */ /* 0x000fe200078efcff */
[----:B------:R-:W-:Y:S01]  /*05b0*/  IMAD.SHL.U32 R29, R2, 0x100, RZ ;  /* 0x00000100021d7824 */ /* 0x000fe200078e00ff */
[C---:B------:R-:W-:Y:S01]  /*05c0*/  LOP3.LUT R3, R14.reuse, 0x54, RZ, 0xfc, !PT ;  /* 0x000000540e037812 */ /* 0x040fe200078efcff */
[----:B------:R-:W-:Y:S01]  /*05d0*/  IMAD R5, R5, R0, R8 ;  /* 0x0000000005057224 */ /* 0x000fe200078e0208 */
[----:B------:R-:W-:-:S02]  /*05e0*/  LOP3.LUT R3, R14, 0x5a, RZ, 0xfc, !PT ;  /* 0x0000005a0e037812 */ /* 0x000fc400078efcff */
[----:B------:R-:W-:Y:S01]  /*05f0*/  LOP3.LUT R3, R14, 0x60, RZ, 0xfc, !PT ;  /* 0x000000600e037812 */ /* 0x000fe200078efcff */
[----:B------:R-:W-:Y:S01]  /*0600*/  IMAD.IADD R0, R4, 0x1, R5 ;  /* 0x0000000104007824 */ /* 0x000fe200078e0205 */
[C---:B------:R-:W-:Y:S02]  /*0610*/  LOP3.LUT R5, R14.reuse, 0x2, RZ, 0xfc, !PT ;  /* 0x000000020e057812 */ /* 0x040fe400078efcff */
[----:B------:R-:W-:Y:S01]  /*0620*/  LOP3.LUT R4, R14, 0x4, RZ, 0xfc, !PT ;  /* 0x000000040e047812 */ /* 0x000fe200078efcff */
[----:B------:R-:W-:Y:S01]  /*0630*/  IMAD R28, R0, 0x40, R13 ;  /* 0x00000040001c7824 */ /* 0x000fe200078e020d */
[C---:B------:R-:W-:Y:S02]  /*0640*/  LOP3.LUT R5, R14.reuse, 0x8, RZ, 0xfc, !PT ;  /* 0x000000080e057812 */ /* 0x040fe400078efcff */
[C---:B------:R-:W-:Y:S02]  /*0650*/  LOP3.LUT R4, R14.reuse, 0xa, RZ, 0xfc, !PT ;  /* 0x0000000a0e047812 */ /* 0x040fe400078efcff */
[----:B------:R0:W-:Y:S01]  /*0660*/  STL [R1+0xe48], R28 ;  /* 0x000e481c01007387 */ /* 0x0001e20000100800 */
[----:B------:R-:W-:-:S02]  /*0670*/  LOP3.LUT R5, R14, 0xe, RZ, 0xfc, !PT ;  /* 0x0000000e0e057812 */ /* 0x000fc400078efcff */
[C---:B------:R-:W-:Y:S01]  /*0680*/  LOP3.LUT R4, R14.reuse, 0x10, RZ, 0xfc, !PT ;  /* 0x000000100e047812 */ /* 0x040fe200078efcff */
[----:B------:R0:W-:Y:S01]  /*0690*/  STL [R1+0x378], R29 ;  /* 0x0003781d01007387 */ /* 0x0001e20000100800 */
[C---:B------:R-:W-:Y:S02]  /*06a0*/  LOP3.LUT R5, R14.reuse, 0x14, RZ, 0xfc, !PT ;  /* 0x000000140e057812 */ /* 0x040fe400078efcff */
[C---:B------:R-:W-:Y:S02]  /*06b0*/  LOP3.LUT R4, R14.reuse, 0x16, RZ, 0xfc, !PT ;  /* 0x000000160e047812 */ /* 0x040fe400078efcff */
[C---:B------:R-:W-:Y:S02]  /*06c0*/  LOP3.LUT R5, R14.reuse, 0x1a, RZ, 0xfc, !PT ;  /* 0x0000001a0e057812 */ /* 0x040fe400078efcff */
[C---:B------:R-:W-:Y:S02]  /*06d0*/  LOP3.LUT R4, R14.reuse, 0x1c, RZ, 0xfc, !PT ;  /* 0x0000001c0e047812 */ /* 0x040fe400078efcff */
[----:B------:R-:W-:-:S02]  /*06e0*/  LOP3.LUT R5, R14, 0x20, RZ, 0xfc, !PT ;  /* 0x000000200e057812 */ /* 0x000fc400078efcff */
[C---:B------:R-:W-:Y:S02]  /*06f0*/  LOP3.LUT R4, R14.reuse, 0x22, RZ, 0xfc, !PT ;  /* 0x000000220e047812 */ /* 0x040fe400078efcff */
        /* <DEDUP_REMOVED lines=34> */
[----:B------:R-:W-:Y:S01]  /*0920*/  LOP3.LUT R3, R14, 0x7e, RZ, 0xfc, !PT ;  /* 0x0000007e0e037812 */ /* 0x000fe200078efcff */
[----:B------:R-:W-:Y:S05]  /*0930*/  @P0 BRA `(.L_x_0) ;  /* 0x0000038000000947 */ /* 0x000fea0003800000 */
[----:B0-----:R0:W-:Y:S01]  /*0940*/  STL [R1], RZ ;  /* 0x000000ff01007387 */ /* 0x0011e20000100800 */
[----:B------:R-:W-:Y:S01]  /*0950*/  IMAD.SHL.U32 R0, R12, 0x40, RZ ;  /* 0x000000400c007824 */ /* 0x000fe200078e00ff */
[----:B------:R-:W-:Y:S01]  /*0960*/  CS2R R24, SRZ ;  /* 0x0000000000187805 */ /* 0x000fe2000001ff00 */
[----:B------:R-:W-:Y:S01]  /*0970*/  CS2R R26, SRZ ;  /* 0x00000000001a7805 */ /* 0x000fe2000001ff00 */
[----:B------:R0:W-:Y:S01]  /*0980*/  STL [R1+0x4], RZ ;  /* 0x000004ff01007387 */ /* 0x0001e20000100800 */
[----:B------:R-:W-:Y:S01]  /*0990*/  CS2R R20, SRZ ;  /* 0x0000000000147805 */ /* 0x000fe2000001ff00 */
[----:B------:R-:W-:Y:S01]  /*09a0*/  LOP3.LUT R0, R0, 0x1800, RZ, 0xc0, !PT ;  /* 0x0000180000007812 */ /* 0x000fe200078ec0ff */
[----:B------:R-:W-:Y:S01]  /*09b0*/  CS2R R22, SRZ ;  /* 0x0000000000167805 */ /* 0x000fe2000001ff00 */
[----:B------:R0:W-:Y:S01]  /*09c0*/  STL [R1+0x8], RZ ;  /* 0x000008ff01007387 */ /* 0x0001e20000100800 */
[----:B------:R-:W-:Y:S01]  /*09d0*/  CS2R R16, SRZ ;  /* 0x0000000000107805 */ /* 0x000fe2000001ff00 */
[----:B------:R-:W-:Y:S01]  /*09e0*/  CS2R R18, SRZ ;  /* 0x0000000000127805 */ /* 0x000fe2000001ff00 */
[----:B------:R-:W-:Y:S01]  /*09f0*/  CS2R R12, SRZ ;  /* 0x00000000000c7805 */ /* 0x000fe2000001ff00 */
[----:B------:R0:W-:Y:S01]  /*0a00*/  STL [R1+0xc], RZ ;  /* 0x00000cff01007387 */ /* 0x0001e20000100800 */
[----:B------:R-:W-:Y:S01]  /*0a10*/  CS2R R14, SRZ ;  /* 0x00000000000e7805 */ /* 0x000fe2000001ff00 */
[----:B------:R-:W-:Y:S01]  /*0a20*/  CS2R R8, SRZ ;  /* 0x0000000000087805 */ /* 0x000fe2000001ff00 */
[----:B------:R-:W-:Y:S01]  /*0a30*/  CS2R R10, SRZ ;  /* 0x00000000000a7805 */ /* 0x000fe2000001ff00 */
[----:B------:R0:W-:Y:S01]  /*0a40*/  STL [R1+0x10], RZ ;  /* 0x000010ff01007387 */ /* 0x0001e20000100800 */
[----:B------:R-:W-:Y:S01]  /*0a50*/  CS2R R4, SRZ ;  /* 0x0000000000047805 */ /* 0x000fe2000001ff00 */
[----:B------:R-:W-:-:S02]  /*0a60*/  CS2R R6, SRZ ;  /* 0x0000000000067805 */ /* 0x000fc4000001ff00 */
[----:B------:R0:W-:Y:S04]  /*0a70*/  STL [R1+0x14], RZ ;  /* 0x000014ff01007387 */ /* 0x0001e80000100800 */
        /* <DEDUP_REMOVED lines=34> */
[----:B------:R0:W-:Y:S01]  /*0ca0*/  STL [R1+0xe44], R0 ;  /* 0x000e440001007387 */ /* 0x0001e20000100800 */
[----:B------:R-:W-:Y:S05]  /*0cb0*/  BRA `(.L_x_1) ;  /* 0x0004159000007947 */ /* 0x000fea0003800000 */
.L_x_0:
[----:B0-----:R-:W-:Y:S01]  /*0cc0*/  IABS R0, c[0x0][0x178] ;  /* 0x00005e0000007a13 */ /* 0x001fe20000000000 */
[----:B------:R-:W-:Y:S01]  /*0cd0*/  ULDC.64 UR6, c[0x0][0x188] ;  /* 0x0000620000067ab9 */ /* 0x000fe20000000a00 */
[----:B------:R-:W-:-:S02]  /*0ce0*/  IABS R25, c[0x0][0x17c] ;  /* 0x00005f0000197a13 */ /* 0x000fc40000000000 */
[----:B------:R-:W0:Y:S01]  /*0cf0*/  I2F.RP R3, R0 ;  /* 0x0000000000037306 */ /* 0x000e220000209400 */
[----:B------:R-:W-:Y:S02]  /*0d00*/  IABS R19, R28 ;  /* 0x0000001c00137213 */ /* 0x000fe40000000000 */
[----:B------:R-:W-:-:S04]  /*0d10*/  IADD3 R6, R29, 0xff, RZ ;  /* 0x000000ff1d067810 */ /* 0x000fc80007ffe0ff */
[----:B------:R-:W-:Y:S01]  /*0d20*/  IABS R8, R6 ;  /* 0x0000000600087213 */ /* 0x000fe20000000000 */
[----:B------:R-:W1:Y:S01]  /*0d30*/  I2F.RP R2, R25 ;  /* 0x0000001900027306 */ /* 0x000e620000209400 */
[----:B------:R-:W-:-:S07]  /*0d40*/  ISETP.GE.AND P4, PT, R6, RZ, PT ;  /* 0x000000ff0600720c */ /* 0x000fce0003f86270 */
[----:B0-----:R-:W0:Y:S08]  /*0d50*/  MUFU.RCP R3, R3 ;  /* 0x0000000300037308 */ /* 0x001e300000001000 */
[----:B-1----:R-:W1:Y:S01]  /*0d60*/  MUFU.RCP R2, R2 ;  /* 0x0000000200027308 */ /* 0x002e620000001000 */
[----:B0-----:R-:W-:-:S07]  /*0d70*/  IADD3 R3, R3, 0xffffffe, RZ ;  /* 0x0ffffffe03037810 */ /* 0x001fce0007ffe0ff */
[----:B------:R-:W0:Y:S01]  /*0d80*/  F2I.FTZ.U32.TRUNC.NTZ R3, R3 ;  /* 0x0000000300037305 */ /* 0x000e22000021f000 */
[----:B-1----:R-:W-:-:S07]  /*0d90*/  IADD3 R2, R2, 0xffffffe, RZ ;  /* 0x0ffffffe02027810 */ /* 0x002fce0007ffe0ff */
[----:B------:R1:W2:Y:S01]  /*0da0*/  F2I.FTZ.U32.TRUNC.NTZ R5, R2 ;  /* 0x0000000200057305 */ /* 0x0002a2000021f000 */
[----:B0-----:R-:W-:Y:S02]  /*0db0*/  IMAD.MOV R7, RZ, RZ, -R3 ;  /* 0x000000ffff077224 */ /* 0x001fe400078e0a03 */
[----:B-1----:R-:W-:Y:S02]  /*0dc0*/  IMAD.MOV.U32 R2, RZ, RZ, RZ ;  /* 0x000000ffff027224 */ /* 0x002fe400078e00ff */
[----:B------:R-:W-:Y:S02]  /*0dd0*/  IMAD R7, R7, R0, RZ ;  /* 0x0000000007077224 */ /* 0x000fe400078e02ff */
[----:B--2---:R-:W-:Y:S02]  /*0de0*/  IMAD.MOV R4, RZ, RZ, -R5 ;  /* 0x000000ffff047224 */ /* 0x004fe400078e0a05 */
[----:B------:R-:W-:Y:S01]  /*0df0*/  IMAD.HI.U32 R2, R3, R7, R2 ;  /* 0x0000000703027227 */ /* 0x000fe200078e0002 */
[----:B------:R-:W-:-:S03]  /*0e00*/  IADD3 R7, R29, 0xf9, RZ ;  /* 0x000000f91d077810 */ /* 0x000fc60007ffe0ff */
[----:B------:R-:W-:Y:S01]  /*0e10*/  IMAD R3, R4, R25, RZ ;  /* 0x0000001904037224 */ /* 0x000fe200078e02ff */
[----:B------:R-:W-:Y:S01]  /*0e20*/  IABS R15, R7 ;  /* 0x00000007000f7213 */ /* 0x000fe20000000000 */
[----:B------:R-:W-:-:S04]  /*0e30*/  IMAD.MOV.U32 R4, RZ, RZ, RZ ;  /* 0x000000ffff047224 */ /* 0x000fc800078e00ff */
[----:B------:R-:W-:Y:S01]  /*0e40*/  IMAD.HI.U32 R3, R5, R3, R4 ;  /* 0x0000000305037227 */ /* 0x000fe200078e0004 */
[----:B------:R-:W-:-:S03]  /*0e50*/  IADD3 R5, R29, 0xfe, RZ ;  /* 0x000000fe1d057810 */ /* 0x000fc60007ffe0ff */
[----:B------:R-:W-:Y:S01]  /*0e60*/  IMAD.HI.U32 R4, R2, R19, RZ ;  /* 0x0000001302047227 */ /* 0x000fe200078e00ff */
[----:B------:R-:W-:Y:S02]  /*0e70*/  IABS R9, R5 ;  /* 0x0000000500097213 */ /* 0x000fe40000000000 */
[----:B------:R-:W-:Y:S01]  /*0e80*/  ISETP.GE.AND P0, PT, R5, RZ, PT ;  /* 0x000000ff0500720c */ /* 0x000fe20003f06270 */
[----:B------:R-:W-:-:S04]  /*0e90*/  IMAD.HI.U32 R2, R3, R8, RZ ;  /* 0x0000000803027227 */ /* 0x000fc800078e00ff */
[----:B------:R-:W-:Y:S02]  /*0ea0*/  IMAD.MOV R4, RZ, RZ, -R4 ;  /* 0x000000ffff047224 */ /* 0x000fe400078e0a04 */
[----:B------:R-:W-:Y:S02]  /*0eb0*/  IMAD.MOV R2, RZ, RZ, -R2 ;  /* 0x000000ffff027224 */ /* 0x000fe400078e0a02 */
[C---:B------:R-:W-:Y:S01]  /*0ec0*/  IMAD R19, R0.reuse, R4, R19 ;  /* 0x0000000400137224 */ /* 0x040fe200078e0213 */
[----:B------:R-:W-:Y:S01]  /*0ed0*/  IADD3 R4, R29, 0xfc, RZ ;  /* 0x000000fc1d047810 */ /* 0x000fe20007ffe0ff */
[----:B------:R-:W-:Y:S01]  /*0ee0*/  IMAD R8, R25, R2, R8 ;  /* 0x0000000219087224 */ /* 0x000fe200078e0208 */
[----:B------:R-:W-:Y:S01]  /*0ef0*/  IADD3 R2, R29, 0xfd, RZ ;  /* 0x000000fd1d027810 */ /* 0x000fe20007ffe0ff */
[----:B------:R-:W-:Y:S01]  /*0f00*/  IMAD.HI.U32 R6, R3, R9, RZ ;  /* 0x0000000903067227 */ /* 0x000fe200078e00ff */
[----:B------:R-:W-:Y:S02]  /*0f10*/  ISETP.GT.U32.AND P3, PT, R0, R19, PT ;  /* 0x000000130000720c */ /* 0x000fe40003f64070 */
[----:B------:R-:W-:Y:S01]  /*0f20*/  ISETP.GT.U32.AND P6, PT, R25, R8, PT ;  /* 0x000000081900720c */ /* 0x000fe20003fc4070 */
[----:B------:R-:W-:Y:S01]  /*0f30*/  IMAD.HI.U32 R13, R3, R15, RZ ;  /* 0x0000000f030d7227 */ /* 0x000fe200078e00ff */
[----:B------:R-:W-:-:S02]  /*0f40*/  IABS R11, R2 ;  /* 0x00000002000b7213 */ /* 0x000fc40000000000 */
[----:B------:R-:W-:Y:S01]  /*0f50*/  ISETP.GE.AND P2, PT, R2, RZ, PT ;  /* 0x000000ff0200720c */ /* 0x000fe20003f46270 */
[----:B------:R-:W-:Y:S01]  /*0f60*/  IMAD.MOV R2, RZ, RZ, -R6 ;  /* 0x000000ffff027224 */ /* 0x000fe200078e0a06 */
[----:B------:R-:W-:Y:S01]  /*0f70*/  IABS R5, R4 ;  /* 0x0000000400057213 */ /* 0x000fe20000000000 */
[----:B------:R-:W-:Y:S01]  /*0f80*/  IMAD.HI.U32 R6, R3, R11, RZ ;  /* 0x0000000b03067227 */ /* 0x000fe200078e00ff */
[----:B------:R-:W-:-:S03]  /*0f90*/  ISETP.GE.AND P1, PT, R4, RZ, PT ;  /* 0x000000ff0400720c */ /* 0x000fc60003f26270 */
[----:B------:R-:W-:Y:S02]  /*0fa0*/  @!P3 IMAD.IADD R19, R19, 0x1, -R0 ;  /* 0x000000011313b824 */ /* 0x000fe400078e0a00 */
[C---:B------:R-:W-:Y:S02]  /*0fb0*/  IMAD R9, R25.reuse, R2, R9 ;  /* 0x0000000219097224 */ /* 0x040fe400078e0209 */
[----:B------:R-:W-:Y:S01]  /*0fc0*/  @!P6 IMAD.IADD R8, R8, 0x1, -R25 ;  /* 0x000000010808e824 */ /* 0x000fe200078e0a19 */
[----:B------:R-:W-:Y:S01]  /*0fd0*/  ISETP.GT.U32.AND P5, PT, R0, R19, PT ;  /* 0x000000130000720c */ /* 0x000fe20003fa4070 */
[----:B------:R-:W-:Y:S01]  /*0fe0*/  IMAD.MOV R6, RZ, RZ, -R6 ;  /* 0x000000ffff067224 */ /* 0x000fe200078e0a06 */
[C---:B------:R-:W-:Y:S01]  /*0ff0*/  ISETP.GT.U32.AND P3, PT, R25.reuse, R9, PT ;  /* 0x000000091900720c */ /* 0x040fe20003f64070 */
[----:B------:R-:W-:Y:S01]  /*1000*/  IMAD.MOV.U32 R4, RZ, RZ, R5 ;  /* 0x000000ffff047224 */ /* 0x000fe200078e0005 */
[C---:B------:R-:W-:Y:S01]  /*1010*/  ISETP.GT.U32.AND P6, PT, R25.reuse, R8, PT ;  /* 0x000000081900720c */ /* 0x040fe20003fc4070 */
[----:B------:R-:W-:Y:S01]  /*1020*/  IMAD R11, R25, R6, R11 ;  /* 0x00000006190b7224 */ /* 0x000fe200078e020b */
[----:B------:R-:W-:Y:S01]  /*1030*/  IADD3 R6, R29, 0xfa, RZ ;  /* 0x000000fa1d067810 */ /* 0x000fe20007ffe0ff */
[----:B------:R-:W-:Y:S01]  /*1040*/  IMAD.HI.U32 R2, R3, R4, RZ ;  /* 0x0000000403027227 */ /* 0x000fe200078e00ff */
[----:B------:R-:W-:-:S02]  /*1050*/  IADD3 R5, R29, 0xfb, RZ ;  /* 0x000000fb1d057810 */ /* 0x000fc40007ffe0ff */
[----:B------:R-:W-:Y:S01]  /*1060*/  IABS R14, R6 ;  /* 0x00000006000e7213 */ /* 0x000fe20000000000 */
[----:B------:R-:W-:Y:S01]  /*1070*/  IMAD.MOV R2, RZ, RZ, -R2 ;  /* 0x000000ffff027224 */ /* 0x000fe200078e0a02 */
[----:B------:R-:W-:Y:S01]  /*1080*/  IABS R10, R5 ;  /* 0x00000005000a7213 */ /* 0x000fe20000000000 */
[----:B------:R-:W-:Y:S01]  /*1090*/  @!P5 IMAD.IADD R19, R19, 0x1, -R0 ;  /* 0x000000011313d824 */ /* 0x000fe200078e0a00 */
[----:B------:R-:W-:Y:S01]  /*10a0*/  ISETP.GT.U32.AND P5, PT, R25, R11, PT ;  /* 0x0000000b1900720c */ /* 0x000fe20003fa4070 */
[--C-:B------:R-:W-:Y:S02]  /*10b0*/  @!P3 IMAD.IADD R9, R9, 0x1, -R25.reuse ;  /* 0x000000010909b824 */ /* 0x100fe400078e0a19 */
[----:B------:R-:W-:Y:S02]  /*10c0*/  @!P6 IMAD.IADD R8, R8, 0x1, -R25 ;  /* 0x000000010808e824 */ /* 0x000fe400078e0a19 */
[C---:B------:R-:W-:Y:S01]  /*10d0*/  IMAD R4, R25.reuse, R2, R4 ;  /* 0x0000000219047224 */ /* 0x040fe200078e0204 */
[----:B------:R-:W-:Y:S01]  /*10e0*/  ISETP.GT.U32.AND P6, PT, R25, R9, PT ;  /* 0x000000091900720c */ /* 0x000fe20003fc4070 */
[----:B------:R-:W-:Y:S01]  /*10f0*/  IMAD.HI.U32 R16, R3, R14, RZ ;  /* 0x0000000e03107227 */ /* 0x000fe200078e00ff */
[----:B------:R-:W-:-:S02]  /*1100*/  IADD3 R2, R29, 0xf8, RZ ;  /* 0x000000f81d027810 */ /* 0x000fc40007ffe0ff */
[----:B------:R-:W-:Y:S01]  /*1110*/  ISETP.GT.U32.AND P3, PT, R25, R4, PT ;  /* 0x000000041900720c */ /* 0x000fe20003f64070 */
[----:B------:R-:W-:Y:S01]  /*1120*/  IMAD.HI.U32 R0, R3, R10, RZ ;  /* 0x0000000a03007227 */ /* 0x000fe200078e00ff */
[----:B------:R-:W-:-:S03]  /*1130*/  IABS R12, R2 ;  /* 0x00000002000c7213 */ /* 0x000fc60000000000 */
[--C-:B------:R-:W-:Y:S02]  /*1140*/  @!P5 IMAD.IADD R11, R11, 0x1, -R25.reuse ;  /* 0x000000010b0bd824 */ /* 0x100fe400078e0a19 */
[----:B------:R-:W-:Y:S02]  /*1150*/  IMAD.MOV R16, RZ, RZ, -R16 ;  /* 0x000000ffff107224 */ /* 0x000fe400078e0a10 */
[----:B------:R-:W-:Y:S01]  /*1160*/  @!P6 IMAD.IADD R9, R9, 0x1, -R25 ;  /* 0x000000010909e824 */ /* 0x000fe200078e0a19 */
[C---:B------:R-:W-:Y:S01]  /*1170*/  ISETP.GT.U32.AND P6, PT, R25.reuse, R11, PT ;  /* 0x0000000b1900720c */ /* 0x040fe20003fc4070 */
[----:B------:R-:W-:Y:S02]  /*1180*/  IMAD.MOV R0, RZ, RZ, -R0 ;  /* 0x000000ffff007224 */ /* 0x000fe400078e0a00 */
[C---:B------:R-:W-:Y:S02]  /*1190*/  IMAD R14, R25.reuse, R16, R14 ;  /* 0x00000010190e7224 */ /* 0x040fe400078e020e */
[----:B------:R-:W-:Y:S01]  /*11a0*/  IMAD R10, R25, R0, R10 ;  /* 0x00000000190a7224 */ /* 0x000fe200078e020a */
[----:B------:R-:W-:Y:S01]  /*11b0*/  IADD3 R0, R29, 0xf7, RZ ;  /* 0x000000f71d007810 */ /* 0x000fe20007ffe0ff */
[----:B------:R-:W-:-:S02]  /*11c0*/  IMAD.MOV.U32 R17, RZ, RZ, R8 ;  /* 0x000000ffff117224 */ /* 0x000fc400078e0008 */
[--C-:B------:R-:W-:Y:S01]  /*11d0*/  @!P3 IMAD.IADD R4, R4, 0x1, -R25.reuse ;  /* 0x000000010404b824 */ /* 0x100fe200078e0a19 */
[----:B------:R-:W-:Y:S01]  /*11e0*/  ISETP.GT.U32.AND P5, PT, R25, R10, PT ;  /* 0x0000000a1900720c */ /* 0x000fe20003fa4070 */
[----:B------:R-:W-:Y:S01]  /*11f0*/  IMAD.HI.U32 R8, R3, R12, RZ ;  /* 0x0000000c03087227 */ /* 0x000fe200078e00ff */
[----:B------:R-:W-:Y:S02]  /*1200*/  ISETP.GE.AND P3, PT, R5, RZ, PT ;  /* 0x000000ff0500720c */ /* 0x000fe40003f66270 */
[----:B------:R-:W-:Y:S01]  /*1210*/  IABS R5, R0 ;  /* 0x0000000000057213 */ /* 0x000fe20000000000 */
[----:B------:R-:W-:Y:S01]  /*1220*/  @!P6 IMAD.IADD R11, R11, 0x1, -R25 ;  /* 0x000000010b0be824 */ /* 0x000fe200078e0a19 */
[C---:B------:R-:W-:Y:S01]  /*1230*/  ISETP.GT.U32.AND P6, PT, R25.reuse, R14, PT ;  /* 0x0000000e1900720c */ /* 0x040fe20003fc4070 */
[----:B------:R-:W-:Y:S01]  /*1240*/  @!P4 IMAD.MOV R17, RZ, RZ, -R17 ;  /* 0x000000ffff11c224 */ /* 0x000fe200078e0a11 */
[----:B------:R-:W-:Y:S01]  /*1250*/  ISETP.GT.U32.AND P4, PT, R25, R4, PT ;  /* 0x000000041900720c */ /* 0x000fe20003f84070 */
[----:B------:R-:W-:-:S02]  /*1260*/  IMAD.MOV R8, RZ, RZ, -R8 ;  /* 0x000000ffff087224 */ /* 0x000fc400078e0a08 */
[----:B------:R-:W-:Y:S01]  /*1270*/  IMAD.MOV R13, RZ, RZ, -R13 ;  /* 0x000000ffff0d7224 */ /* 0x000fe200078e0a0d */
[----:B------:R-:W-:Y:S01]  /*1280*/  STL [R1+0xa4], R17 ;  /* 0x0000a41101007387 */ /* 0x000fe20000100800 */
[C---:B------:R-:W-:Y:S02]  /*1290*/  IMAD R12, R25.reuse, R8, R12 ;  /* 0x00000008190c7224 */ /* 0x040fe400078e020c */
[C---:B------:R-:W-:Y:S02]  /*12a0*/  IMAD R15, R25.reuse, R13, R15 ;  /* 0x0000000d190f7224 */ /* 0x040fe400078e020f */
[----:B------:R-:W-:Y:S02]  /*12b0*/  IMAD.MOV.U32 R16, RZ, RZ, R9 ;  /* 0x000000ffff107224 */ /* 0x000fe400078e0009 */
[----:B------:R-:W-:Y:S01]  /*12c0*/  @!P6 IMAD.IADD R14, R14, 0x1, -R25 ;  /* 0x000000010e0ee824 */ /* 0x000fe200078e0a19 */
[----:B------:R-:W-:Y:S01]  /*12d0*/  ISETP.GT.U32.AND P6, PT, R25, R12, PT ;  /* 0x0000000c1900720c */ /* 0x000fe20003fc4070 */
[----:B------:R-:W-:-:S02]  /*12e0*/  IMAD.MOV.U32 R13, RZ, RZ, R11 ;  /* 0x000000ffff0d7224 */ /* 0x000fc400078e000b */
[----:B------:R-:W-:Y:S02]  /*12f0*/  @!P5 IMAD.IADD R10, R10, 0x1, -R25 ;  /* 0x000000010a0ad824 */ /* 0x000fe400078e0a19 */
[----:B------:R-:W-:Y:S01]  /*1300*/  @!P0 IMAD.MOV R16, RZ, RZ, -R16 ;  /* 0x000000ffff108224 */ /* 0x000fe200078e0a10 */
[----:B------:R-:W-:Y:S01]  /*1310*/  ISETP.GE.AND P0, PT, R6, RZ, PT ;  /* 0x000000ff0600720c */ /* 0x000fe20003f06270 */
[----:B------:R-:W-:Y:S01]  /*1320*/  @!P2 IMAD.MOV R13, RZ, RZ, -R13 ;  /* 0x000000ffff0da224 */ /* 0x000fe200078e0a0d */
[C---:B------:R-:W-:Y:S01]  /*1330*/  ISETP.GT.U32.AND P5, PT, R25.reuse, R10, PT ;  /* 0x0000000a1900720c */ /* 0x040fe20003fa4070 */
[----:B------:R-:W-:Y:S01]  /*1340*/  @!P4 IMAD.IADD R4, R4, 0x1, -R25 ;  /* 0x000000010404c824 */ /* 0x000fe200078e0a19 */
[----:B------:R-:W-:Y:S01]  /*1350*/  STL [R1+0x84], R16 ;  /* 0x0000841001007387 */ /* 0x000fe20000100800 */
[----:B------:R-:W-:Y:S01]  /*1360*/  ISETP.GT.U32.AND P2, PT, R25, R15, PT ;  /* 0x0000000f1900720c */ /* 0x000fe20003f44070 */
[----:B------:R-:W-:Y:S01]  /*1370*/  IMAD.HI.U32 R9, R3, R5, RZ ;  /* 0x0000000503097227 */ /* 0x000fe200078e00ff */
[----:B------:R-:W-:Y:S01]  /*1380*/  ISETP.GE.AND P4, PT, R7, RZ, PT ;  /* 0x000000ff0700720c */ /* 0x000fe20003f86270 */
[----:B------:R0:W-:Y:S01]  /*1390*/  STL [R1+0x54], R13 ;  /* 0x0000540d01007387 */ /* 0x0001e20000100800 */
[----:B------:R-:W-:Y:S01]  /*13a0*/  IADD3 R7, R29, 0xf5, RZ ;  /* 0x000000f51d077810 */ /* 0x000fe20007ffe0ff */
[----:B------:R-:W-:-:S02]  /*13b0*/  IMAD.MOV.U32 R6, RZ, RZ, R4 ;  /* 0x000000ffff067224 */ /* 0x000fc400078e0004 */
[----:B------:R-:W-:Y:S02]  /*13c0*/  @!P6 IMAD.IADD R12, R12, 0x1, -R25 ;  /* 0x000000010c0ce824 */ /* 0x000fe400078e0a19 */
[----:B------:R-:W-:Y:S01]  /*13d0*/  @!P1 IMAD.MOV R6, RZ, RZ, -R6 ;  /* 0x000000ffff069224 */ /* 0x000fe200078e0a06 */
[C---:B------:R-:W-:Y:S01]  /*13e0*/  ISETP.GT.U32.AND P1, PT, R25.reuse, R14, PT ;  /* 0x0000000e1900720c */ /* 0x040fe20003f24070 */
[----:B------:R-:W-:Y:S01]  /*13f0*/  IMAD.MOV R9, RZ, RZ, -R9 ;  /* 0x000000ffff097224 */ /* 0x000fe200078e0a09 */
[----:B------:R-:W-:Y:S01]  /*1400*/  ISETP.GT.U32.AND P6, PT, R25, R12, PT ;  /* 0x0000000c1900720c */ /* 0x000fe20003fc4070 */
[----:B------:R-:W-:Y:S01]  /*1410*/  @!P5 IMAD.IADD R10, R10, 0x1, -R25 ;  /* 0x000000010a0ad824 */ /* 0x000fe200078e0a19 */
[----:B0-----:R-:W-:Y:S01]  /*1420*/  IADD3 R13, R29, 0xf6, RZ ;  /* 0x000000f61d0d7810 */ /* 0x001fe20007ffe0ff */
[----:B------:R0:W-:Y:S01]  /*1430*/  STL [R1+0x4c], R6 ;  /* 0x00004c0601007387 */ /* 0x0001e20000100800 */
[----:B------:R-:W-:Y:S01]  /*1440*/  ISETP.GE.AND P5, PT, R2, RZ, PT ;  /* 0x000000ff0200720c */ /* 0x000fe20003fa6270 */
[----:B------:R-:W-:Y:S01]  /*1450*/  IMAD R2, R25, R9, R5 ;  /* 0x0000000919027224 */ /* 0x000fe200078e0205 */
[----:B------:R-:W-:Y:S01]  /*1460*/  IABS R4, R13 ;  /* 0x0000000d00047213 */ /* 0x000fe20000000000 */
[--C-:B------:R-:W-:Y:S01]  /*1470*/  @!P2 IMAD.IADD R15, R15, 0x1, -R25.reuse ;  /* 0x000000010f0fa824 */ /* 0x100fe200078e0a19 */
[----:B------:R-:W-:Y:S01]  /*1480*/  IADD3 R5, R29, 0xf4, RZ ;  /* 0x000000f41d057810 */ /* 0x000fe20007ffe0ff */
[----:B------:R-:W-:Y:S01]  /*1490*/  IMAD.MOV.U32 R20, RZ, RZ, R10 ;  /* 0x000000ffff147224 */ /* 0x000fe200078e000a */
[----:B------:R-:W-:Y:S01]  /*14a0*/  IABS R16, R7 ;  /* 0x0000000700107213 */ /* 0x000fe20000000000 */
[----:B------:R-:W-:Y:S01]  /*14b0*/  @!P1 IMAD.IADD R14, R14, 0x1, -R25 ;  /* 0x000000010e0e9824 */ /* 0x000fe200078e0a19 */
[----:B------:R-:W-:Y:S01]  /*14c0*/  ISETP.GT.U32.AND P2, PT, R25, R15, PT ;  /* 0x0000000f1900720c */ /* 0x000fe20003f44070 */
[----:B0-----:R-:W-:Y:S01]  /*14d0*/  IMAD.HI.U32 R6, R3, R4, RZ ;  /* 0x0000000403067227 */ /* 0x001fe200078e00ff */
[----:B------:R-:W-:-:S02]  /*14e0*/  ISETP.GT.U32.AND P1, PT, R25, R2, PT ;  /* 0x000000021900720c */ /* 0x000fc40003f24070 */
[----:B------:R-:W-:Y:S01]  /*14f0*/  IADD3 R9, R29, 0xf3, RZ ;  /* 0x000000f31d097810 */ /* 0x000fe20007ffe0ff */
[----:B------:R-:W-:Y:S01]  /*1500*/  IMAD.MOV R6, RZ, RZ, -R6 ;  /* 0x000000ffff067224 */ /* 0x000fe200078e0a06 */
[----:B------:R-:W-:Y:S01]  /*1510*/  IABS R11, R5 ;  /* 0x00000005000b7213 */ /* 0x000fe20000000000 */
[----:B------:R-:W-:Y:S01]  /*1520*/  @!P6 IMAD.IADD R12, R12, 0x1, -R25 ;  /* 0x000000010c0ce824 */ /* 0x000fe200078e0a19 */
[----:B------:R-:W-:Y:S01]  /*1530*/  IABS R8, R9 ;  /* 0x0000000900087213 */ /* 0x000fe20000000000 */
[----:B------:R-:W-:Y:S02]  /*1540*/  IMAD R4, R25, R6, R4 ;  /* 0x0000000619047224 */ /* 0x000fe400078e0204 */
[----:B------:R-:W-:-:S03]  /*1550*/  IMAD.HI.U32 R17, R3, R16, RZ ;  /* 0x0000001003117227 */ /* 0x000fc600078e00ff */
[----:B------:R-:W-:Y:S01]  /*1560*/  ISETP.GT.U32.AND P6, PT, R25, R4, PT ;  /* 0x000000041900720c */ /* 0x000fe20003fc4070 */
[--C-:B------:R-:W-:Y:S01]  /*1570*/  @!P2 IMAD.IADD R15, R15, 0x1, -R25.reuse ;  /* 0x000000010f0fa824 */ /* 0x100fe200078e0a19 */
[----:B------:R-:W-:Y:S01]  /*1580*/  ISETP.GE.AND P2, PT, R0, RZ, PT ;  /* 0x000000ff0000720c */ /* 0x000fe20003f46270 */
[----:B------:R-:W-:Y:S01]  /*1590*/  @!P1 IMAD.IADD R2, R2, 0x1, -R25 ;  /* 0x0000000102029824 */ /* 0x000fe200078e0a19 */
[----:B------:R-:W-:Y:S01]  /*15a0*/  ISETP.GE.AND P1, PT, R13, RZ, PT ;  /* 0x000000ff0d00720c */ /* 0x000fe20003f26270 */
[----:B------:R-:W-:-:S04]  /*15b0*/  IMAD.HI.U32 R0, R3, R11, RZ ;  /* 0x0000000b03007227 */ /* 0x000fc800078e00ff */
[----:B------:R-:W-:Y:S02]  /*15c0*/  IMAD.MOV R17, RZ, RZ, -R17 ;  /* 0x000000ffff117224 */ /* 0x000fe400078e0a11 */
[----:B------:R-:W-:-:S04]  /*15d0*/  IMAD.HI.U32 R6, R3, R8, RZ ;  /* 0x0000000803067227 */ /* 0x000fc800078e00ff */
[----:B------:R-:W-:Y:S01]  /*15e0*/  @!P6 IMAD.IADD R4, R4, 0x1, -R25 ;  /* 0x000000010404e824 */ /* 0x000fe200078e0a19 */
[C---:B------:R-:W-:Y:S01]  /*15f0*/  ISETP.GT.U32.AND P6, PT, R25.reuse, R2, PT ;  /* 0x000000021900720c */ /* 0x040fe20003fc4070 */
[----:B------:R-:W-:Y:S02]  /*1600*/  IMAD.MOV R0, RZ, RZ, -R0 ;  /* 0x000000ffff007224 */ /* 0x000fe400078e0a00 */
[C---:B------:R-:W-:Y:S02]  /*1610*/  IMAD R13, R25.reuse, R17, R16 ;  /* 0x00000011190d7224 */ /* 0x040fe400078e0210 */
[----:B------:R-:W-:Y:S02]  /*1620*/  IMAD.MOV.U32 R18, RZ, RZ, R14 ;  /* 0x000000ffff127224 */ /* 0x000fe400078e000e */
[----:B------:R-:W-:Y:S02]  /*1630*/  IMAD.MOV R6, RZ, RZ, -R6 ;  /* 0x000000ffff067224 */ /* 0x000fe400078e0a06 */
[----:B------:R-:W-:Y:S01]  /*1640*/  IMAD R11, R25, R0, R11 ;  /* 0x00000000190b7224 */ /* 0x000fe200078e020b */
[----:B------:R-:W-:Y:S01]  /*1650*/  IADD3 R0, R29, 0xf2, RZ ;  /* 0x000000f21d007810 */ /* 0x000fe20007ffe0ff */
[----:B------:R-:W-:Y:S01]  /*1660*/  @!P3 IMAD.MOV R20, RZ, RZ, -R20 ;  /* 0x000000ffff14b224 */ /* 0x000fe200078e0a14 */
[C---:B------:R-:W-:Y:S01]  /*1670*/  ISETP.GT.U32.AND P3, PT, R25.reuse, R13, PT ;  /* 0x0000000d1900720c */ /* 0x040fe20003f64070 */
[----:B------:R-:W-:Y:S01]  /*1680*/  @!P0 IMAD.MOV R18, RZ, RZ, -R18 ;  /* 0x000000ffff128224 */ /* 0x000fe200078e0a12 */
[C---:B------:R-:W-:Y:S01]  /*1690*/  ISETP.GT.U32.AND P0, PT, R25.reuse, R4, PT ;  /* 0x000000041900720c */ /* 0x040fe20003f04070 */
[C---:B------:R-:W-:Y:S01]  /*16a0*/  IMAD R8, R25.reuse, R6, R8 ;  /* 0x0000000619087224 */ /* 0x040fe200078e0208 */
[----:B------:R-:W-:Y:S01]  /*16b0*/  IABS R10, R0 ;  /* 0x00000000000a7213 */ /* 0x000fe20000000000 */
[----:B------:R-:W-:Y:S01]  /*16c0*/  @!P4 IMAD.MOV R15, RZ, RZ, -R15 ;  /* 0x000000ffff0fc224 */ /* 0x000fe200078e0a0f */
[C---:B------:R-:W-:Y:S01]  /*16d0*/  ISETP.GT.U32.AND P4, PT, R25.reuse, R11, PT ;  /* 0x0000000b1900720c */ /* 0x040fe20003f84070 */
[--C-:B------:R-:W-:Y:S01]  /*16e0*/  @!P6 IMAD.IADD R2, R2, 0x1, -R25.reuse ;  /* 0x000000010202e824 */ /* 0x100fe200078e0a19 */
[----:B------:R-:W-:Y:S01]  /*16f0*/  ISETP.GT.U32.AND P6, PT, R25, R8, PT ;  /* 0x000000081900720c */ /* 0x000fe20003fc4070 */
[----:B------:R-:W-:Y:S01]  /*1700*/  IMAD.MOV.U32 R16, RZ, RZ, R12 ;  /* 0x000000ffff107224 */ /* 0x000fe200078e000c */
[----:B------:R-:W-:Y:S01]  /*1710*/  IADD3 R6, R29, 0xf1, RZ ;  /* 0x000000f11d067810 */ /* 0x000fe20007ffe0ff */
[----:B------:R-:W-:Y:S01]  /*1720*/  IMAD.HI.U32 R12, R3, R10, RZ ;  /* 0x0000000a030c7227 */ /* 0x000fe200078e00ff */
[----:B------:R-:W-:Y:S02]  /*1730*/  STL [R1+0x4], R20 ;  /* 0x0000041401007387 */ /* 0x000fe40000100800 */
[----:B------:R-:W-:Y:S01]  /*1740*/  IABS R14, R6 ;  /* 0x00000006000e7213 */ /* 0x000fe20000000000 */
[----:B------:R-:W-:Y:S01]  /*1750*/  @!P5 IMAD.MOV R16, RZ, RZ, -R16 ;  /* 0x000000ffff10d224 */ /* 0x000fe200078e0a10 */
[----:B------:R-:W-:Y:S01]  /*1760*/  ISETP.GE.AND P5, PT, R7, RZ, PT ;  /* 0x000000ff0700720c */ /* 0x000fe20003fa6270 */
[----:B------:R-:W-:Y:S01]  /*1770*/  IMAD.MOV R12, RZ, RZ, -R12 ;  /* 0x000000ffff0c7224 */ /* 0x000fe200078e0a0c */
[----:B------:R-:W-:Y:S01]  /*1780*/  STL [R1], R18 ;  /* 0x0000001201007387 */ /* 0x000fe20000100800 */
[--C-:B------:R-:W-:Y:S01]  /*1790*/  @!P0 IMAD.IADD R4, R4, 0x1, -R25.reuse ;  /* 0x0000000104048824 */ /* 0x100fe200078e0a19 */
[----:B------:R-:W-:Y:S01]  /*17a0*/  ISETP.GE.AND P0, PT, R5, RZ, PT ;  /* 0x000000ff0500720c */ /* 0x000fe20003f06270 */
[--C-:B------:R-:W-:Y:S01]  /*17b0*/  @!P3 IMAD.IADD R13, R13, 0x1, -R25.reuse ;  /* 0x000000010d0db824 */ /* 0x100fe200078e0a19 */
[----:B------:R-:W-:Y:S01]  /*17c0*/  ISETP.GE.AND P3, PT, R9, RZ, PT ;  /* 0x000000ff0900720c */ /* 0x000fe20003f66270 */
[--C-:B------:R-:W-:Y:S01]  /*17d0*/  @!P4 IMAD.IADD R11, R11, 0x1, -R25.reuse ;  /* 0x000000010b0bc824 */ /* 0x100fe200078e0a19 */
[----:B------:R0:W-:Y:S01]  /*17e0*/  STL [R1+0x390], R15 ;  /* 0x0003900f01007387 */ /* 0x0001e20000100800 */
[----:B------:R-:W-:Y:S01]  /*17f0*/  IMAD.MOV.U32 R7, RZ, RZ, R14 ;  /* 0x000000ffff077224 */ /* 0x000fe200078e000e */
[C---:B------:R-:W-:Y:S01]  /*1800*/  ISETP.GT.U32.AND P4, PT, R25.reuse, R13, PT ;  /* 0x0000000d1900720c */ /* 0x040fe20003f84070 */
[----:B------:R-:W-:Y:S01]  /*1810*/  IMAD R10, R25, R12, R10 ;  /* 0x0000000c190a7224 */ /* 0x000fe200078e020a */
[----:B------:R1:W-:Y:S01]  /*1820*/  STL [R1+0x394], R16 ;  /* 0x0003941001007387 */ /* 0x0003e20000100800 */
[----:B------:R-:W-:Y:S01]  /*1830*/  IMAD.MOV.U32 R9, RZ, RZ, R4 ;  /* 0x000000ffff097224 */ /* 0x000fe200078e0004 */
[----:B------:R-:W-:Y:S01]  /*1840*/  IADD3 R4, R29, 0xef, RZ ;  /* 0x000000ef1d047810 */ /* 0x000fe20007ffe0ff */
[----:B------:R-:W-:Y:S01]  /*1850*/  @!P6 IMAD.IADD R8, R8, 0x1, -R25 ;  /* 0x000000010808e824 */ /* 0x000fe200078e0a19 */
[----:B------:R-:W-:Y:S01]  /*1860*/  ISETP.GT.U32.AND P6, PT, R25, R11, PT ;  /* 0x0000000b1900720c */ /* 0x000fe20003fc4070 */
[----:B------:R-:W-:-:S04]  /*1870*/  IMAD.HI.U32 R5, R3, R7, RZ ;  /* 0x0000000703057227 */ /* 0x000fc800078e00ff */
[----:B0-----:R-:W-:Y:S01]  /*1880*/  IMAD.MOV.U32 R15, RZ, RZ, R2 ;  /* 0x000000ffff0f7224 */ /* 0x001fe200078e0002 */
[----:B------:R-:W-:Y:S01]  /*1890*/  IADD3 R2, R29, 0xf0, RZ ;  /* 0x000000f01d027810 */ /* 0x000fe20007ffe0ff */
[----:B------:R-:W-:Y:S01]  /*18a0*/  @!P1 IMAD.MOV R9, RZ, RZ, -R9 ;  /* 0x000000ffff099224 */ /* 0x000fe200078e0a09 */
[----:B------:R-:W-:Y:S01]  /*18b0*/  ISETP.GT.U32.AND P1, PT, R25, R10, PT ;  /* 0x0000000a1900720c */ /* 0x000fe20003f24070 */
[----:B------:R-:W-:Y:S01]  /*18c0*/  IMAD.MOV R5, RZ, RZ, -R5 ;  /* 0x000000ffff057224 */ /* 0x000fe200078e0a05 */
[----:B-1----:R-:W-:Y:S01]  /*18d0*/  IADD3 R16, R29, 0xe3, RZ ;  /* 0x000000e31d107810 */ /* 0x002fe20007ffe0ff */
[----:B------:R-:W-:Y:S01]  /*18e0*/  @!P2 IMAD.MOV R15, RZ, RZ, -R15 ;  /* 0x000000ffff0fa224 */ /* 0x000fe200078e0a0f */
[C---:B------:R-:W-:Y:S01]  /*18f0*/  ISETP.GT.U32.AND P2, PT, R25.reuse, R8, PT ;  /* 0x000000081900720c */ /* 0x040fe20003f44070 */
[----:B------:R-:W-:Y:S01]  /*1900*/  IMAD R7, R25, R5, R7 ;  /* 0x0000000519077224 */ /* 0x000fe200078e0207 */
[----:B------:R-:W-:Y:S01]  /*1910*/  IABS R5, R2 ;  /* 0x0000000200057213 */ /* 0x000fe20000000000 */
[--C-:B------:R-:W-:Y:S01]  /*1920*/  @!P4 IMAD.IADD R13, R13, 0x1, -R25.reuse ;  /* 0x000000010d0dc824 */ /* 0x100fe200078e0a19 */
[----:B------:R-:W-:Y:S01]  /*1930*/  ISETP.GE.AND P4, PT, R0, RZ, PT ;  /* 0x000000ff0000720c */ /* 0x000fe20003f86270 */
[--C-:B------:R-:W-:Y:S01]  /*1940*/  @!P6 IMAD.IADD R11, R11, 0x1, -R25.reuse ;  /* 0x000000010b0be824 */ /* 0x100fe200078e0a19 */
[----:B------:R-:W-:Y:S01]  /*1950*/  ISETP.GT.U32.AND P6, PT, R25, R7, PT ;  /* 0x000000071900720c */ /* 0x000fe20003fc4070 */
[----:B------:R-:W-:Y:S01]  /*1960*/  IMAD.HI.U32 R12, R3, R5, RZ ;  /* 0x00000005030c7227 */ /* 0x000fe200078e00ff */
[----:B------:R-:W-:Y:S01]  /*1970*/  IABS R0, R4 ;  /* 0x0000000400007213 */ /* 0x000fe20000000000 */
[----:B------:R-:W-:Y:S02]  /*1980*/  STL [R1+0x398], R15 ;  /* 0x0003980f01007387 */ /* 0x000fe40000100800 */
[----:B------:R-:W-:Y:S01]  /*1990*/  @!P1 IMAD.IADD R10, R10, 0x1, -R25 ;  /* 0x000000010a0a9824 */ /* 0x000fe200078e0a19 */
[----:B------:R-:W-:Y:S01]  /*19a0*/  ISETP.GE.AND P1, PT, R2, RZ, PT ;  /* 0x000000ff0200720c */ /* 0x000fe20003f26270 */
[----:B------:R-:W-:Y:S01]  /*19b0*/  IMAD.MOV.U32 R14, RZ, RZ, R13 ;  /* 0x000000ffff0e7224 */ /* 0x000fe200078e000d */
[----:B------:R0:W-:Y:S01]  /*19c0*/  STL [R1+0x3a4], R9 ;  /* 0x0003a40901007387 */ /* 0x0001e20000100800 */
[----:B------:R-:W-:-:S02]  /*19d0*/  IMAD.MOV R12, RZ, RZ, -R12 ;  /* 0x000000ffff0c7224 */ /* 0x000fc400078e0a0c */
[----:B------:R-:W-:Y:S01]  /*19e0*/  @!P2 IMAD.IADD R8, R8, 0x1, -R25 ;  /* 0x000000010808a824 */ /* 0x000fe200078e0a19 */
[----:B------:R-:W-:Y:S01]  /*19f0*/  ISETP.GE.AND P2, PT, R6, RZ, PT ;  /* 0x000000ff0600720c */ /* 0x000fe20003f46270 */
[----:B------:R-:W-:Y:S01]  /*1a00*/  @!P5 IMAD.MOV R14, RZ, RZ, -R14 ;  /* 0x000000ffff0ed224 */ /* 0x000fe200078e0a0e */
[----:B------:R-:W-:Y:S01]  /*1a10*/  IADD3 R6, R29, 0xee, RZ ;  /* 0x000000ee1d067810 */ /* 0x000fe20007ffe0ff */
[C---:B------:R-:W-:Y:S01]  /*1a20*/  IMAD R5, R25.reuse, R12, R5 ;  /* 0x0000000c19057224 */ /* 0x040fe200078e0205 */
[----:B------:R-:W-:Y:S01]  /*1a30*/  ISETP.GT.U32.AND P5, PT, R25, R10, PT ;  /* 0x0000000a1900720c */ /* 0x000fe20003fa4070 */
[----:B------:R-:W-:Y:S01]  /*1a40*/  @!P0 IMAD.MOV R11, RZ, RZ, -R11 ;  /* 0x000000ffff0b8224 */ /* 0x000fe200078e0a0b */
[----:B------:R-:W-:Y:S01]  /*1a50*/  IABS R2, R6 ;  /* 0x0000000600027213 */ /* 0x000fe20000000000 */
[----:B------:R-:W-:Y:S01]  /*1a60*/  @!P6 IMAD.IADD R7, R7, 0x1, -R25 ;  /* 0x000000010707e824 */ /* 0x000fe200078e0a19 */
[----:B------:R-:W-:Y:S01]  /*1a70*/  ISETP.GT.U32.AND P0, PT, R25, R5, PT ;  /* 0x000000051900720c */ /* 0x000fe20003f04070 */
[----:B------:R-:W-:Y:S01]  /*1a80*/  IMAD.MOV.U32 R13, RZ, RZ, R8 ;  /* 0x000000ffff0d7224 */ /* 0x000fe200078e0008 */
[----:B------:R-:W-:Y:S01]  /*1a90*/  STL [R1+0x3a8], R14 ;  /* 0x0003a80e01007387 */ /* 0x000fe20000100800 */
[----:B------:R-:W-:Y:S01]  /*1aa0*/  IMAD.HI.U32 R8, R3, R2, RZ ;  /* 0x0000000203087227 */ /* 0x000fe200078e00ff */
[----:B------:R-:W-:-:S02]  /*1ab0*/  ISETP.GT.U32.AND P6, PT, R25, R7, PT ;  /* 0x000000071900720c */ /* 0x000fc40003fc4070 */
[----:B------:R1:W-:Y:S01]  /*1ac0*/  STL [R1+0x3ac], R11 ;  /* 0x0003ac0b01007387 */ /* 0x0003e20000100800 */
[----:B------:R-:W-:Y:S01]  /*1ad0*/  @!P3 IMAD.MOV R13, RZ, RZ, -R13 ;  /* 0x000000ffff0db224 */ /* 0x000fe200078e0a0d */
[----:B------:R-:W-:Y:S01]  /*1ae0*/  ISETP.GE.AND P3, PT, R4, RZ, PT ;  /* 0x000000ff0400720c */ /* 0x000fe20003f66270 */
[----:B------:R-:W-:Y:S01]  /*1af0*/  IMAD.MOV R4, RZ, RZ, -R8 ;  /* 0x000000ffff047224 */ /* 0x000fe200078e0a08 */
[----:B------:R-:W-:Y:S01]  /*1b00*/  IADD3 R8, R29, 0xeb, RZ ;  /* 0x000000eb1d087810 */ /* 0x000fe20007ffe0ff */
[----:B------:R-:W-:Y:S01]  /*1b10*/  @!P5 IMAD.IADD R10, R10, 0x1, -R25 ;  /* 0x000000010a0ad824 */ /* 0x000fe200078e0a19 */
[----:B------:R-:W-:Y:S01]  /*1b20*/  STL [R1+0x3b0], R13 ;  /* 0x0003b00d01007387 */ /* 0x000fe20000100800 */
[----:B0-----:R-:W-:-:S04]  /*1b30*/  IMAD.HI.U32 R9, R3, R0, RZ ;  /* 0x0000000003097227 */ /* 0x001fc800078e00ff */
[----:B------:R-:W-:Y:S01]  /*1b40*/  IMAD R2, R25, R4, R2 ;  /* 0x0000000419027224 */ /* 0x000fe200078e0202 */
[----:B------:R-:W-:Y:S01]  /*1b50*/  IABS R4, R8 ;  /* 0x0000000800047213 */ /* 0x000fe20000000000 */
[----:B------:R-:W-:Y:S02]  /*1b60*/  IMAD.MOV.U32 R12, RZ, RZ, R10 ;  /* 0x000000ffff0c7224 */ /* 0x000fe400078e000a */
[----:B------:R-:W-:Y:S02]  /*1b70*/  IMAD.MOV R9, RZ, RZ, -R9 ;  /* 0x000000ffff097224 */ /* 0x000fe400078e0a09 */
[--C-:B------:R-:W-:Y:S02]  /*1b80*/  @!P0 IMAD.IADD R5, R5, 0x1, -R25.reuse ;  /* 0x0000000105058824 */ /* 0x100fe400078e0a19 */
[----:B------:R-:W-:Y:S01]  /*1b90*/  @!P4 IMAD.MOV R12, RZ, RZ, -R12 ;  /* 0x000000ffff0cc224 */ /* 0x000fe200078e0a0c */
[C---:B------:R-:W-:Y:S01]  /*1ba0*/  ISETP.GT.U32.AND P4, PT, R25.reuse, R2, PT ;  /* 0x000000021900720c */ /* 0x040fe20003f84070 */
[C---:B------:R-:W-:Y:S01]  /*1bb0*/  IMAD R0, R25.reuse, R9, R0 ;  /* 0x0000000919007224 */ /* 0x040fe200078e0200 */
[----:B------:R-:W-:Y:S01]  /*1bc0*/  ISETP.GT.U32.AND P0, PT, R25, R5, PT ;  /* 0x000000051900720c */ /* 0x000fe20003f04070 */
[----:B------:R-:W-:Y:S01]  /*1bd0*/  @!P6 IMAD.IADD R7, R7, 0x1, -R25 ;  /* 0x000000010707e824 */ /* 0x000fe200078e0a19 */
[----:B------:R-:W-:Y:S01]  /*1be0*/  ISETP.GE.AND P6, PT, R6, RZ, PT ;  /* 0x000000ff0600720c */ /* 0x000fe20003fc6270 */
[----:B------:R0:W-:Y:S01]  /*1bf0*/  STL [R1+0x3c0], R12 ;  /* 0x0003c00c01007387 */ /* 0x0001e20000100800 */
[----:B------:R-:W-:Y:S01]  /*1c00*/  IADD3 R6, R29, 0xed, RZ ;  /* 0x000000ed1d067810 */ /* 0x000fe20007ffe0ff */
[----:B-1----:R-:W-:Y:S01]  /*1c10*/  IMAD.MOV.U32 R11, RZ, RZ, R7 ;  /* 0x000000ffff0b7224 */ /* 0x002fe200078e0007 */
[----:B------:R-:W-:-:S02]  /*1c20*/  ISETP.GT.U32.AND P5, PT, R25, R0, PT ;  /* 0x000000001900720c */ /* 0x000fc40003fa4070 */
[----:B------:R-:W-:Y:S01]  /*1c30*/  IABS R18, R6 ;  /* 0x0000000600127213 */ /* 0x000fe20000000000 */
[----:B------:R-:W-:Y:S01]  /*1c40*/  @!P2 IMAD.MOV R11, RZ, RZ, -R11 ;  /* 0x000000ffff0ba224 */ /* 0x000fe200078e0a0b */
[----:B------:R-:W-:Y:S01]  /*1c50*/  IADD3 R9, R29, 0xec, RZ ;  /* 0x000000ec1d097810 */ /* 0x000fe20007ffe0ff */
[--C-:B------:R-:W-:Y:S01]  /*1c60*/  @!P4 IMAD.IADD R2, R2, 0x1, -R25.reuse ;  /* 0x000000010202c824 */ /* 0x100fe200078e0a19 */
[----:B------:R-:W-:Y:S01]  /*1c70*/  ISETP.GE.AND P2, PT, R6, RZ, PT ;  /* 0x000000ff0600720c */ /* 0x000fe20003f46270 */
[----:B------:R-:W-:Y:S01]  /*1c80*/  IMAD.HI.U32 R10, R3, R18, RZ ;  /* 0x00000012030a7227 */ /* 0x000fe200078e00ff */
[----:B------:R-:W-:Y:S01]  /*1c90*/  IABS R17, R9 ;  /* 0x0000000900117213 */ /* 0x000fe20000000000 */
[----:B------:R1:W-:Y:S01]  /*1ca0*/  STL [R1+0x3c4], R11 ;  /* 0x0003c40b01007387 */ /* 0x0003e20000100800 */
[----:B------:R-:W-:Y:S01]  /*1cb0*/  ISETP.GT.U32.AND P4, PT, R25, R2, PT ;  /* 0x000000021900720c */ /* 0x000fe20003f84070 */
[--C-:B------:R-:W-:Y:S01]  /*1cc0*/  @!P0 IMAD.IADD R5, R5, 0x1, -R25.reuse ;  /* 0x0000000105058824 */ /* 0x100fe200078e0a19 */
[----:B------:R-:W-:Y:S01]  /*1cd0*/  ISETP.GE.AND P0, PT, R9, RZ, PT ;  /* 0x000000ff0900720c */ /* 0x000fe20003f06270 */
[----:B------:R-:W-:Y:S01]  /*1ce0*/  IMAD.MOV R9, RZ, RZ, -R10 ;  /* 0x000000ffff097224 */ /* 0x000fe200078e0a0a */
[----:B------:R-:W-:Y:S01]  /*1cf0*/  IADD3 R10, R29, 0xea, RZ ;  /* 0x000000ea1d0a7810 */ /* 0x000fe20007ffe0ff */
[----:B------:R-:W-:-:S02]  /*1d00*/  @!P5 IMAD.IADD R0, R0, 0x1, -R25 ;  /* 0x000000010000d824 */ /* 0x000fc400078e0a19 */
[----:B------:R-:W-:-:S03]  /*1d10*/  IMAD.HI.U32 R7, R3, R17, RZ ;  /* 0x0000001103077227 */ /* 0x000fc600078e00ff */
[C---:B------:R-:W-:Y:S01]  /*1d20*/  ISETP.GT.U32.AND P5, PT, R25.reuse, R0, PT ;  /* 0x000000001900720c */ /* 0x040fe20003fa4070 */
[----:B------:R-:W-:Y:S02]  /*1d30*/  IMAD R18, R25, R9, R18 ;  /* 0x0000000919127224 */ /* 0x000fe400078e0212 */
[----:B0-----:R-:W-:Y:S01]  /*1d40*/  IMAD.MOV.U32 R12, RZ, RZ, R5 ;  /* 0x000000ffff0c7224 */ /* 0x001fe200078e0005 */
[----:B------:R-:W-:Y:S01]  /*1d50*/  IADD3 R5, R29, 0xe9, RZ ;  /* 0x000000e91d057810 */ /* 0x000fe20007ffe0ff */
[----:B------:R-:W-:Y:S02]  /*1d60*/  IMAD.MOV R7, RZ, RZ, -R7 ;  /* 0x000000ffff077224 */ /* 0x000fe400078e0a07 */
[----:B------:R-:W-:Y:S01]  /*1d70*/  @!P1 IMAD.MOV R12, RZ, RZ, -R12 ;  /* 0x000000ffff0c9224 */ /* 0x000fe200078e0a0c */
[C---:B------:R-:W-:Y:S01]  /*1d80*/  ISETP.GT.U32.AND P1, PT, R25.reuse, R18, PT ;  /* 0x000000121900720c */ /* 0x040fe20003f24070 */
[----:B------:R-:W-:Y:S01]  /*1d90*/  IMAD R17, R25, R7, R17 ;  /* 0x0000000719117224 */ /* 0x000fe200078e0211 */
[----:B------:R-:W-:Y:S01]  /*1da0*/  IADD3 R7, R29, 0xe7, RZ ;  /* 0x000000e71d077810 */ /* 0x000fe20007ffe0ff */
[--C-:B------:R-:W-:Y:S01]  /*1db0*/  @!P4 IMAD.IADD R2, R2, 0x1, -R25.reuse ;  /* 0x000000010202c824 */ /* 0x100fe200078e0a19 */
[----:B------:R0:W-:Y:S01]  /*1dc0*/  STL [R1+0x3b8], R12 ;  /* 0x0003b80c01007387 */ /* 0x0001e20000100800 */
[----:B------:R-:W-:Y:S01]  /*1dd0*/  @!P5 IMAD.IADD R0, R0, 0x1, -R25 ;  /* 0x000000010000d824 */ /* 0x000fe200078e0a19 */
[----:B------:R-:W-:Y:S01]  /*1de0*/  ISETP.GT.U32.AND P4, PT, R25, R17, PT ;  /* 0x000000111900720c */ /* 0x000fe20003f84070 */
[----:B------:R-:W-:Y:S01]  /*1df0*/  IMAD.HI.U32 R6, R3, R4, RZ ;  /* 0x0000000403067227 */ /* 0x000fe200078e00ff */
[----:B------:R-:W-:-:S02]  /*1e00*/  ISETP.GE.AND P5, PT, R8, RZ, PT ;  /* 0x000000ff0800720c */ /* 0x000fc40003fa6270 */
[----:B------:R-:W-:Y:S01]  /*1e10*/  IADD3 R8, R29, 0xe8, RZ ;  /* 0x000000e81d087810 */ /* 0x000fe20007ffe0ff */
[----:B-1----:R-:W-:Y:S02]  /*1e20*/  IMAD.MOV.U32 R11, RZ, RZ, R0 ;  /* 0x000000ffff0b7224 */ /* 0x002fe400078e0000 */
[----:B------:R-:W-:Y:S01]  /*1e30*/  @!P1 IMAD.IADD R18, R18, 0x1, -R25 ;  /* 0x0000000112129824 */ /* 0x000fe200078e0a19 */
[----:B------:R-:W-:Y:S01]  /*1e40*/  IABS R13, R8 ;  /* 0x00000008000d7213 */ /* 0x000fe20000000000 */
[----:B------:R-:W-:Y:S01]  /*1e50*/  @!P3 IMAD.MOV R11, RZ, RZ, -R11 ;  /* 0x000000ffff0bb224 */ /* 0x000fe200078e0a0b */
[----:B------:R-:W-:Y:S01]  /*1e60*/  ISETP.GE.AND P3, PT, R10, RZ, PT ;  /* 0x000000ff0a00720c */ /* 0x000fe20003f66270 */
[----:B------:R-:W-:Y:S01]  /*1e70*/  IMAD.MOV R6, RZ, RZ, -R6 ;  /* 0x000000ffff067224 */ /* 0x000fe200078e0a06 */
[----:B------:R-:W-:Y:S01]  /*1e80*/  ISETP.GT.U32.AND P1, PT, R25, R18, PT ;  /* 0x000000121900720c */ /* 0x000fe20003f24070 */
[----:B------:R-:W-:Y:S01]  /*1e90*/  @!P4 IMAD.IADD R17, R17, 0x1, -R25 ;  /* 0x000000011111c824 */ /* 0x000fe200078e0a19 */
[----:B------:R-:W-:Y:S01]  /*1ea0*/  IABS R10, R10 ;  /* 0x0000000a000a7213 */ /* 0x000fe20000000000 */
[----:B------:R1:W-:Y:S01]  /*1eb0*/  STL [R1+0x3bc], R11 ;  /* 0x0003bc0b01007387 */ /* 0x0003e20000100800 */
[C---:B------:R-:W-:Y:S01]  /*1ec0*/  IMAD R4, R25.reuse, R6, R4 ;  /* 0x0000000619047224 */ /* 0x040fe200078e0204 */
[----:B------:R-:W-:Y:S01]  /*1ed0*/  IABS R6, R5 ;  /* 0x0000000500067213 */ /* 0x000fe20000000000 */
[----:B------:R-:W-:Y:S01]  /*1ee0*/  IMAD.MOV.U32 R15, RZ, RZ, R2 ;  /* 0x000000ffff0f7224 */ /* 0x000fe200078e0002 */
[----:B------:R-:W-:Y:S01]  /*1ef0*/  ISETP.GT.U32.AND P4, PT, R25, R17, PT ;  /* 0x000000111900720c */ /* 0x000fe20003f84070 */
[----:B------:R-:W-:Y:S01]  /*1f00*/  IMAD.HI.U32 R14, R3, R13, RZ ;  /* 0x0000000d030e7227 */ /* 0x000fe200078e00ff */
[----:B0-----:R-:W-:-:S03]  /*1f10*/  IABS R12, R7 ;  /* 0x00000007000c7213 */ /* 0x001fc60000000000 */
[----:B------:R-:W-:Y:S01]  /*1f20*/  @!P6 IMAD.MOV R15, RZ, RZ, -R15 ;  /* 0x000000ffff0fe224 */ /* 0x000fe200078e0a0f */
[----:B------:R-:W-:Y:S01]  /*1f30*/  ISETP.GT.U32.AND P6, PT, R25, R4, PT ;  /* 0x000000041900720c */ /* 0x000fe20003fc4070 */
[----:B-1----:R-:W-:-:S03]  /*1f40*/  IMAD.HI.U32 R11, R3, R10, RZ ;  /* 0x0000000a030b7227 */ /* 0x002fc600078e00ff */
[----:B------:R0:W-:Y:S01]  /*1f50*/  STL [R1+0x3b4], R15 ;  /* 0x0003b40f01007387 */ /* 0x0001e20000100800 */
[----:B------:R-:W-:Y:S02]  /*1f60*/  IMAD.MOV R11, RZ, RZ, -R11 ;  /* 0x000000ffff0b7224 */ /* 0x000fe400078e0a0b */
[--C-:B------:R-:W-:Y:S01]  /*1f70*/  @!P1 IMAD.IADD R18, R18, 0x1, -R25.reuse ;  /* 0x0000000112129824 */ /* 0x100fe200078e0a19 */
[----:B------:R-:W-:Y:S01]  /*1f80*/  ISETP.GE.AND P1, PT, R5, RZ, PT ;  /* 0x000000ff0500720c */ /* 0x000fe20003f26270 */
[----:B------:R-:W-:Y:S02]  /*1f90*/  IMAD R5, R25, R11, R10 ;  /* 0x0000000b19057224 */ /* 0x000fe400078e020a */
[--C-:B------:R-:W-:Y:S02]  /*1fa0*/  @!P4 IMAD.IADD R17, R17, 0x1, -R25.reuse ;  /* 0x000000011111c824 */ /* 0x100fe400078e0a19 */
[----:B------:R-:W-:Y:S01]  /*1fb0*/  @!P6 IMAD.IADD R4, R4, 0x1, -R25 ;  /* 0x000000010404e824 */ /* 0x000fe200078e0a19 */
[----:B------:R-:W-:Y:S01]  /*1fc0*/  ISETP.GT.U32.AND P4, PT, R25, R5, PT ;  /* 0x000000051900720c */ /* 0x000fe20003f84070 */
[----:B------:R-:W-:Y:S01]  /*1fd0*/  IMAD.MOV.U32 R21, RZ, RZ, R18 ;  /* 0x000000ffff157224 */ /* 0x000fe200078e0012 */
[----:B0-----:R-:W-:Y:S01]  /*1fe0*/  IADD3 R15, R29, 0xe4, RZ ;  /* 0x000000e41d0f7810 */ /* 0x001fe20007ffe0ff */
[----:B------:R-:W-:-:S02]  /*1ff0*/  @!P0 IMAD.MOV R17, RZ, RZ, -R17 ;  /* 0x000000ffff118224 */ /* 0x000fc400078e0a11 */
[----:B------:R-:W-:Y:S01]  /*2000*/  @!P2 IMAD.MOV R21, RZ, RZ, -R21 ;  /* 0x000000ffff15a224 */ /* 0x000fe200078e0a15 */
[----:B------:R-:W-:Y:S01]  /*2010*/  IABS R11, R15 ;  /* 0x0000000f000b7213 */ /* 0x000fe20000000000 */
[----:B------:R-:W-:-:S03]  /*2020*/  IMAD.HI.U32 R9, R3, R6, RZ ;  /* 0x0000000603097227 */ /* 0x000fc600078e00ff */
[----:B------:R-:W-:Y:S01]  /*2030*/  STL [R1+0x3a0], R21 ;  /* 0x0003a01501007387 */ /* 0x000fe20000100800 */
[----:B------:R-:W-:Y:S02]  /*2040*/  IMAD.MOV R9, RZ, RZ, -R9 ;  /* 0x000000ffff097224 */ /* 0x000fe400078e0a09 */
[----:B------:R-:W-:Y:S01]  /*2050*/  @!P4 IMAD.IADD R5, R5, 0x1, -R25 ;  /* 0x000000010505c824 */ /* 0x000fe200078e0a19 */
[C---:B------:R-:W-:Y:S01]  /*2060*/  ISETP.GT.U32.AND P4, PT, R25.reuse, R4, PT ;  /* 0x000000041900720c */ /* 0x040fe20003f84070 */
[----:B------:R-:W-:Y:S01]  /*2070*/  STL [R1+0x39c], R17 ;  /* 0x00039c1101007387 */ /* 0x000fe20000100800 */
[----:B------:R-:W-:Y:S02]  /*2080*/  IMAD R6, R25, R9, R6 ;  /* 0x0000000919067224 */ /* 0x000fe400078e0206 */
[----:B------:R-:W-:Y:S01]  /*2090*/  IMAD.MOV R2, RZ, RZ, -R14 ;  /* 0x000000ffff027224 */ /* 0x000fe200078e0a0e */
[----:B------:R-:W-:Y:S01]  /*20a0*/  IADD3 R14, R29, 0xe5, RZ ;  /* 0x000000e51d0e7810 */ /* 0x000fe20007ffe0ff */
[----:B------:R-:W-:Y:S01]  /*20b0*/  IMAD.HI.U32 R0, R3, R12, RZ ;  /* 0x0000000c03007227 */ /* 0x000fe200078e00ff */
[----:B------:R-:W-:-:S02]  /*20c0*/  ISETP.GT.U32.AND P6, PT, R25, R6, PT ;  /* 0x000000061900720c */ /* 0x000fc40003fc4070 */
[----:B------:R-:W-:Y:S01]  /*20d0*/  IABS R9, R14 ;  /* 0x0000000e00097213 */ /* 0x000fe20000000000 */
[----:B------:R-:W-:Y:S01]  /*20e0*/  IMAD R13, R25, R2, R13 ;  /* 0x00000002190d7224 */ /* 0x000fe200078e020d */
[----:B------:R-:W-:Y:S01]  /*20f0*/  IADD3 R2, R29, 0xe6, RZ ;  /* 0x000000e61d027810 */ /* 0x000fe20007ffe0ff */
[----:B------:R-:W-:Y:S01]  /*2100*/  IMAD.MOV R0, RZ, RZ, -R0 ;  /* 0x000000ffff007224 */ /* 0x000fe200078e0a00 */
[----:B------:R-:W-:Y:S01]  /*2110*/  ISETP.GT.U32.AND P2, PT, R25, R5, PT ;  /* 0x000000051900720c */ /* 0x000fe20003f44070 */
[----:B------:R-:W-:Y:S01]  /*2120*/  @!P4 IMAD.IADD R4, R4, 0x1, -R25 ;  /* 0x000000010404c824 */ /* 0x000fe200078e0a19 */
[----:B------:R-:W-:Y:S01]  /*2130*/  IABS R10, R2 ;  /* 0x00000002000a7213 */ /* 0x000fe20000000000 */
[----:B------:R-:W-:Y:S01]  /*2140*/  IMAD.HI.U32 R20, R3, R9, RZ ;  /* 0x0000000903147227 */ /* 0x000fe200078e00ff */
[----:B------:R-:W-:-:S03]  /*2150*/  ISETP.GT.U32.AND P0, PT, R25, R13, PT ;  /* 0x0000000d1900720c */ /* 0x000fc60003f04070 */
[----:B------:R-:W-:Y:S02]  /*2160*/  @!P5 IMAD.MOV R4, RZ, RZ, -R4 ;  /* 0x000000ffff04d224 */ /* 0x000fe400078e0a04 */
[----:B------:R-:W-:Y:S02]  /*2170*/  @!P6 IMAD.IADD R6, R6, 0x1, -R25 ;  /* 0x000000010606e824 */ /* 0x000fe400078e0a19 */
[----:B------:R-:W-:Y:S01]  /*2180*/  IMAD.HI.U32 R18, R3, R10, RZ ;  /* 0x0000000a03127227 */ /* 0x000fe200078e00ff */
[----:B------:R0:W-:Y:S02]  /*2190*/  STL [R1+0x108c], R4 ;  /* 0x00108c0401007387 */ /* 0x0001e40000100800 */
[C---:B------:R-:W-:Y:S01]  /*21a0*/  ISETP.GT.U32.AND P6, PT, R25.reuse, R6, PT ;  /* 0x000000061900720c */ /* 0x040fe20003fc4070 */
[----:B------:R-:W-:Y:S01]  /*21b0*/  IMAD R12, R25, R0, R12 ;  /* 0x00000000190c7224 */ /* 0x000fe200078e020c */
[----:B------:R-:W-:Y:S01]  /*21c0*/  IABS R0, R16 ;  /* 0x0000001000007213 */ /* 0x000fe20000000000 */
[----:B------:R-:W-:-:S02]  /*21d0*/  IMAD.MOV R20, RZ, RZ, -R20 ;  /* 0x000000ffff147224 */ /* 0x000fc400078e0a14 */
[----:B------:R-:W-:Y:S01]  /*21e0*/  IMAD.MOV R18, RZ, RZ, -R18 ;  /* 0x000000ffff127224 */ /* 0x000fe200078e0a12 */
[C---:B------:R-:W-:Y:S01]  /*21f0*/  ISETP.GT.U32.AND P4, PT, R25.reuse, R12, PT ;  /* 0x0000000c1900720c */ /* 0x040fe20003f84070 */
[C---:B------:R-:W-:Y:S01]  /*2200*/  IMAD R9, R25.reuse, R20, R9 ;  /* 0x0000001419097224 */ /* 0x040fe200078e0209 */
[----:B0-----:R-:W2:Y:S01]  /*2210*/  LDL R4, [R1+0x378] ;  /* 0x0003780001047983 */ /* 0x001ea20000100800 */
[----:B------:R-:W-:Y:S02]  /*2220*/  IMAD R10, R25, R18, R10 ;  /* 0x00000012190a7224 */ /* 0x000fe400078e020a */
[--C-:B------:R-:W-:Y:S02]  /*2230*/  @!P2 IMAD.IADD R5, R5, 0x1, -R25.reuse ;  /* 0x000000010505a824 */ /* 0x100fe400078e0a19 */
[----:B------:R-:W-:Y:S01]  /*2240*/  @!P6 IMAD.IADD R6, R6, 0x1, -R25 ;  /* 0x000000010606e824 */ /* 0x000fe200078e0a19 */
[----:B------:R-:W-:Y:S01]  /*2250*/  ISETP.GT.U32.AND P6, PT, R25, R9, PT ;  /* 0x000000091900720c */ /* 0x000fe20003fc4070 */
[----:B------:R-:W-:Y:S01]  /*2260*/  IMAD.HI.U32 R17, R3, R11, RZ ;  /* 0x0000000b03117227 */ /* 0x000fe200078e00ff */
[----:B------:R-:W-:-:S03]  /*2270*/  ISETP.GT.U32.AND P2, PT, R25, R10, PT ;  /* 0x0000000a1900720c */ /* 0x000fc60003f44070 */
[----:B------:R-:W-:Y:S01]  /*2280*/  @!P4 IMAD.IADD R12, R12, 0x1, -R25 ;  /* 0x000000010c0cc824 */ /* 0x000fe200078e0a19 */
[----:B------:R-:W-:Y:S01]  /*2290*/  ISETP.GE.AND P4, PT, R7, RZ, PT ;  /* 0x000000ff0700720c */ /* 0x000fe20003f86270 */
[----:B------:R-:W-:-:S04]  /*22a0*/  IMAD.HI.U32 R18, R3, R0, RZ ;  /* 0x0000000003127227 */ /* 0x000fc800078e00ff */
[--C-:B------:R-:W-:Y:S01]  /*22b0*/  @!P0 IMAD.IADD R13, R13, 0x1, -R25.reuse ;  /* 0x000000010d0d8824 */ /* 0x100fe200078e0a19 */
[----:B------:R-:W-:Y:S01]  /*22c0*/  ISETP.GE.AND P0, PT, R8, RZ, PT ;  /* 0x000000ff0800720c */ /* 0x000fe20003f06270 */
[--C-:B------:R-:W-:Y:S01]  /*22d0*/  @!P6 IMAD.IADD R9, R9, 0x1, -R25.reuse ;  /* 0x000000010909e824 */ /* 0x100fe200078e0a19 */
[C---:B------:R-:W-:Y:S01]  /*22e0*/  ISETP.GT.U32.AND P6, PT, R25.reuse, R12, PT ;  /* 0x0000000c1900720c */ /* 0x040fe20003fc4070 */
[----:B------:R-:W-:Y:S01]  /*22f0*/  @!P2 IMAD.IADD R10, R10, 0x1, -R25 ;  /* 0x000000010a0aa824 */ /* 0x000fe200078e0a19 */
[----:B------:R-:W-:Y:S01]  /*2300*/  ISETP.GT.U32.AND P2, PT, R25, R13, PT ;  /* 0x0000000d1900720c */ /* 0x000fe20003f44070 */
[----:B------:R-:W-:Y:S01]  /*2310*/  IMAD.MOV R17, RZ, RZ, -R17 ;  /* 0x000000ffff117224 */ /* 0x000fe200078e0a11 */
[----:B------:R-:W-:Y:S01]  /*2320*/  IADD3 R8, R29, 0xe1, RZ ;  /* 0x000000e11d087810 */ /* 0x000fe20007ffe0ff */
[----:B------:R-:W-:Y:S01]  /*2330*/  IMAD.MOV R18, RZ, RZ, -R18 ;  /* 0x000000ffff127224 */ /* 0x000fe200078e0a12 */
[C---:B------:R-:W-:Y:S01]  /*2340*/  ISETP.GT.U32.AND P5, PT, R25.reuse, R10, PT ;  /* 0x0000000a1900720c */ /* 0x040fe20003fa4070 */
[----:B------:R-:W-:Y:S01]  /*2350*/  IMAD R7, R25, R17, R11 ;  /* 0x0000001119077224 */ /* 0x000fe200078e020b */
[----:B------:R-:W-:Y:S01]  /*2360*/  IADD3 R11, R29, 0xe2, RZ ;  /* 0x000000e21d0b7810 */ /* 0x000fe20007ffe0ff */
[----:B------:R-:W-:-:S02]  /*2370*/  IMAD R0, R25, R18, R0 ;  /* 0x0000001219007224 */ /* 0x000fc400078e0200 */
[----:B------:R-:W-:Y:S01]  /*2380*/  @!P3 IMAD.MOV R5, RZ, RZ, -R5 ;  /* 0x000000ffff05b224 */ /* 0x000fe200078e0a05 */
[C---:B------:R-:W-:Y:S01]  /*2390*/  ISETP.GT.U32.AND P3, PT, R25.reuse, R9, PT ;  /* 0x000000091900720c */ /* 0x040fe20003f64070 */
[----:B------:R-:W-:Y:S01]  /*23a0*/  @!P1 IMAD.MOV R6, RZ, RZ, -R6 ;  /* 0x000000ffff069224 */ /* 0x000fe200078e0a06 */
[C---:B------:R-:W-:Y:S01]  /*23b0*/  ISETP.GT.U32.AND P1, PT, R25.reuse, R7, PT ;  /* 0x000000071900720c */ /* 0x040fe20003f24070 */
[--C-:B------:R-:W-:Y:S01]  /*23c0*/  @!P6 IMAD.IADD R12, R12, 0x1, -R25.reuse ;  /* 0x000000010c0ce824 */ /* 0x100fe200078e0a19 */
[----:B------:R-:W-:Y:S02]  /*23d0*/  ISETP.GT.U32.AND P6, PT, R25, R0, PT ;  /* 0x000000001900720c */ /* 0x000fe40003fc4070 */
[----:B------:R-:W-:Y:S02]  /*23e0*/  IABS R17, R11 ;  /* 0x0000000b00117213 */ /* 0x000fe40000000000 */
[----:B------:R-:W-:Y:S01]  /*23f0*/  IABS R18, R8 ;  /* 0x0000000800127213 */ /* 0x000fe20000000000 */
[--C-:B------:R-:W-:Y:S01]  /*2400*/  @!P2 IMAD.IADD R13, R13, 0x1, -R25.reuse ;  /* 0x000000010d0da824 */ /* 0x100fe200078e0a19 */
[----:B------:R-:W-:Y:S01]  /*2410*/  ISETP.GE.AND P2, PT, R2, RZ, PT ;  /* 0x000000ff0200720c */ /* 0x000fe20003f46270 */
[----:B------:R-:W-:Y:S01]  /*2420*/  @!P5 IMAD.IADD R10, R10, 0x1, -R25 ;  /* 0x000000010a0ad824 */ /* 0x000fe200078e0a19 */
[----:B------:R-:W-:Y:S01]  /*2430*/  ISETP.GE.AND P5, PT, R14, RZ, PT ;  /* 0x000000ff0e00720c */ /* 0x000fe20003fa6270 */
[----:B------:R-:W-:-:S02]  /*2440*/  IMAD.MOV.U32 R2, RZ, RZ, R18 ;  /* 0x000000ffff027224 */ /* 0x000fc400078e0012 */
[----:B------:R-:W-:-:S04]  /*2450*/  IMAD.HI.U32 R14, R3, R17, RZ ;  /* 0x00000011030e7227 */ /* 0x000fc800078e00ff */
[--C-:B------:R-:W-:Y:S01]  /*2460*/  @!P3 IMAD.IADD R9, R9, 0x1, -R25.reuse ;  /* 0x000000010909b824 */ /* 0x100fe200078e0a19 */
[----:B------:R-:W-:Y:S01]  /*2470*/  ISETP.GE.AND P3, PT, R15, RZ, PT ;  /* 0x000000ff0f00720c */ /* 0x000fe20003f66270 */
[----:B------:R-:W-:Y:S02]  /*2480*/  @!P1 IMAD.IADD R7, R7, 0x1, -R25 ;  /* 0x0000000107079824 */ /* 0x000fe400078e0a19 */
[----:B------:R-:W-:Y:S02]  /*2490*/  IMAD.MOV.U32 R21, RZ, RZ, R13 ;  /* 0x000000ffff157224 */ /* 0x000fe400078e000d */
[----:B------:R-:W-:Y:S01]  /*24a0*/  IMAD.HI.U32 R15, R3, R2, RZ ;  /* 0x00000002030f7227 */ /* 0x000fe200078e00ff */
[----:B------:R-:W-:Y:S03]  /*24b0*/  STL [R1+0x1090], R5 ;  /* 0x0010900501007387 */ /* 0x000fe60000100800 */
[----:B------:R-:W-:Y:S01]  /*24c0*/  IMAD.MOV R14, RZ, RZ, -R14 ;  /* 0x000000ffff0e7224 */ /* 0x000fe200078e0a0e */
[----:B------:R0:W-:Y:S01]  /*24d0*/  STL [R1+0x1094], R6 ;  /* 0x0010940601007387 */ /* 0x0001e20000100800 */
[----:B------:R-:W-:Y:S01]  /*24e0*/  @!P6 IMAD.IADD R0, R0, 0x1, -R25 ;  /* 0x000000010000e824 */ /* 0x000fe200078e0a19 */
[----:B------:R-:W-:Y:S01]  /*24f0*/  ISETP.GE.AND P6, PT, R11, RZ, PT ;  /* 0x000000ff0b00720c */ /* 0x000fe20003fc6270 */
[----:B------:R-:W-:Y:S01]  /*2500*/  @!P0 IMAD.MOV R21, RZ, RZ, -R21 ;  /* 0x000000ffff158224 */ /* 0x000fe200078e0a15 */
[----:B------:R-:W-:Y:S01]  /*2510*/  ISETP.GT.U32.AND P0, PT, R25, R7, PT ;  /* 0x000000071900720c */ /* 0x000fe20003f04070 */
[----:B------:R-:W-:-:S02]  /*2520*/  IMAD.MOV R13, RZ, RZ, -R15 ;  /* 0x000000ffff0d7224 */ /* 0x000fc400078e0a0f */
[C---:B------:R-:W-:Y:S02]  /*2530*/  IMAD R11, R25.reuse, R14, R17 ;  /* 0x0000000e190b7224 */ /* 0x040fe400078e0211 */
[----:B0-----:R-:W-:Y:S02]  /*2540*/  IMAD.MOV.U32 R6, RZ, RZ, R10 ;  /* 0x000000ffff067224 */ /* 0x001fe400078e000a */
[C---:B------:R-:W-:Y:S02]  /*2550*/  IMAD R2, R25.reuse, R13, R2 ;  /* 0x0000000d19027224 */ /* 0x040fe400078e0202 */
[----:B------:R-:W-:Y:S02]  /*2560*/  IMAD.MOV.U32 R5, RZ, RZ, R9 ;  /* 0x000000ffff057224 */ /* 0x000fe400078e0009 */
[----:B------:R-:W-:Y:S01]  /*2570*/  @!P2 IMAD.MOV R6, RZ, RZ, -R6 ;  /* 0x000000ffff06a224 */ /* 0x000fe200078e0a06 */
[----:B------:R-:W-:Y:S01]  /*2580*/  ISETP.GT.U32.AND P2, PT, R25, R11, PT ;  /* 0x0000000b1900720c */ /* 0x000fe20003f44070 */
[----:B------:R-:W-:-:S02]  /*2590*/  IMAD.MOV.U32 R20, RZ, RZ, R12 ;  /* 0x000000ffff147224 */ /* 0x000fc400078e000c */
[----:B------:R-:W-:Y:S01]  /*25a0*/  @!P5 IMAD.MOV R5, RZ, RZ, -R5 ;  /* 0x000000ffff05d224 */ /* 0x000fe200078e0a05 */
[C---:B------:R-:W-:Y:S01]  /*25b0*/  ISETP.GT.U32.AND P5, PT, R25.reuse, R2, PT ;  /* 0x000000021900720c */ /* 0x040fe20003fa4070 */
[----:B------:R-:W-:Y:S01]  /*25c0*/  @!P4 IMAD.MOV R20, RZ, RZ, -R20 ;  /* 0x000000ffff14c224 */ /* 0x000fe200078e0a14 */
[----:B------:R-:W-:Y:S01]  /*25d0*/  ISETP.GT.U32.AND P4, PT, R25, R0, PT ;  /* 0x000000001900720c */ /* 0x000fe20003f84070 */
[----:B------:R-:W-:Y:S01]  /*25e0*/  STL [R1+0x35c], R21 ;  /* 0x00035c1501007387 */ /* 0x000fe20000100800 */
[----:B------:R-:W-:-:S03]  /*25f0*/  @!P0 IMAD.IADD R7, R7, 0x1, -R25 ;  /* 0x0000000107078824 */ /* 0x000fc600078e0a19 */
[----:B------:R-:W-:Y:S01]  /*2600*/  STL [R1+0x360], R20 ;  /* 0x0003601401007387 */ /* 0x000fe20000100800 */
[----:B------:R-:W-:-:S03]  /*2610*/  ISETP.GE.AND P0, PT, R8, RZ, PT ;  /* 0x000000ff0800720c */ /* 0x000fc60003f06270 */
[----:B------:R-:W-:Y:S01]  /*2620*/  STL [R1+0x364], R6 ;  /* 0x0003640601007387 */ /* 0x000fe20000100800 */
[----:B------:R-:W-:-:S03]  /*2630*/  @!P2 IMAD.IADD R11, R11, 0x1, -R25 ;  /* 0x000000010b0ba824 */ /* 0x000fc600078e0a19 */
[----:B------:R0:W-:Y:S01]  /*2640*/  STL [R1+0x368], R5 ;  /* 0x0003680501007387 */ /* 0x0001e20000100800 */
[--C-:B------:R-:W-:Y:S01]  /*2650*/  @!P5 IMAD.IADD R2, R2, 0x1, -R25.reuse ;  /* 0x000000010202d824 */ /* 0x100fe200078e0a19 */
[----:B------:R-:W-:Y:S01]  /*2660*/  ISETP.GT.U32.AND P5, PT, R25, R11, PT ;  /* 0x0000000b1900720c */ /* 0x000fe20003fa4070 */
[----:B------:R-:W-:Y:S02]  /*2670*/  @!P4 IMAD.IADD R0, R0, 0x1, -R25 ;  /* 0x000000010000c824 */ /* 0x000fe400078e0a19 */
[----:B0-----:R-:W-:-:S04]  /*2680*/  IMAD.MOV.U32 R5, RZ, RZ, R7 ;  /* 0x000000ffff057224 */ /* 0x001fc800078e0007 */
[----:B------:R-:W-:-:S05]  /*2690*/  @!P3 IMAD.MOV R5, RZ, RZ, -R5 ;  /* 0x000000ffff05b224 */ /* 0x000fca00078e0a05 */
[----:B------:R0:W-:Y:S01]  /*26a0*/  STL [R1+0x370], R5 ;  /* 0x0003700501007387 */ /* 0x0001e20000100800 */
[----:B------:R-:W-:Y:S01]  /*26b0*/  ISETP.GE.AND P1, PT, R16, RZ, PT ;  /* 0x000000ff1000720c */ /* 0x000fe20003f26270 */
[----:B0-----:R-:W-:Y:S02]  /*26c0*/  IMAD.MOV.U32 R5, RZ, RZ, R0 ;  /* 0x000000ffff057224 */ /* 0x001fe400078e0000 */
[----:B------:R-:W-:Y:S01]  /*26d0*/  @!P5 IMAD.IADD R11, R11, 0x1, -R25 ;  /* 0x000000010b0bd824 */ /* 0x000fe200078e0a19 */
[----:B------:R-:W-:-:S03]  /*26e0*/  ISETP.GT.U32.AND P3, PT, R25, R2, PT ;  /* 0x000000021900720c */ /* 0x000fc60003f64070 */
[----:B------:R-:W-:-:S04]  /*26f0*/  IMAD.MOV.U32 R6, RZ, RZ, R11 ;  /* 0x000000ffff067224 */ /* 0x000fc800078e000b */
[----:B------:R-:W-:Y:S02]  /*2700*/  @!P6 IMAD.MOV R6, RZ, RZ, -R6 ;  /* 0x000000ffff06e224 */ /* 0x000fe400078e0a06 */
[----:B------:R-:W-:-:S04]  /*2710*/  @!P1 IMAD.MOV R5, RZ, RZ, -R5 ;  /* 0x000000ffff059224 */ /* 0x000fc800078e0a05 */
[----:B------:R-:W-:Y:S01]  /*2720*/  @!P3 IMAD.IADD R2, R2, 0x1, -R25 ;  /* 0x000000010202b824 */ /* 0x000fe200078e0a19 */
[----:B------:R0:W-:Y:S03]  /*2730*/  STL [R1+0x380], R5 ;  /* 0x0003800501007387 */ /* 0x0001e60000100800 */
[----:B0-----:R-:W-:-:S04]  /*2740*/  IMAD.MOV.U32 R5, RZ, RZ, R2 ;  /* 0x000000ffff057224 */ /* 0x001fc800078e0002 */
[----:B------:R-:W-:Y:S01]  /*2750*/  @!P0 IMAD.MOV R5, RZ, RZ, -R5 ;  /* 0x000000ffff058224 */ /* 0x000fe200078e0a05 */
[----:B------:R-:W-:Y:S04]  /*2760*/  STL [R1+0x388], R6 ;  /* 0x0003880601007387 */ /* 0x000fe80000100800 */
[----:B------:R0:W-:Y:S01]  /*2770*/  STL [R1+0x38c], R5 ;  /* 0x00038c0501007387 */ /* 0x0001e20000100800 */
[C---:B--2---:R-:W-:Y:S02]  /*2780*/  IADD3 R9, R4.reuse, 0xe0, RZ ;  /* 0x000000e004097810 */ /* 0x044fe40007ffe0ff */
[----:B------:R-:W-:Y:S02]  /*2790*/  IADD3 R10, R4, 0xdf, RZ ;  /* 0x000000df040a7810 */ /* 0x000fe40007ffe0ff */
[----:B------:R-:W-:-:S02]  /*27a0*/  IABS R8, R9 ;  /* 0x0000000900087213 */ /* 0x000fc40000000000 */
[----:B------:R-:W-:Y:S02]  /*27b0*/  IABS R12, R10 ;  /* 0x0000000a000c7213 */ /* 0x000fe40000000000 */
[----:B------:R-:W-:Y:S01]  /*27c0*/  ISETP.GE.AND P2, PT, R10, RZ, PT ;  /* 0x000000ff0a00720c */ /* 0x000fe20003f46270 */
[----:B------:R-:W-:Y:S01]  /*27d0*/  IMAD.HI.U32 R10, R3, R8, RZ ;  /* 0x00000008030a7227 */ /* 0x000fe200078e00ff */
[----:B------:R-:W-:-:S03]  /*27e0*/  ISETP.GE.AND P4, PT, R9, RZ, PT ;  /* 0x000000ff0900720c */ /* 0x000fc60003f86270 */
[----:B------:R-:W-:Y:S02]  /*27f0*/  IMAD.MOV R0, RZ, RZ, -R10 ;  /* 0x000000ffff007224 */ /* 0x000fe400078e0a0a */
[----:B------:R-:W-:Y:S02]  /*2800*/  IMAD.MOV.U32 R9, RZ, RZ, R12 ;  /* 0x000000ffff097224 */ /* 0x000fe400078e000c */
[----:B------:R-:W-:Y:S02]  /*2810*/  IMAD R8, R25, R0, R8 ;  /* 0x0000000019087224 */ /* 0x000fe400078e0208 */
[----:B------:R-:W-:-:S03]  /*2820*/  IMAD.HI.U32 R7, R3, R9, RZ ;  /* 0x0000000903077227 */ /* 0x000fc600078e00ff */
[----:B------:R-:W-:Y:S01]  /*2830*/  ISETP.GT.U32.AND P5, PT, R25, R8, PT ;  /* 0x000000081900720c */ /* 0x000fe20003fa4070 */
[----:B------:R-:W-:-:S04]  /*2840*/  IMAD.MOV R7, RZ, RZ, -R7 ;  /* 0x000000ffff077224 */ /* 0x000fc800078e0a07 */
[----:B------:R-:W-:Y:S01]  /*2850*/  IMAD R7, R25, R7, R9 ;  /* 0x0000000719077224 */ /* 0x000fe200078e0209 */
[----:B------:R-:W-:-:S04]  /*2860*/  IADD3 R13, R4, 0xde, RZ ;  /* 0x000000de040d7810 */ /* 0x000fc80007ffe0ff */
[----:B------:R-:W-:Y:S02]  /*2870*/  ISETP.GT.U32.AND P6, PT, R25, R7, PT ;  /* 0x000000071900720c */ /* 0x000fe40003fc4070 */
[----:B------:R-:W-:Y:S01]  /*2880*/  ISETP.GE.AND P1, PT, R13, RZ, PT ;  /* 0x000000ff0d00720c */ /* 0x000fe20003f26270 */
[----:B------:R-:W-:Y:S01]  /*2890*/  @!P5 IMAD.IADD R8, R8, 0x1, -R25 ;  /* 0x000000010808d824 */ /* 0x000fe200078e0a19 */
[----:B------:R-:W-:Y:S02]  /*28a0*/  IABS R13, R13 ;  /* 0x0000000d000d7213 */ /* 0x000fe40000000000 */
[C---:B------:R-:W-:Y:S02]  /*28b0*/  IADD3 R12, R4.reuse, 0xdc, RZ ;  /* 0x000000dc040c7810 */ /* 0x040fe40007ffe0ff */
[----:B------:R-:W-:Y:S01]  /*28c0*/  ISETP.GT.U32.AND P5, PT, R25, R8, PT ;  /* 0x000000081900720c */ /* 0x000fe20003fa4070 */
[----:B------:R-:W-:Y:S01]  /*28d0*/  IMAD.HI.U32 R9, R3, R13, RZ ;  /* 0x0000000d03097227 */ /* 0x000fe200078e00ff */
[----:B------:R-:W-:-:S02]  /*28e0*/  IADD3 R10, R4, 0xdd, RZ ;  /* 0x000000dd040a7810 */ /* 0x000fc40007ffe0ff */
[----:B------:R-:W-:Y:S01]  /*28f0*/  ISETP.GE.AND P0, PT, R12, RZ, PT ;  /* 0x000000ff0c00720c */ /* 0x000fe20003f06270 */
[----:B------:R-:W-:Y:S01]  /*2900*/  IMAD.MOV R9, RZ, RZ, -R9 ;  /* 0x000000ffff097224 */ /* 0x000fe200078e0a09 */
[----:B------:R-:W-:Y:S01]  /*2910*/  IADD3 R0, R4, 0xdb, RZ ;  /* 0x000000db04007810 */ /* 0x000fe20007ffe0ff */
[----:B------:R-:W-:Y:S01]  /*2920*/  @!P6 IMAD.IADD R7, R7, 0x1, -R25 ;  /* 0x000000010707e824 */ /* 0x000fe200078e0a19 */
[----:B------:R-:W-:Y:S01]  /*2930*/  IABS R12, R12 ;  /* 0x0000000c000c7213 */ /* 0x000fe20000000000 */
[----:B------:R-:W-:Y:S01]  /*2940*/  IMAD R13, R25, R9, R13 ;  /* 0x00000009190d7224 */ /* 0x000fe200078e020d */
[----:B------:R-:W-:Y:S02]  /*2950*/  ISETP.GE.AND P3, PT, R10, RZ, PT ;  /* 0x000000ff0a00720c */ /* 0x000fe40003f66270 */
[----:B------:R-:W-:Y:S01]  /*2960*/  IABS R10, R10 ;  /* 0x0000000a000a7213 */ /* 0x000fe20000000000 */
[----:B------:R-:W-:Y:S01]  /*2970*/  IMAD.HI.U32 R14, R3, R12, RZ ;  /* 0x0000000c030e7227 */ /* 0x000fe200078e00ff */
[----:B------:R-:W-:-:S02]  /*2980*/  IABS R11, R0 ;  /* 0x00000000000b7213 */ /* 0x000fc40000000000 */
[C---:B------:R-:W-:Y:S01]  /*2990*/  ISETP.GT.U32.AND P6, PT, R25.reuse, R7, PT ;  /* 0x000000071900720c */ /* 0x040fe20003fc4070 */
[----:B------:R-:W-:Y:S01]  /*29a0*/  @!P5 IMAD.IADD R8, R8, 0x1, -R25 ;  /* 0x000000010808d824 */ /* 0x000fe200078e0a19 */
[----:B------:R-:W-:Y:S01]  /*29b0*/  ISETP.GT.U32.AND P5, PT, R25, R13, PT ;  /* 0x0000000d1900720c */ /* 0x000fe20003fa4070 */
[----:B------:R-:W-:-:S04]  /*29c0*/  IMAD.HI.U32 R2, R3, R10, RZ ;  /* 0x0000000a03027227 */ /* 0x000fc800078e00ff */
[----:B------:R-:W-:-:S04]  /*29d0*/  IMAD.HI.U32 R9, R3, R11, RZ ;  /* 0x0000000b03097227 */ /* 0x000fc800078e00ff */
[----:B------:R-:W-:Y:S02]  /*29e0*/  IMAD.MOV R14, RZ, RZ, -R14 ;  /* 0x000000ffff0e7224 */ /* 0x000fe400078e0a0e */
[----:B------:R-:W-:Y:S02]  /*29f0*/  IMAD.MOV R2, RZ, RZ, -R2 ;  /* 0x000000ffff027224 */ /* 0x000fe400078e0a02 */
[----:B------:R-:W-:Y:S02]  /*2a00*/  IMAD.MOV R9, RZ, RZ, -R9 ;  /* 0x000000ffff097224 */ /* 0x000fe400078e0a09 */
[C---:B------:R-:W-:Y:S02]  /*2a10*/  IMAD R12, R25.reuse, R14, R12 ;  /* 0x0000000e190c7224 */ /* 0x040fe400078e020c */
[----:B------:R-:W-:Y:S02]  /*2a20*/  IMAD R10, R25, R2, R10 ;  /* 0x00000002190a7224 */ /* 0x000fe400078e020a */
[----:B0-----:R-:W-:-:S02]  /*2a30*/  IMAD.MOV.U32 R5, RZ, RZ, R8 ;  /* 0x000000ffff057224 */ /* 0x001fc400078e0008 */
[----:B------:R-:W-:Y:S02]  /*2a40*/  IMAD R11, R25, R9, R11 ;  /* 0x00000009190b7224 */ /* 0x000fe400078e020b */
[----:B------:R-:W-:Y:S01]  /*2a50*/  @!P6 IMAD.IADD R7, R7, 0x1, -R25 ;  /* 0x000000010707e824 */ /* 0x000fe200078e0a19 */
[C---:B------:R-:W-:Y:S01]  /*2a60*/  ISETP.GT.U32.AND P6, PT, R25.reuse, R12, PT ;  /* 0x0000000c1900720c */ /* 0x040fe20003fc4070 */
[----:B------:R-:W-:Y:S01]  /*2a70*/  @!P4 IMAD.MOV R5, RZ, RZ, -R5 ;  /* 0x000000ffff05c224 */ /* 0x000fe200078e0a05 */
[----:B------:R-:W-:Y:S01]  /*2a80*/  ISETP.GT.U32.AND P4, PT, R25, R10, PT ;  /* 0x0000000a1900720c */ /* 0x000fe20003f84070 */
[----:B------:R-:W-:Y:S01]  /*2a90*/  @!P5 IMAD.IADD R13, R13, 0x1, -R25 ;  /* 0x000000010d0dd824 */ /* 0x000fe200078e0a19 */
[----:B------:R-:W-:Y:S02]  /*2aa0*/  ISETP.GT.U32.AND P5, PT, R25, R11, PT ;  /* 0x0000000b1900720c */ /* 0x000fe40003fa4070 */
[C---:B------:R-:W-:Y:S02]  /*2ab0*/  IADD3 R20, R4.reuse, 0xda, RZ ;  /* 0x000000da04147810 */ /* 0x040fe40007ffe0ff */
[----:B------:R-:W-:-:S02]  /*2ac0*/  IADD3 R16, R4, 0xd9, RZ ;  /* 0x000000d904107810 */ /* 0x000fc40007ffe0ff */
[----:B------:R-:W-:Y:S02]  /*2ad0*/  IABS R2, R20 ;  /* 0x0000001400027213 */ /* 0x000fe40000000000 */
[----:B------:R-:W-:Y:S01]  /*2ae0*/  IABS R15, R16 ;  /* 0x00000010000f7213 */ /* 0x000fe20000000000 */
[--C-:B------:R-:W-:Y:S01]  /*2af0*/  @!P6 IMAD.IADD R12, R12, 0x1, -R25.reuse ;  /* 0x000000010c0ce824 */ /* 0x100fe200078e0a19 */
[----:B------:R0:W-:Y:S01]  /*2b00*/  STL [R1+0x37c], R5 ;  /* 0x00037c0501007387 */ /* 0x0001e20000100800 */
[--C-:B------:R-:W-:Y:S01]  /*2b10*/  @!P4 IMAD.IADD R10, R10, 0x1, -R25.reuse ;  /* 0x000000010a0ac824 */ /* 0x100fe200078e0a19 */
[----:B------:R-:W-:Y:S01]  /*2b20*/  ISETP.GT.U32.AND P4, PT, R25, R13, PT ;  /* 0x0000000d1900720c */ /* 0x000fe20003f84070 */
[----:B------:R-:W-:Y:S01]  /*2b30*/  @!P5 IMAD.IADD R11, R11, 0x1, -R25 ;  /* 0x000000010b0bd824 */ /* 0x000fe200078e0a19 */
[----:B------:R-:W-:Y:S01]  /*2b40*/  ISETP.GT.U32.AND P5, PT, R25, R12, PT ;  /* 0x0000000c1900720c */ /* 0x000fe20003fa4070 */
[----:B------:R-:W-:-:S04]  /*2b50*/  IMAD.HI.U32 R8, R3, R2, RZ ;  /* 0x0000000203087227 */ /* 0x000fc800078e00ff */
[----:B0-----:R-:W-:Y:S02]  /*2b60*/  IMAD.MOV.U32 R5, RZ, RZ, R7 ;  /* 0x000000ffff057224 */ /* 0x001fe400078e0007 */
[----:B------:R-:W-:-:S04]  /*2b70*/  IMAD.HI.U32 R7, R3, R15, RZ ;  /* 0x0000000f03077227 */ /* 0x000fc800078e00ff */
[----:B------:R-:W-:Y:S02]  /*2b80*/  IMAD.MOV R8, RZ, RZ, -R8 ;  /* 0x000000ffff087224 */ /* 0x000fe400078e0a08 */
[----:B------:R-:W-:Y:S02]  /*2b90*/  IMAD.MOV R7, RZ, RZ, -R7 ;  /* 0x000000ffff077224 */ /* 0x000fe400078e0a07 */
[----:B------:R-:W-:Y:S01]  /*2ba0*/  @!P2 IMAD.MOV R5, RZ, RZ, -R5 ;  /* 0x000000ffff05a224 */ /* 0x000fe200078e0a05 */
[C---:B------:R-:W-:Y:S01]  /*2bb0*/  ISETP.GT.U32.AND P2, PT, R25.reuse, R11, PT ;  /* 0x0000000b1900720c */ /* 0x040fe20003f44070 */
[C---:B------:R-:W-:Y:S02]  /*2bc0*/  IMAD R2, R25.reuse, R8, R2 ;  /* 0x0000000819027224 */ /* 0x040fe400078e0202 */
[----:B------:R-:W-:Y:S02]  /*2bd0*/  IMAD R15, R25, R7, R15 ;  /* 0x00000007190f7224 */ /* 0x000fe400078e020f */
[--C-:B------:R-:W-:Y:S01]  /*2be0*/  @!P4 IMAD.IADD R13, R13, 0x1, -R25.reuse ;  /* 0x000000010d0dc824 */ /* 0x100fe200078e0a19 */
[C---:B------:R-:W-:Y:S01]  /*2bf0*/  ISETP.GT.U32.AND P4, PT, R25.reuse, R2, PT ;  /* 0x000000021900720c */ /* 0x040fe20003f84070 */
[----:B------:R-:W-:Y:S01]  /*2c00*/  @!P5 IMAD.IADD R12, R12, 0x1, -R25 ;  /* 0x000000010c0cd824 */ /* 0x000fe200078e0a19 */
[----:B------:R-:W-:-:S02]  /*2c10*/  ISETP.GT.U32.AND P5, PT, R25, R15, PT ;  /* 0x0000000f1900720c */ /* 0x000fc40003fa4070 */
[----:B------:R-:W-:Y:S02]  /*2c20*/  ISETP.GT.U32.AND P6, PT, R25, R10, PT ;  /* 0x0000000a1900720c */ /* 0x000fe40003fc4070 */
[C---:B------:R-:W-:Y:S01]  /*2c30*/  IADD3 R7, R4.reuse, 0xd6, RZ ;  /* 0x000000d604077810 */ /* 0x040fe20007ffe0ff */
[--C-:B------:R-:W-:Y:S01]  /*2c40*/  @!P2 IMAD.IADD R11, R11, 0x1, -R25.reuse ;  /* 0x000000010b0ba824 */ /* 0x100fe200078e0a19 */
[----:B------:R-:W-:Y:S02]  /*2c50*/  IADD3 R9, R4, 0xd8, RZ ;  /* 0x000000d804097810 */ /* 0x000fe40007ffe0ff */
[----:B------:R-:W-:Y:S02]  /*2c60*/  ISETP.GE.AND P2, PT, R20, RZ, PT ;  /* 0x000000ff1400720c */ /* 0x000fe40003f46270 */
[----:B------:R-:W-:Y:S01]  /*2c70*/  IABS R20, R7 ;  /* 0x0000000700147213 */ /* 0x000fe20000000000 */
[--C-:B------:R-:W-:Y:S01]  /*2c80*/  @!P4 IMAD.IADD R2, R2, 0x1, -R25.reuse ;  /* 0x000000010202c824 */ /* 0x100fe200078e0a19 */
[----:B------:R-:W-:Y:S01]  /*2c90*/  IABS R18, R9 ;  /* 0x0000000900127213 */ /* 0x000fe20000000000 */
[--C-:B------:R-:W-:Y:S01]  /*2ca0*/  @!P5 IMAD.IADD R15, R15, 0x1, -R25.reuse ;  /* 0x000000010f0fd824 */ /* 0x100fe200078e0a19 */
[----:B------:R-:W-:Y:S01]  /*2cb0*/  ISETP.GE.AND P4, PT, R16, RZ, PT ;  /* 0x000000ff1000720c */ /* 0x000fe20003f86270 */
[----:B------:R-:W-:Y:S01]  /*2cc0*/  IMAD.MOV.U32 R16, RZ, RZ, R20 ;  /* 0x000000ffff107224 */ /* 0x000fe200078e0014 */
[----:B------:R-:W-:Y:S01]  /*2cd0*/  IADD3 R8, R4, 0xd7, RZ ;  /* 0x000000d704087810 */ /* 0x000fe20007ffe0ff */
[----:B------:R-:W-:Y:S01]  /*2ce0*/  @!P6 IMAD.IADD R10, R10, 0x1, -R25 ;  /* 0x000000010a0ae824 */ /* 0x000fe200078e0a19 */
[----:B------:R-:W-:Y:S01]  /*2cf0*/  ISETP.GT.U32.AND P5, PT, R25, R15, PT ;  /* 0x0000000f1900720c */ /* 0x000fe20003fa4070 */
[----:B------:R-:W-:Y:S01]  /*2d00*/  IMAD.HI.U32 R14, R3, R18, RZ ;  /* 0x00000012030e7227 */ /* 0x000fe200078e00ff */
[----:B------:R0:W-:Y:S03]  /*2d10*/  STL [R1+0x36c], R5 ;  /* 0x00036c0501007387 */ /* 0x0001e60000100800 */
[----:B------:R-:W-:-:S02]  /*2d20*/  IMAD.MOV.U32 R6, RZ, RZ, R13 ;  /* 0x000000ffff067224 */ /* 0x000fc400078e000d */
[----:B------:R-:W-:Y:S01]  /*2d30*/  IMAD.HI.U32 R13, R3, R16, RZ ;  /* 0x00000010030d7227 */ /* 0x000fe200078e00ff */
[----:B------:R-:W-:-:S03]  /*2d40*/  IABS R17, R8 ;  /* 0x0000000800117213 */ /* 0x000fc60000000000 */
[----:B------:R-:W-:Y:S02]  /*2d50*/  IMAD.MOV R14, RZ, RZ, -R14 ;  /* 0x000000ffff0e7224 */ /* 0x000fe400078e0a0e */
[----:B0-----:R-:W-:Y:S02]  /*2d60*/  IMAD.MOV.U32 R5, RZ, RZ, R10 ;  /* 0x000000ffff057224 */ /* 0x001fe400078e000a */
[----:B------:R-:W-:Y:S01]  /*2d70*/  IMAD.MOV R10, RZ, RZ, -R13 ;  /* 0x000000ffff0a7224 */ /* 0x000fe200078e0a0d */
[----:B------:R-:W-:Y:S01]  /*2d80*/  ISETP.GE.AND P6, PT, R0, RZ, PT ;  /* 0x000000ff0000720c */ /* 0x000fe20003fc6270 */
[C---:B------:R-:W-:Y:S02]  /*2d90*/  IMAD R18, R25.reuse, R14, R18 ;  /* 0x0000000e19127224 */ /* 0x040fe400078e0212 */
[----:B------:R-:W-:Y:S01]  /*2da0*/  @!P1 IMAD.MOV R6, RZ, RZ, -R6 ;  /* 0x000000ffff069224 */ /* 0x000fe200078e0a06 */
[C---:B------:R-:W-:Y:S01]  /*2db0*/  ISETP.GT.U32.AND P1, PT, R25.reuse, R2, PT ;  /* 0x000000021900720c */ /* 0x040fe20003f24070 */
[----:B------:R-:W-:-:S02]  /*2dc0*/  IMAD R16, R25, R10, R16 ;  /* 0x0000000a19107224 */ /* 0x000fc400078e0210 */
[----:B------:R-:W-:-:S04]  /*2dd0*/  IMAD.HI.U32 R0, R3, R17, RZ ;  /* 0x0000001103007227 */ /* 0x000fc800078e00ff */
[----:B------:R-:W-:Y:S01]  /*2de0*/  @!P3 IMAD.MOV R5, RZ, RZ, -R5 ;  /* 0x000000ffff05b224 */ /* 0x000fe200078e0a05 */
[----:B------:R-:W-:Y:S01]  /*2df0*/  ISETP.GT.U32.AND P3, PT, R25, R18, PT ;  /* 0x000000121900720c */ /* 0x000fe20003f64070 */
[----:B------:R-:W-:Y:S01]  /*2e00*/  @!P5 IMAD.IADD R15, R15, 0x1, -R25 ;  /* 0x000000010f0fd824 */ /* 0x000fe200078e0a19 */
[C---:B------:R-:W-:Y:S01]  /*2e10*/  ISETP.GT.U32.AND P5, PT, R25.reuse, R16, PT ;  /* 0x000000101900720c */ /* 0x040fe20003fa4070 */
[----:B------:R-:W-:Y:S01]  /*2e20*/  IMAD.MOV R0, RZ, RZ, -R0 ;  /* 0x000000ffff007224 */ /* 0x000fe200078e0a00 */
[----:B------:R-:W-:Y:S03]  /*2e30*/  STL [R1+0x348], R6 ;  /* 0x0003480601007387 */ /* 0x000fe60000100800 */
[----:B------:R-:W-:Y:S01]  /*2e40*/  IMAD R17, R25, R0, R17 ;  /* 0x0000000019117224 */ /* 0x000fe200078e0211 */
[----:B------:R0:W-:Y:S01]  /*2e50*/  STL [R1+0x34c], R5 ;  /* 0x00034c0501007387 */ /* 0x0001e20000100800 */
[----:B------:R-:W-:Y:S01]  /*2e60*/  @!P1 IMAD.IADD R2, R2, 0x1, -R25 ;  /* 0x0000000102029824 */ /* 0x000fe200078e0a19 */
[----:B------:R-:W-:-:S02]  /*2e70*/  ISETP.GE.AND P1, PT, R8, RZ, PT ;  /* 0x000000ff0800720c */ /* 0x000fc40003f26270 */
[----:B------:R-:W-:Y:S01]  /*2e80*/  IADD3 R8, R4, 0xd4, RZ ;  /* 0x000000d404087810 */ /* 0x000fe20007ffe0ff */
[----:B0-----:R-:W-:-:S04]  /*2e90*/  IMAD.MOV.U32 R5, RZ, RZ, R11 ;  /* 0x000000ffff057224 */ /* 0x001fc800078e000b */
[----:B------:R-:W-:Y:S01]  /*2ea0*/  @!P6 IMAD.MOV R5, RZ, RZ, -R5 ;  /* 0x000000ffff05e224 */ /* 0x000fe200078e0a05 */
[----:B------:R-:W-:Y:S01]  /*2eb0*/  ISETP.GT.U32.AND P6, PT, R25, R17, PT ;  /* 0x000000111900720c */ /* 0x000fe20003fc4070 */
[--C-:B------:R-:W-:Y:S01]  /*2ec0*/  @!P3 IMAD.IADD R18, R18, 0x1, -R25.reuse ;  /* 0x000000011212b824 */ /* 0x100fe200078e0a19 */
[----:B------:R-:W-:Y:S01]  /*2ed0*/  ISETP.GE.AND P3, PT, R7, RZ, PT ;  /* 0x000000ff0700720c */ /* 0x000fe20003f66270 */
[----:B------:R-:W-:Y:S01]  /*2ee0*/  IMAD.MOV.U32 R6, RZ, RZ, R12 ;  /* 0x000000ffff067224 */ /* 0x000fe200078e000c */
[----:B------:R-:W-:Y:S01]  /*2ef0*/  IABS R7, R8 ;  /* 0x0000000800077213 */ /* 0x000fe20000000000 */
[----:B------:R-:W-:Y:S01]  /*2f00*/  @!P5 IMAD.IADD R16, R16, 0x1, -R25 ;  /* 0x000000011010d824 */ /* 0x000fe200078e0a19 */
[----:B------:R-:W-:Y:S01]  /*2f10*/  IADD3 R0, R4, 0xd5, RZ ;  /* 0x000000d504007810 */ /* 0x000fe20007ffe0ff */
[----:B------:R-:W-:Y:S01]  /*2f20*/  @!P0 IMAD.MOV R6, RZ, RZ, -R6 ;  /* 0x000000ffff068224 */ /* 0x000fe200078e0a06 */
[----:B------:R-:W-:Y:S01]  /*2f30*/  ISETP.GE.AND P0, PT, R9, RZ, PT ;  /* 0x000000ff0900720c */ /* 0x000fe20003f06270 */
[----:B------:R-:W-:Y:S01]  /*2f40*/  IMAD.HI.U32 R9, R3, R7, RZ ;  /* 0x0000000703097227 */ /* 0x000fe200078e00ff */
[----:B------:R-:W-:-:S02]  /*2f50*/  ISETP.GT.U32.AND P5, PT, R25, R16, PT ;  /* 0x000000101900720c */ /* 0x000fc40003fa4070 */
[----:B------:R-:W-:Y:S01]  /*2f60*/  IABS R13, R0 ;  /* 0x00000000000d7213 */ /* 0x000fe20000000000 */
[----:B------:R-:W-:Y:S01]  /*2f70*/  @!P6 IMAD.IADD R17, R17, 0x1, -R25 ;  /* 0x000000011111e824 */ /* 0x000fe200078e0a19 */
[----:B------:R-:W-:Y:S01]  /*2f80*/  ISETP.GT.U32.AND P6, PT, R25, R18, PT ;  /* 0x000000121900720c */ /* 0x000fe20003fc4070 */
[----:B------:R-:W-:Y:S02]  /*2f90*/  IMAD.MOV R9, RZ, RZ, -R9 ;  /* 0x000000ffff097224 */ /* 0x000fe400078e0a09 */
[----:B------:R-:W-:Y:S01]  /*2fa0*/  IMAD.HI.U32 R10, R3, R13, RZ ;  /* 0x0000000d030a7227 */ /* 0x000fe200078e00ff */
[----:B------:R-:W-:Y:S03]  /*2fb0*/  STL [R1+0x350], R6 ;  /* 0x0003500601007387 */ /* 0x000fe60000100800 */
[C---:B------:R-:W-:Y:S02]  /*2fc0*/  IMAD R7, R25.reuse, R9, R7 ;  /* 0x0000000919077224 */ /* 0x040fe400078e0207 */
[----:B------:R-:W-:Y:S01]  /*2fd0*/  IMAD.MOV R10, RZ, RZ, -R10 ;  /* 0x000000ffff0a7224 */ /* 0x000fe200078e0a0a */
[----:B------:R0:W-:Y:S01]  /*2fe0*/  STL [R1+0x354], R5 ;  /* 0x0003540501007387 */ /* 0x0001e20000100800 */
[----:B------:R-:W-:Y:S01]  /*2ff0*/  @!P5 IMAD.IADD R16, R16, 0x1, -R25 ;  /* 0x000000011010d824 */ /* 0x000fe200078e0a19 */
[C---:B------:R-:W-:Y:S01]  /*3000*/  ISETP.GT.U32.AND P5, PT, R25.reuse, R7, PT ;  /* 0x000000071900720c */ /* 0x040fe20003fa4070 */
[----:B------:R-:W-:-:S02]  /*3010*/  IMAD R13, R25, R10, R13 ;  /* 0x0000000a190d7224 */ /* 0x000fc400078e020d */
[----:B------:R-:W-:Y:S02]  /*3020*/  @!P6 IMAD.IADD R18, R18, 0x1, -R25 ;  /* 0x000000011212e824 */ /* 0x000fe400078e0a19 */
[----:B0-----:R-:W-:Y:S01]  /*3030*/  IMAD.MOV.U32 R5, RZ, RZ, R2 ;  /* 0x000000ffff057224 */ /* 0x001fe200078e0002 */
[----:B------:R-:W-:-:S03]  /*3040*/  ISETP.GT.U32.AND P6, PT, R25, R13, PT ;  /* 0x0000000d1900720c */ /* 0x000fc60003fc4070 */
[----:B------:R-:W-:Y:S01]  /*3050*/  @!P2 IMAD.MOV R5, RZ, RZ, -R5 ;  /* 0x000000ffff05a224 */ /* 0x000fe200078e0a05 */
[----:B------:R-:W-:Y:S01]  /*3060*/  ISETP.GT.U32.AND P2, PT, R25, R17, PT ;  /* 0x000000111900720c */ /* 0x000fe20003f44070 */
[----:B------:R-:W-:Y:S01]  /*3070*/  IMAD.MOV.U32 R6, RZ, RZ, R15 ;  /* 0x000000ffff067224 */ /* 0x000fe200078e000f */
[C---:B------:R-:W-:Y:S01]  /*3080*/  IADD3 R9, R4.reuse, 0xd1, RZ ;  /* 0x000000d104097810 */ /* 0x040fe20007ffe0ff */
[--C-:B------:R-:W-:Y:S01]  /*3090*/  @!P5 IMAD.IADD R7, R7, 0x1, -R25.reuse ;  /* 0x000000010707d824 */ /* 0x100fe200078e0a19 */
[C---:B------:R-:W-:Y:S01]  /*30a0*/  IADD3 R11, R4.reuse, 0xd3, RZ ;  /* 0x000000d3040b7810 */ /* 0x040fe20007ffe0ff */
[----:B------:R-:W-:Y:S01]  /*30b0*/  @!P4 IMAD.MOV R6, RZ, RZ, -R6 ;  /* 0x000000ffff06c224 */ /* 0x000fe200078e0a06 */
[----:B------:R-:W-:Y:S02]  /*30c0*/  IABS R12, R9 ;  /* 0x00000009000c7213 */ /* 0x000fe40000000000 */
[----:B------:R-:W-:Y:S01]  /*30d0*/  IABS R14, R11 ;  /* 0x0000000b000e7213 */ /* 0x000fe20000000000 */
[--C-:B------:R-:W-:Y:S01]  /*30e0*/  @!P6 IMAD.IADD R13, R13, 0x1, -R25.reuse ;  /* 0x000000010d0de824 */ /* 0x100fe200078e0a19 */
[----:B------:R-:W-:Y:S01]  /*30f0*/  ISETP.GT.U32.AND P5, PT, R25, R7, PT ;  /* 0x000000071900720c */ /* 0x000fe20003fa4070 */
[----:B------:R0:W-:Y:S02]  /*3100*/  STL [R1+0x358], R5 ;  /* 0x0003580501007387 */ /* 0x0001e40000100800 */
[----:B------:R-:W-:Y:S01]  /*3110*/  @!P2 IMAD.IADD R17, R17, 0x1, -R25 ;  /* 0x000000011111a824 */ /* 0x000fe200078e0a19 */
[----:B------:R-:W-:Y:S01]  /*3120*/  IADD3 R2, R4, 0xd2, RZ ;  /* 0x000000d204027810 */ /* 0x000fe20007ffe0ff */
[----:B------:R-:W-:Y:S01]  /*3130*/  IMAD.HI.U32 R15, R3, R12, RZ ;  /* 0x0000000c030f7227 */ /* 0x000fe200078e00ff */
[----:B------:R1:W-:Y:S01]  /*3140*/  STL [R1+0x2e0], R6 ;  /* 0x0002e00601007387 */ /* 0x0003e20000100800 */
[----:B------:R-:W-:-:S02]  /*3150*/  ISETP.GT.U32.AND P4, PT, R25, R13, PT ;  /* 0x0000000d1900720c */ /* 0x000fc40003f84070 */
[----:B------:R-:W-:Y:S01]  /*3160*/  IMAD.HI.U32 R20, R3, R14, RZ ;  /* 0x0000000e03147227 */ /* 0x000fe200078e00ff */
[----:B------:R-:W-:-:S03]  /*3170*/  IABS R10, R2 ;  /* 0x00000002000a7213 */ /* 0x000fc60000000000 */
[----:B0-----:R-:W-:Y:S02]  /*3180*/  IMAD.MOV.U32 R5, RZ, RZ, R18 ;  /* 0x000000ffff057224 */ /* 0x001fe400078e0012 */
[----:B-1----:R-:W-:Y:S02]  /*3190*/  IMAD.MOV.U32 R6, RZ, RZ, R17 ;  /* 0x000000ffff067224 */ /* 0x002fe400078e0011 */
[----:B------:R-:W-:Y:S02]  /*31a0*/  IMAD.MOV R15, RZ, RZ, -R15 ;  /* 0x000000ffff0f7224 */ /* 0x000fe400078e0a0f */
[----:B------:R-:W-:Y:S02]  /*31b0*/  @!P0 IMAD.MOV R5, RZ, RZ, -R5 ;  /* 0x000000ffff058224 */ /* 0x000fe400078e0a05 */
[----:B------:R-:W-:Y:S02]  /*31c0*/  IMAD.MOV R20, RZ, RZ, -R20 ;  /* 0x000000ffff147224 */ /* 0x000fe400078e0a14 */
[----:B------:R-:W-:Y:S01]  /*31d0*/  @!P1 IMAD.MOV R6, RZ, RZ, -R6 ;  /* 0x000000ffff069224 */ /* 0x000fe200078e0a06 */
[----:B------:R-:W-:Y:S01]  /*31e0*/  ISETP.GE.AND P1, PT, R11, RZ, PT ;  /* 0x000000ff0b00720c */ /* 0x000fe20003f26270 */
[----:B------:R-:W-:Y:S01]  /*31f0*/  IMAD R11, R25, R15, R12 ;  /* 0x0000000f190b7224 */ /* 0x000fe200078e020c */
[----:B------:R-:W-:Y:S01]  /*3200*/  ISETP.GE.AND P2, PT, R0, RZ, PT ;  /* 0x000000ff0000720c */ /* 0x000fe20003f46270 */
[----:B------:R-:W-:Y:S01]  /*3210*/  IMAD.HI.U32 R0, R3, R10, RZ ;  /* 0x0000000a03007227 */ /* 0x000fe200078e00ff */
[----:B------:R0:W-:Y:S03]  /*3220*/  STL [R1+0x2e4], R5 ;  /* 0x0002e40501007387 */ /* 0x0001e60000100800 */
[----:B------:R-:W-:-:S02]  /*3230*/  IMAD R14, R25, R20, R14 ;  /* 0x00000014190e7224 */ /* 0x000fc400078e020e */
[----:B------:R-:W-:Y:S01]  /*3240*/  @!P5 IMAD.IADD R7, R7, 0x1, -R25 ;  /* 0x000000010707d824 */ /* 0x000fe200078e0a19 */
[C---:B------:R-:W-:Y:S01]  /*3250*/  ISETP.GT.U32.AND P5, PT, R25.reuse, R11, PT ;  /* 0x0000000b1900720c */ /* 0x040fe20003fa4070 */
[----:B------:R-:W-:Y:S02]  /*3260*/  IMAD.MOV R0, RZ, RZ, -R0 ;  /* 0x000000ffff007224 */ /* 0x000fe400078e0a00 */
[----:B0-----:R-:W-:Y:S01]  /*3270*/  IMAD.MOV.U32 R5, RZ, RZ, R16 ;  /* 0x000000ffff057224 */ /* 0x001fe200078e0010 */
[C---:B------:R-:W-:Y:S01]  /*3280*/  ISETP.GT.U32.AND P0, PT, R25.reuse, R14, PT ;  /* 0x0000000e1900720c */ /* 0x040fe20003f04070 */
[----:B------:R-:W-:Y:S02]  /*3290*/  IMAD R10, R25, R0, R10 ;  /* 0x00000000190a7224 */ /* 0x000fe400078e020a */
[----:B------:R-:W-:Y:S02]  /*32a0*/  @!P3 IMAD.MOV R5, RZ, RZ, -R5 ;  /* 0x000000ffff05b224 */ /* 0x000fe400078e0a05 */
[----:B------:R-:W-:Y:S01]  /*32b0*/  @!P4 IMAD.IADD R13, R13, 0x1, -R25 ;  /* 0x000000010d0dc824 */ /* 0x000fe200078e0a19 */
[----:B------:R-:W-:Y:S01]  /*32c0*/  STL [R1+0x2f4], R6 ;  /* 0x0002f40601007387 */ /* 0x000fe20000100800 */
[----:B------:R-:W-:-:S03]  /*32d0*/  ISETP.GT.U32.AND P3, PT, R25, R10, PT ;  /* 0x0000000a1900720c */ /* 0x000fc60003f64070 */
[----:B------:R0:W-:Y:S01]  /*32e0*/  STL [R1+0x338], R5 ;  /* 0x0003380501007387 */ /* 0x0001e20000100800 */
[----:B------:R-:W-:Y:S02]  /*32f0*/  ISETP.GE.AND P4, PT, R2, RZ, PT ;  /* 0x000000ff0200720c */ /* 0x000fe40003f86270 */
[----:B------:R-:W-:Y:S02]  /*3300*/  IADD3 R2, R4, 0xcf, RZ ;  /* 0x000000cf04027810 */ /* 0x000fe40007ffe0ff */
[----:B------:R-:W-:Y:S01]  /*3310*/  ISETP.GE.AND P6, PT, R8, RZ, PT ;  /* 0x000000ff0800720c */ /* 0x000fe20003fc6270 */
[----:B0-----:R-:W-:Y:S01]  /*3320*/  IMAD.MOV.U32 R5, RZ, RZ, R13 ;  /* 0x000000ffff057224 */ /* 0x001fe200078e000d */
[----:B------:R-:W-:Y:S01]  /*3330*/  IADD3 R8, R4, 0xd0, RZ ;  /* 0x000000d004087810 */ /* 0x000fe20007ffe0ff */
[----:B------:R-:W-:Y:S02]  /*3340*/  @!P5 IMAD.IADD R11, R11, 0x1, -R25 ;  /* 0x000000010b0bd824 */ /* 0x000fe400078e0a19 */
[----:B------:R-:W-:Y:S01]  /*3350*/  @!P2 IMAD.MOV R5, RZ, RZ, -R5 ;  /* 0x000000ffff05a224 */ /* 0x000fe200078e0a05 */
[----:B------:R-:W-:Y:S01]  /*3360*/  IABS R13, R2 ;  /* 0x00000002000d7213 */ /* 0x000fe20000000000 */
[----:B------:R-:W-:Y:S01]  /*3370*/  @!P0 IMAD.IADD R14, R14, 0x1, -R25 ;  /* 0x000000010e0e8824 */ /* 0x000fe200078e0a19 */
[----:B------:R-:W-:-:S02]  /*3380*/  IABS R0, R8 ;  /* 0x0000000800007213 */ /* 0x000fc40000000000 */
[----:B------:R0:W-:Y:S01]  /*3390*/  STL [R1+0x33c], R5 ;  /* 0x00033c0501007387 */ /* 0x0001e20000100800 */
[C---:B------:R-:W-:Y:S02]  /*33a0*/  ISETP.GT.U32.AND P5, PT, R25.reuse, R11, PT ;  /* 0x0000000b1900720c */ /* 0x040fe40003fa4070 */
[----:B------:R-:W-:Y:S01]  /*33b0*/  ISETP.GT.U32.AND P2, PT, R25, R14, PT ;  /* 0x0000000e1900720c */ /* 0x000fe20003f44070 */
[----:B------:R-:W-:-:S04]  /*33c0*/  IMAD.HI.U32 R12, R3, R0, RZ ;  /* 0x00000000030c7227 */ /* 0x000fc800078e00ff */
[----:B0-----:R-:W-:Y:S02]  /*33d0*/  IMAD.MOV.U32 R5, RZ, RZ, R7 ;  /* 0x000000ffff057224 */ /* 0x001fe400078e0007 */
[----:B------:R-:W-:-:S04]  /*33e0*/  IMAD.HI.U32 R7, R3, R13, RZ ;  /* 0x0000000d03077227 */ /* 0x000fc800078e00ff */
[----:B------:R-:W-:Y:S02]  /*33f0*/  @!P3 IMAD.IADD R10, R10, 0x1, -R25 ;  /* 0x000000010a0ab824 */ /* 0x000fe400078e0a19 */
[----:B------:R-:W-:Y:S02]  /*3400*/  IMAD.MOV R7, RZ, RZ, -R7 ;  /* 0x000000ffff077224 */ /* 0x000fe400078e0a07 */
[----:B------:R-:W-:Y:S01]  /*3410*/  IMAD.MOV R12, RZ, RZ, -R12 ;  /* 0x000000ffff0c7224 */ /* 0x000fe200078e0a0c */
[C---:B------:R-:W-:Y:S01]  /*3420*/  ISETP.GT.U32.AND P3, PT, R25.reuse, R10, PT ;  /* 0x0000000a1900720c */ /* 0x040fe20003f64070 */
[C---:B------:R-:W-:Y:S02]  /*3430*/  IMAD R13, R25.reuse, R7, R13 ;  /* 0x00000007190d7224 */ /* 0x040fe400078e020d */
[----:B------:R-:W-:Y:S01]  /*3440*/  IMAD R0, R25, R12, R0 ;  /* 0x0000000c19007224 */ /* 0x000fe200078e0200 */
[----:B------:R-:W-:Y:S01]  /*3450*/  ISETP.GE.AND P0, PT, R9, RZ, PT ;  /* 0x000000ff0900720c */ /* 0x000fe20003f06270 */
[--C-:B------:R-:W-:Y:S01]  /*3460*/  @!P5 IMAD.IADD R11, R11, 0x1, -R25.reuse ;  /* 0x000000010b0bd824 */ /* 0x100fe200078e0a19 */
[----:B------:R-:W-:Y:S01]  /*3470*/  IADD3 R9, R4, 0xce, RZ ;  /* 0x000000ce04097810 */ /* 0x000fe20007ffe0ff */
[----:B------:R-:W-:Y:S01]  /*3480*/  @!P2 IMAD.IADD R14, R14, 0x1, -R25 ;  /* 0x000000010e0ea824 */ /* 0x000fe200078e0a19 */
[----:B------:R-:W-:-:S02]  /*3490*/  ISETP.GT.U32.AND P5, PT, R25, R13, PT ;  /* 0x0000000d1900720c */ /* 0x000fc40003fa4070 */
[----:B------:R-:W-:Y:S02]  /*34a0*/  ISETP.GT.U32.AND P2, PT, R25, R0, PT ;  /* 0x000000001900720c */ /* 0x000fe40003f44070 */
[----:B------:R-:W-:Y:S01]  /*34b0*/  IABS R12, R9 ;  /* 0x00000009000c7213 */ /* 0x000fe20000000000 */
[----:B------:R-:W-:Y:S01]  /*34c0*/  @!P3 IMAD.IADD R10, R10, 0x1, -R25 ;  /* 0x000000010a0ab824 */ /* 0x000fe200078e0a19 */
[----:B------:R-:W-:Y:S01]  /*34d0*/  ISETP.GE.AND P3, PT, R2, RZ, PT ;  /* 0x000000ff0200720c */ /* 0x000fe20003f66270 */
[----:B------:R-:W-:Y:S01]  /*34e0*/  @!P6 IMAD.MOV R5, RZ, RZ, -R5 ;  /* 0x000000ffff05e224 */ /* 0x000fe200078e0a05 */
[----:B------:R-:W-:Y:S01]  /*34f0*/  IADD3 R2, R4, 0xcd, RZ ;  /* 0x000000cd04027810 */ /* 0x000fe20007ffe0ff */
[----:B------:R-:W-:Y:S01]  /*3500*/  IMAD.HI.U32 R16, R3, R12, RZ ;  /* 0x0000000c03107227 */ /* 0x000fe200078e00ff */
[----:B------:R-:W-:Y:S02]  /*3510*/  ISETP.GE.AND P6, PT, R8, RZ, PT ;  /* 0x000000ff0800720c */ /* 0x000fe40003fc6270 */
[----:B------:R0:W-:Y:S01]  /*3520*/  STL [R1+0x344], R5 ;  /* 0x0003440501007387 */ /* 0x0001e20000100800 */
[----:B------:R-:W-:Y:S01]  /*3530*/  IMAD.MOV R16, RZ, RZ, -R16 ;  /* 0x000000ffff107224 */ /* 0x000fe200078e0a10 */
[----:B------:R-:W-:Y:S01]  /*3540*/  IABS R8, R2 ;  /* 0x0000000200087213 */ /* 0x000fe20000000000 */
[----:B------:R-:W-:-:S02]  /*3550*/  @!P5 IMAD.IADD R13, R13, 0x1, -R25 ;  /* 0x000000010d0dd824 */ /* 0x000fc400078e0a19 */
[----:B------:R-:W-:Y:S01]  /*3560*/  @!P2 IMAD.IADD R0, R0, 0x1, -R25 ;  /* 0x000000010000a824 */ /* 0x000fe200078e0a19 */
[----:B------:R-:W-:Y:S01]  /*3570*/  ISETP.GE.AND P2, PT, R9, RZ, PT ;  /* 0x000000ff0900720c */ /* 0x000fe20003f46270 */
[C---:B------:R-:W-:Y:S02]  /*3580*/  IMAD R12, R25.reuse, R16, R12 ;  /* 0x00000010190c7224 */ /* 0x040fe400078e020c */
[----:B0-----:R-:W-:Y:S01]  /*3590*/  IMAD.MOV.U32 R5, RZ, RZ, R14 ;  /* 0x000000ffff057224 */ /* 0x001fe200078e000e */
[C---:B------:R-:W-:Y:S01]  /*35a0*/  ISETP.GT.U32.AND P5, PT, R25.reuse, R13, PT ;  /* 0x0000000d1900720c */ /* 0x040fe20003fa4070 */
[----:B------:R-:W-:Y:S01]  /*35b0*/  IMAD.MOV.U32 R6, RZ, RZ, R10 ;  /* 0x000000ffff067224 */ /* 0x000fe200078e000a */
[----:B------:R-:W-:Y:S01]  /*35c0*/  IADD3 R7, R4, 0xcc, RZ ;  /* 0x000000cc04077810 */ /* 0x000fe20007ffe0ff */
[----:B------:R-:W-:Y:S01]  /*35d0*/  @!P1 IMAD.MOV R5, RZ, RZ, -R5 ;  /* 0x000000ffff059224 */ /* 0x000fe200078e0a05 */
[----:B------:R-:W-:Y:S01]  /*35e0*/  ISETP.GT.U32.AND P1, PT, R25, R0, PT ;  /* 0x000000001900720c */ /* 0x000fe20003f24070 */
[----:B------:R-:W-:Y:S01]  /*35f0*/  IMAD.HI.U32 R9, R3, R8, RZ ;  /* 0x0000000803097227 */ /* 0x000fe200078e00ff */
[----:B------:R-:W-:-:S03]  /*3600*/  IABS R15, R7 ;  /* 0x00000007000f7213 */ /* 0x000fc60000000000 */
[----:B------:R-:W-:Y:S01]  /*3610*/  @!P4 IMAD.MOV R6, RZ, RZ, -R6 ;  /* 0x000000ffff06c224 */ /* 0x000fe200078e0a06 */
[----:B------:R-:W-:Y:S01]  /*3620*/  ISETP.GT.U32.AND P4, PT, R25, R12, PT ;  /* 0x0000000c1900720c */ /* 0x000fe20003f84070 */
[----:B------:R-:W-:Y:S02]  /*3630*/  IMAD.MOV R9, RZ, RZ, -R9 ;  /* 0x000000ffff097224 */ /* 0x000fe400078e0a09 */
[----:B------:R-:W-:-:S04]  /*3640*/  IMAD.HI.U32 R10, R3, R15, RZ ;  /* 0x0000000f030a7227 */ /* 0x000fc800078e00ff */
[----:B------:R-:W-:Y:S02]  /*3650*/  IMAD R8, R25, R9, R8 ;  /* 0x0000000919087224 */ /* 0x000fe400078e0208 */
[--C-:B------:R-:W-:Y:S02]  /*3660*/  @!P5 IMAD.IADD R13, R13, 0x1, -R25.reuse ;  /* 0x000000010d0dd824 */ /* 0x100fe400078e0a19 */
[----:B------:R-:W-:Y:S01]  /*3670*/  IMAD.MOV R10, RZ, RZ, -R10 ;  /* 0x000000ffff0a7224 */ /* 0x000fe200078e0a0a */
[C---:B------:R-:W-:Y:S01]  /*3680*/  ISETP.GT.U32.AND P5, PT, R25.reuse, R8, PT ;  /* 0x000000081900720c */ /* 0x040fe20003fa4070 */
[--C-:B------:R-:W-:Y:S01]  /*3690*/  @!P1 IMAD.IADD R0, R0, 0x1, -R25.reuse ;  /* 0x0000000100009824 */ /* 0x100fe200078e0a19 */
[----:B------:R0:W-:Y:S01]  /*36a0*/  STL [R1+0x340], R5 ;  /* 0x0003400501007387 */ /* 0x0001e20000100800 */
[----:B------:R-:W-:Y:S02]  /*36b0*/  @!P4 IMAD.IADD R12, R12, 0x1, -R25 ;  /* 0x000000010c0cc824 */ /* 0x000fe400078e0a19 */
[C---:B------:R-:W-:Y:S01]  /*36c0*/  IMAD R15, R25.reuse, R10, R15 ;  /* 0x0000000a190f7224 */ /* 0x040fe200078e020f */
[----:B------:R1:W-:Y:S02]  /*36d0*/  STL [R1+0x31c], R6 ;  /* 0x00031c0601007387 */ /* 0x0003e40000100800 */
[----:B------:R-:W-:Y:S01]  /*36e0*/  ISETP.GT.U32.AND P4, PT, R25, R12, PT ;  /* 0x0000000c1900720c */ /* 0x000fe20003f84070 */
[----:B0-----:R-:W-:-:S02]  /*36f0*/  IMAD.MOV.U32 R5, RZ, RZ, R11 ;  /* 0x000000ffff057224 */ /* 0x001fc400078e000b */
[----:B-1----:R-:W-:Y:S02]  /*3700*/  IMAD.MOV.U32 R6, RZ, RZ, R0 ;  /* 0x000000ffff067224 */ /* 0x002fe400078e0000 */
[----:B------:R-:W-:Y:S02]  /*3710*/  @!P0 IMAD.MOV R5, RZ, RZ, -R5 ;  /* 0x000000ffff058224 */ /* 0x000fe400078e0a05 */
[----:B------:R-:W-:Y:S01]  /*3720*/  @!P6 IMAD.MOV R6, RZ, RZ, -R6 ;  /* 0x000000ffff06e224 */ /* 0x000fe200078e0a06 */
[----:B------:R-:W-:Y:S01]  /*3730*/  ISETP.GT.U32.AND P6, PT, R25, R15, PT ;  /* 0x0000000f1900720c */ /* 0x000fe20003fc4070 */
[----:B------:R-:W-:Y:S01]  /*3740*/  @!P5 IMAD.IADD R8, R8, 0x1, -R25 ;  /* 0x000000010808d824 */ /* 0x000fe200078e0a19 */
[----:B------:R0:W-:Y:S01]  /*3750*/  STL [R1+0x320], R5 ;  /* 0x0003200501007387 */ /* 0x0001e20000100800 */
[C---:B------:R-:W-:Y:S02]  /*3760*/  IADD3 R11, R4.reuse, 0xcb, RZ ;  /* 0x000000cb040b7810 */ /* 0x040fe40007ffe0ff */
[----:B------:R-:W-:-:S02]  /*3770*/  IADD3 R10, R4, 0xca, RZ ;  /* 0x000000ca040a7810 */ /* 0x000fc40007ffe0ff */
[----:B------:R-:W-:Y:S01]  /*3780*/  ISETP.GT.U32.AND P5, PT, R25, R8, PT ;  /* 0x000000081900720c */ /* 0x000fe20003fa4070 */
[----:B0-----:R-:W-:Y:S01]  /*3790*/  IMAD.MOV.U32 R5, RZ, RZ, R13 ;  /* 0x000000ffff057224 */ /* 0x001fe200078e000d */
[----:B------:R-:W-:Y:S01]  /*37a0*/  ISETP.GE.AND P1, PT, R7, RZ, PT ;  /* 0x000000ff0700720c */ /* 0x000fe20003f26270 */
[----:B------:R-:W-:Y:S02]  /*37b0*/  @!P4 IMAD.IADD R12, R12, 0x1, -R25 ;  /* 0x000000010c0cc824 */ /* 0x000fe400078e0a19 */
[----:B------:R-:W-:Y:S01]  /*37c0*/  @!P3 IMAD.MOV R5, RZ, RZ, -R5 ;  /* 0x000000ffff05b224 */ /* 0x000fe200078e0a05 */
[----:B------:R-:W-:Y:S01]  /*37d0*/  IABS R7, R11 ;  /* 0x0000000b00077213 */ /* 0x000fe20000000000 */
[----:B------:R-:W-:Y:S01]  /*37e0*/  STL [R1+0x334], R6 ;  /* 0x0003340601007387 */ /* 0x000fe20000100800 */
[----:B------:R-:W-:Y:S01]  /*37f0*/  IABS R9, R10 ;  /* 0x0000000a00097213 */ /* 0x000fe20000000000 */
[----:B------:R-:W-:Y:S02]  /*3800*/  @!P6 IMAD.IADD R15, R15, 0x1, -R25 ;  /* 0x000000010f0fe824 */ /* 0x000fe400078e0a19 */
[----:B------:R0:W-:Y:S01]  /*3810*/  STL [R1+0x330], R5 ;  /* 0x0003300501007387 */ /* 0x0001e20000100800 */
[----:B------:R-:W-:Y:S01]  /*3820*/  ISETP.GE.AND P0, PT, R2, RZ, PT ;  /* 0x000000ff0200720c */ /* 0x000fe20003f06270 */
[----:B------:R-:W-:Y:S01]  /*3830*/  IMAD.HI.U32 R13, R3, R7, RZ ;  /* 0x00000007030d7227 */ /* 0x000fe200078e00ff */
[----:B------:R-:W-:-:S02]  /*3840*/  ISETP.GE.AND P4, PT, R10, RZ, PT ;  /* 0x000000ff0a00720c */ /* 0x000fc40003f86270 */
[----:B------:R-:W-:Y:S01]  /*3850*/  IADD3 R2, R4, 0xc9, RZ ;  /* 0x000000c904027810 */ /* 0x000fe20007ffe0ff */
[----:B------:R-:W-:Y:S01]  /*3860*/  IMAD.HI.U32 R10, R3, R9, RZ ;  /* 0x00000009030a7227 */ /* 0x000fe200078e00ff */
[----:B------:R-:W-:-:S03]  /*3870*/  ISETP.GT.U32.AND P6, PT, R25, R15, PT ;  /* 0x0000000f1900720c */ /* 0x000fc60003fc4070 */
[----:B0-----:R-:W-:Y:S02]  /*3880*/  IMAD.MOV.U32 R5, RZ, RZ, R12 ;  /* 0x000000ffff057224 */ /* 0x001fe400078e000c */
[----:B------:R-:W-:Y:S02]  /*3890*/  IMAD.MOV R13, RZ, RZ, -R13 ;  /* 0x000000ffff0d7224 */ /* 0x000fe400078e0a0d */
[----:B------:R-:W-:Y:S01]  /*38a0*/  @!P2 IMAD.MOV R5, RZ, RZ, -R5 ;  /* 0x000000ffff05a224 */ /* 0x000fe200078e0a05 */
[----:B------:R-:W-:Y:S01]  /*38b0*/  IABS R0, R2 ;  /* 0x0000000200007213 */ /* 0x000fe20000000000 */
[----:B------:R-:W-:Y:S02]  /*38c0*/  IMAD.MOV R10, RZ, RZ, -R10 ;  /* 0x000000ffff0a7224 */ /* 0x000fe400078e0a0a */
[----:B------:R-:W-:Y:S01]  /*38d0*/  @!P5 IMAD.IADD R8, R8, 0x1, -R25 ;  /* 0x000000010808d824 */ /* 0x000fe200078e0a19 */
[----:B------:R-:W-:Y:S01]  /*38e0*/  ISETP.GE.AND P2, PT, R2, RZ, PT ;  /* 0x000000ff0200720c */ /* 0x000fe20003f46270 */
[C---:B------:R-:W-:Y:S01]  /*38f0*/  IMAD R7, R25.reuse, R13, R7 ;  /* 0x0000000d19077224 */ /* 0x040fe200078e0207 */
[----:B------:R0:W-:Y:S01]  /*3900*/  STL [R1+0x328], R5 ;  /* 0x0003280501007387 */ /* 0x0001e20000100800 */
[----:B------:R-:W-:Y:S01]  /*3910*/  IMAD R2, R25, R10, R9 ;  /* 0x0000000a19027224 */ /* 0x000fe200078e0209 */
[----:B------:R-:W-:Y:S01]  /*3920*/  ISETP.GE.AND P3, PT, R11, RZ, PT ;  /* 0x000000ff0b00720c */ /* 0x000fe20003f66270 */
[----:B------:R-:W-:Y:S01]  /*3930*/  IMAD.HI.U32 R11, R3, R0, RZ ;  /* 0x00000000030b7227 */ /* 0x000fe200078e00ff */
[----:B------:R-:W-:-:S03]  /*3940*/  ISETP.GT.U32.AND P5, PT, R25, R7, PT ;  /* 0x000000071900720c */ /* 0x000fc60003fa4070 */
[----:B0-----:R-:W-:Y:S02]  /*3950*/  IMAD.MOV.U32 R5, RZ, RZ, R8 ;  /* 0x000000ffff057224 */ /* 0x001fe400078e0008 */
[----:B------:R-:W-:Y:S02]  /*3960*/  IMAD.MOV R11, RZ, RZ, -R11 ;  /* 0x000000ffff0b7224 */ /* 0x000fe400078e0a0b */
[----:B------:R-:W-:Y:S01]  /*3970*/  @!P0 IMAD.MOV R5, RZ, RZ, -R5 ;  /* 0x000000ffff058224 */ /* 0x000fe200078e0a05 */
[----:B------:R-:W-:Y:S01]  /*3980*/  ISETP.GT.U32.AND P0, PT, R25, R2, PT ;  /* 0x000000021900720c */ /* 0x000fe20003f04070 */
[--C-:B------:R-:W-:Y:S02]  /*3990*/  @!P6 IMAD.IADD R15, R15, 0x1, -R25.reuse ;  /* 0x000000010f0fe824 */ /* 0x100fe400078e0a19 */
[----:B------:R-:W-:Y:S01]  /*39a0*/  IMAD R0, R25, R11, R0 ;  /* 0x0000000b19007224 */ /* 0x000fe200078e0200 */
[----:B------:R0:W-:Y:S01]  /*39b0*/  STL [R1+0x32c], R5 ;  /* 0x00032c0501007387 */ /* 0x0001e20000100800 */
[----:B------:R-:W-:Y:S01]  /*39c0*/  IADD3 R11, R4, 0xc8, RZ ;  /* 0x000000c8040b7810 */ /* 0x000fe20007ffe0ff */
[----:B------:R-:W-:-:S02]  /*39d0*/  @!P5 IMAD.IADD R7, R7, 0x1, -R25 ;  /* 0x000000010707d824 */ /* 0x000fc400078e0a19 */
[----:B0-----:R-:W-:-:S04]  /*39e0*/  IMAD.MOV.U32 R5, RZ, RZ, R15 ;  /* 0x000000ffff057224 */ /* 0x001fc800078e000f */
[----:B------:R-:W-:Y:S01]  /*39f0*/  @!P1 IMAD.MOV R5, RZ, RZ, -R5 ;  /* 0x000000ffff059224 */ /* 0x000fe200078e0a05 */
[----:B------:R-:W-:Y:S01]  /*3a00*/  ISETP.GT.U32.AND P1, PT, R25, R0, PT ;  /* 0x000000001900720c */ /* 0x000fe20003f24070 */
[----:B------:R-:W-:Y:S01]  /*3a10*/  @!P0 IMAD.IADD R2, R2, 0x1, -R25 ;  /* 0x0000000102028824 */ /* 0x000fe200078e0a19 */
[----:B------:R-:W-:Y:S02]  /*3a20*/  ISETP.GE.AND P6, PT, R11, RZ, PT ;  /* 0x000000ff0b00720c */ /* 0x000fe40003fc6270 */
[----:B------:R-:W-:Y:S02]  /*3a30*/  IABS R11, R11 ;  /* 0x0000000b000b7213 */ /* 0x000fe40000000000 */
[C---:B------:R-:W-:Y:S02]  /*3a40*/  ISETP.GT.U32.AND P5, PT, R25.reuse, R7, PT ;  /* 0x000000071900720c */ /* 0x040fe40003fa4070 */
[----:B------:R-:W-:Y:S01]  /*3a50*/  ISETP.GT.U32.AND P0, PT, R25, R2, PT ;  /* 0x000000021900720c */ /* 0x000fe20003f04070 */
[----:B------:R-:W-:-:S04]  /*3a60*/  IMAD.HI.U32 R15, R3, R11, RZ ;  /* 0x0000000b030f7227 */ /* 0x000fc800078e00ff */
[----:B------:R-:W-:Y:S02]  /*3a70*/  @!P1 IMAD.IADD R0, R0, 0x1, -R25 ;  /* 0x0000000100009824 */ /* 0x000fe400078e0a19 */
[----:B------:R-:W-:Y:S01]  /*3a80*/  IMAD.MOV R15, RZ, RZ, -R15 ;  /* 0x000000ffff0f7224 */ /* 0x000fe200078e0a0f */
[C---:B------:R-:W-:Y:S02]  /*3a90*/  IADD3 R10, R4.reuse, 0xc5, RZ ;  /* 0x000000c5040a7810 */ /* 0x040fe40007ffe0ff */
[----:B------:R-:W-:Y:S01]  /*3aa0*/  ISETP.GT.U32.AND P1, PT, R25, R0, PT ;  /* 0x000000001900720c */ /* 0x000fe20003f24070 */
[----:B------:R-:W-:Y:S01]  /*3ab0*/  @!P5 IMAD.IADD R7, R7, 0x1, -R25 ;  /* 0x000000010707d824 */ /* 0x000fe200078e0a19 */
[----:B------:R-:W-:Y:S01]  /*3ac0*/  IADD3 R8, R4, 0xc7, RZ ;  /* 0x000000c704087810 */ /* 0x000fe20007ffe0ff */
[C---:B------:R-:W-:Y:S01]  /*3ad0*/  IMAD R11, R25.reuse, R15, R11 ;  /* 0x0000000f190b7224 */ /* 0x040fe200078e020b */
[----:B------:R-:W-:Y:S01]  /*3ae0*/  IABS R14, R10 ;  /* 0x0000000a000e7213 */ /* 0x000fe20000000000 */
[----:B------:R-:W-:Y:S01]  /*3af0*/  @!P0 IMAD.IADD R2, R2, 0x1, -R25 ;  /* 0x0000000102028824 */ /* 0x000fe200078e0a19 */
[----:B------:R-:W-:Y:S01]  /*3b00*/  IABS R12, R8 ;  /* 0x00000008000c7213 */ /* 0x000fe20000000000 */
[----:B------:R0:W-:Y:S01]  /*3b10*/  STL [R1+0x324], R5 ;  /* 0x0003240501007387 */ /* 0x0001e20000100800 */
[----:B------:R-:W-:Y:S01]  /*3b20*/  IMAD.MOV.U32 R6, RZ, RZ, R7 ;  /* 0x000000ffff067224 */ /* 0x000fe200078e0007 */
[----:B------:R-:W-:Y:S01]  /*3b30*/  ISETP.GT.U32.AND P0, PT, R25, R11, PT ;  /* 0x0000000b1900720c */ /* 0x000fe20003f04070 */
[----:B------:R-:W-:Y:S01]  /*3b40*/  IMAD.HI.U32 R15, R3, R14, RZ ;  /* 0x0000000e030f7227 */ /* 0x000fe200078e00ff */
[----:B------:R-:W-:-:S03]  /*3b50*/  IADD3 R9, R4, 0xc6, RZ ;  /* 0x000000c604097810 */ /* 0x000fc60007ffe0ff */
[----:B------:R-:W-:Y:S02]  /*3b60*/  @!P3 IMAD.MOV R6, RZ, RZ, -R6 ;  /* 0x000000ffff06b224 */ /* 0x000fe400078e0a06 */
[----:B0-----:R-:W-:Y:S01]  /*3b70*/  IMAD.MOV.U32 R5, RZ, RZ, R2 ;  /* 0x000000ffff057224 */ /* 0x001fe200078e0002 */
[----:B------:R-:W-:Y:S01]  /*3b80*/  IABS R13, R9 ;  /* 0x00000009000d7213 */ /* 0x000fe20000000000 */
[----:B------:R-:W-:-:S04]  /*3b90*/  IMAD.HI.U32 R16, R3, R12, RZ ;  /* 0x0000000c03107227 */ /* 0x000fc800078e00ff */
[----:B------:R-:W-:Y:S02]  /*3ba0*/  @!P4 IMAD.MOV R5, RZ, RZ, -R5 ;  /* 0x000000ffff05c224 */ /* 0x000fe400078e0a05 */
[----:B------:R-:W-:Y:S02]  /*3bb0*/  IMAD.MOV R15, RZ, RZ, -R15 ;  /* 0x000000ffff0f7224 */ /* 0x000fe400078e0a0f */
[----:B------:R-:W-:Y:S01]  /*3bc0*/  @!P1 IMAD.IADD R0, R0, 0x1, -R25 ;  /* 0x0000000100009824 */ /* 0x000fe200078e0a19 */
[----:B------:R-:W-:Y:S01]  /*3bd0*/  STL [R1+0x318], R6 ;  /* 0x0003180601007387 */ /* 0x000fe20000100800 */
[----:B------:R-:W-:Y:S02]  /*3be0*/  IMAD.MOV R16, RZ, RZ, -R16 ;  /* 0x000000ffff107224 */ /* 0x000fe400078e0a10 */
[----:B------:R-:W-:Y:S01]  /*3bf0*/  IMAD.HI.U32 R17, R3, R13, RZ ;  /* 0x0000000d03117227 */ /* 0x000fe200078e00ff */
[----:B------:R0:W-:Y:S03]  /*3c00*/  STL [R1+0x314], R5 ;  /* 0x0003140501007387 */ /* 0x0001e60000100800 */
[----:B------:R-:W-:-:S02]  /*3c10*/  IMAD R2, R25, R15, R14 ;  /* 0x0000000f19027224 */ /* 0x000fc400078e020e */
[----:B------:R-:W-:Y:S02]  /*3c20*/  IMAD R12, R25, R16, R12 ;  /* 0x00000010190c7224 */ /* 0x000fe400078e020c */
[----:B------:R-:W-:Y:S02]  /*3c30*/  @!P0 IMAD.IADD R11, R11, 0x1, -R25 ;  /* 0x000000010b0b8824 */ /* 0x000fe400078e0a19 */
[----:B0-----:R-:W-:Y:S02]  /*3c40*/  IMAD.MOV.U32 R5, RZ, RZ, R0 ;  /* 0x000000ffff057224 */ /* 0x001fe400078e0000 */
[----:B------:R-:W-:Y:S02]  /*3c50*/  IMAD.MOV R17, RZ, RZ, -R17 ;  /* 0x000000ffff117224 */ /* 0x000fe400078e0a11 */
[----:B------:R-:W-:Y:S01]  /*3c60*/  @!P2 IMAD.MOV R5, RZ, RZ, -R5 ;  /* 0x000000ffff05a224 */ /* 0x000fe200078e0a05 */
[C---:B------:R-:W-:Y:S01]  /*3c70*/  ISETP.GT.U32.AND P2, PT, R25.reuse, R2, PT ;  /* 0x000000021900720c */ /* 0x040fe20003f44070 */
[C---:B------:R-:W-:Y:S01]  /*3c80*/  IMAD R7, R25.reuse, R17, R13 ;  /* 0x0000001119077224 */ /* 0x040fe200078e020d */
[----:B------:R-:W-:-:S02]  /*3c90*/  ISETP.GT.U32.AND P3, PT, R25, R12, PT ;  /* 0x0000000c1900720c */ /* 0x000fc40003f64070 */
[C---:B------:R-:W-:Y:S02]  /*3ca0*/  ISETP.GT.U32.AND P0, PT, R25.reuse, R11, PT ;  /* 0x0000000b1900720c */ /* 0x040fe40003f04070 */
[----:B------:R-:W-:Y:S02]  /*3cb0*/  ISETP.GT.U32.AND P1, PT, R25, R7, PT ;  /* 0x000000071900720c */ /* 0x000fe40003f24070 */
[----:B------:R-:W-:Y:S02]  /*3cc0*/  ISETP.GE.AND P4, PT, R9, RZ, PT ;  /* 0x000000ff0900720c */ /* 0x000fe40003f86270 */
[----:B------:R-:W-:Y:S02]  /*3cd0*/  IADD3 R9, R4, 0xc3, RZ ;  /* 0x000000c304097810 */ /* 0x000fe40007ffe0ff */
[----:B------:R-:W-:Y:S01]  /*3ce0*/  ISETP.GE.AND P5, PT, R8, RZ, PT ;  /* 0x000000ff0800720c */ /* 0x000fe20003fa6270 */
[----:B------:R-:W-:Y:S01]  /*3cf0*/  @!P2 IMAD.IADD R2, R2, 0x1, -R25 ;  /* 0x000000010202a824 */ /* 0x000fe200078e0a19 */
[----:B------:R-:W-:-:S02]  /*3d00*/  IADD3 R8, R4, 0xc4, RZ ;  /* 0x000000c404087810 */ /* 0x000fc40007ffe0ff */
[----:B------:R-:W-:Y:S01]  /*3d10*/  IADD3 R14, R4, 0xc2, RZ ;  /* 0x000000c2040e7810 */ /* 0x000fe20007ffe0ff */
[--C-:B------:R-:W-:Y:S01]  /*3d20*/  @!P3 IMAD.IADD R12, R12, 0x1, -R25.reuse ;  /* 0x000000010c0cb824 */ /* 0x100fe200078e0a19 */
[----:B------:R-:W-:Y:S01]  /*3d30*/  IABS R15, R9 ;  /* 0x00000009000f7213 */ /* 0x000fe20000000000 */
[----:B------:R-:W-:Y:S01]  /*3d40*/  @!P0 IMAD.IADD R11, R11, 0x1, -R25 ;  /* 0x000000010b0b8824 */ /* 0x000fe200078e0a19 */
[----:B------:R-:W-:Y:S02]  /*3d50*/  IABS R13, R8 ;  /* 0x00000008000d7213 */ /* 0x000fe40000000000 */
[----:B------:R-:W-:Y:S02]  /*3d60*/  IABS R0, R14 ;  /* 0x0000000e00007213 */ /* 0x000fe40000000000 */
[----:B------:R-:W-:Y:S01]  /*3d70*/  ISETP.GE.AND P0, PT, R10, RZ, PT ;  /* 0x000000ff0a00720c */ /* 0x000fe20003f06270 */
[----:B------:R-:W-:Y:S01]  /*3d80*/  IMAD.HI.U32 R10, R3, R15, RZ ;  /* 0x0000000f030a7227 */ /* 0x000fe200078e00ff */
[----:B------:R-:W-:-:S02]  /*3d90*/  ISETP.GT.U32.AND P2, PT, R25, R2, PT ;  /* 0x000000021900720c */ /* 0x000fc40003f44070 */
[----:B------:R-:W-:Y:S01]  /*3da0*/  ISETP.GT.U32.AND P3, PT, R25, R12, PT ;  /* 0x0000000c1900720c */ /* 0x000fe20003f64070 */
[----:B------:R-:W-:Y:S02]  /*3db0*/  IMAD.MOV.U32 R6, RZ, RZ, R11 ;  /* 0x000000ffff067224 */ /* 0x000fe400078e000b */
[----:B------:R-:W-:-:S04]  /*3dc0*/  IMAD.HI.U32 R16, R3, R13, RZ ;  /* 0x0000000d03107227 */ /* 0x000fc800078e00ff */
[----:B------:R-:W-:Y:S02]  /*3dd0*/  @!P1 IMAD.IADD R7, R7, 0x1, -R25 ;  /* 0x0000000107079824 */ /* 0x000fe400078e0a19 */
[----:B------:R-:W-:-:S04]  /*3de0*/  IMAD.HI.U32 R11, R3, R0, RZ ;  /* 0x00000000030b7227 */ /* 0x000fc800078e00ff */
[----:B------:R-:W-:Y:S02]  /*3df0*/  IMAD.MOV R10, RZ, RZ, -R10 ;  /* 0x000000ffff0a7224 */ /* 0x000fe400078e0a0a */
[----:B------:R-:W-:Y:S01]  /*3e00*/  @!P6 IMAD.MOV R6, RZ, RZ, -R6 ;  /* 0x000000ffff06e224 */ /* 0x000fe200078e0a06 */
[----:B------:R-:W-:Y:S01]  /*3e10*/  ISETP.GE.AND P6, PT, R8, RZ, PT ;  /* 0x000000ff0800720c */ /* 0x000fe20003fc6270 */
[----:B------:R-:W-:Y:S01]  /*3e20*/  IMAD.MOV R16, RZ, RZ, -R16 ;  /* 0x000000ffff107224 */ /* 0x000fe200078e0a10 */
[C---:B------:R-:W-:Y:S01]  /*3e30*/  ISETP.GT.U32.AND P1, PT, R25.reuse, R7, PT ;  /* 0x000000071900720c */ /* 0x040fe20003f24070 */
[----:B------:R-:W-:Y:S02]  /*3e40*/  IMAD.MOV R8, RZ, RZ, -R11 ;  /* 0x000000ffff087224 */ /* 0x000fe400078e0a0b */
[C---:B------:R-:W-:Y:S02]  /*3e50*/  IMAD R11, R25.reuse, R10, R15 ;  /* 0x0000000a190b7224 */ /* 0x040fe400078e020f */
[----:B------:R-:W-:-:S02]  /*3e60*/  IMAD R13, R25, R16, R13 ;  /* 0x00000010190d7224 */ /* 0x000fc400078e020d */
[--C-:B------:R-:W-:Y:S01]  /*3e70*/  @!P2 IMAD.IADD R2, R2, 0x1, -R25.reuse ;  /* 0x000000010202a824 */ /* 0x100fe200078e0a19 */
[C---:B------:R-:W-:Y:S01]  /*3e80*/  ISETP.GT.U32.AND P2, PT, R25.reuse, R11, PT ;  /* 0x0000000b1900720c */ /* 0x040fe20003f44070 */
[----:B------:R-:W-:Y:S01]  /*3e90*/  @!P3 IMAD.IADD R12, R12, 0x1, -R25 ;  /* 0x000000010c0cb824 */ /* 0x000fe200078e0a19 */
[----:B------:R-:W-:-:S03]  /*3ea0*/  ISETP.GT.U32.AND P3, PT, R25, R13, PT ;  /* 0x0000000d1900720c */ /* 0x000fc60003f64070 */
[--C-:B------:R-:W-:Y:S01]  /*3eb0*/  @!P1 IMAD.IADD R7, R7, 0x1, -R25.reuse ;  /* 0x0000000107079824 */ /* 0x100fe200078e0a19 */
[----:B------:R-:W-:Y:S01]  /*3ec0*/  ISETP.GE.AND P1, PT, R14, RZ, PT ;  /* 0x000000ff0e00720c */ /* 0x000fe20003f26270 */
[----:B------:R-:W-:Y:S01]  /*3ed0*/  IMAD R14, R25, R8, R0 ;  /* 0x00000008190e7224 */ /* 0x000fe200078e0200 */
[----:B------:R-:W-:Y:S01]  /*3ee0*/  IADD3 R0, R4, 0xc1, RZ ;  /* 0x000000c104007810 */ /* 0x000fe20007ffe0ff */
[----:B------:R0:W-:Y:S03]  /*3ef0*/  STL [R1+0x310], R5 ;  /* 0x0003100501007387 */ /* 0x0001e60000100800 */
[----:B------:R-:W-:Y:S01]  /*3f00*/  IABS R8, R0 ;  /* 0x0000000000087213 */ /* 0x000fe20000000000 */
[--C-:B------:R-:W-:Y:S02]  /*3f10*/  @!P2 IMAD.IADD R11, R11, 0x1, -R25.reuse ;  /* 0x000000010b0ba824 */ /* 0x100fe400078e0a19 */
[----:B------:R-:W-:Y:S01]  /*3f20*/  @!P3 IMAD.IADD R13, R13, 0x1, -R25 ;  /* 0x000000010d0db824 */ /* 0x000fe200078e0a19 */
[----:B------:R1:W-:Y:S01]  /*3f30*/  STL [R1+0x30c], R6 ;  /* 0x00030c0601007387 */ /* 0x0003e20000100800 */
[----:B------:R-:W-:Y:S01]  /*3f40*/  IMAD.HI.U32 R10, R3, R8, RZ ;  /* 0x00000008030a7227 */ /* 0x000fe200078e00ff */
[----:B------:R-:W-:-:S03]  /*3f50*/  ISETP.GT.U32.AND P2, PT, R25, R11, PT ;  /* 0x0000000b1900720c */ /* 0x000fc60003f44070 */
[----:B0-----:R-:W-:Y:S01]  /*3f60*/  IMAD.MOV.U32 R5, RZ, RZ, R12 ;  /* 0x000000ffff057224 */ /* 0x001fe200078e000c */
[C---:B------:R-:W-:Y:S01]  /*3f70*/  ISETP.GT.U32.AND P3, PT, R25.reuse, R13, PT ;  /* 0x0000000d1900720c */ /* 0x040fe20003f64070 */
[----:B-1----:R-:W-:Y:S01]  /*3f80*/  IMAD.MOV.U32 R6, RZ, RZ, R7 ;  /* 0x000000ffff067224 */ /* 0x002fe200078e0007 */
[----:B------:R-:W-:Y:S01]  /*3f90*/  IADD3 R7, R4, 0xc0, RZ ;  /* 0x000000c004077810 */ /* 0x000fe20007ffe0ff */
[----:B------:R-:W-:Y:S02]  /*3fa0*/  @!P5 IMAD.MOV R5, RZ, RZ, -R5 ;  /* 0x000000ffff05d224 */ /* 0x000fe400078e0a05 */
[----:B------:R-:W-:Y:S01]  /*3fb0*/  IMAD.MOV R10, RZ, RZ, -R10 ;  /* 0x000000ffff0a7224 */ /* 0x000fe200078e0a0a */
[----:B------:R-:W-:Y:S02]  /*3fc0*/  IABS R12, R7 ;  /* 0x00000007000c7213 */ /* 0x000fe40000000000 */
[----:B------:R0:W-:Y:S01]  /*3fd0*/  STL [R1+0x2f8], R5 ;  /* 0x0002f80501007387 */ /* 0x0001e20000100800 */
[----:B------:R-:W-:-:S02]  /*3fe0*/  IMAD R8, R25, R10, R8 ;  /* 0x0000000a19087224 */ /* 0x000fc400078e0208 */
[----:B------:R-:W-:Y:S02]  /*3ff0*/  @!P4 IMAD.MOV R6, RZ, RZ, -R6 ;  /* 0x000000ffff06c224 */ /* 0x000fe400078e0a06 */
[--C-:B------:R-:W-:Y:S01]  /*4000*/  @!P2 IMAD.IADD R11, R11, 0x1, -R25.reuse ;  /* 0x000000010b0ba824 */ /* 0x100fe200078e0a19 */
[----:B------:R-:W-:Y:S01]  /*4010*/  ISETP.GT.U32.AND P2, PT, R25, R8, PT ;  /* 0x000000081900720c */ /* 0x000fe20003f44070 */
[----:B0-----:R-:W-:Y:S02]  /*4020*/  IMAD.MOV.U32 R5, RZ, RZ, R2 ;  /* 0x000000ffff057224 */ /* 0x001fe400078e0002 */
[----:B------:R-:W-:Y:S01]  /*4030*/  IMAD.HI.U32 R2, R3, R12, RZ ;  /* 0x0000000c03027227 */ /* 0x000fe200078e00ff */
[----:B------:R0:W-:Y:S03]  /*4040*/  STL [R1+0x304], R6 ;  /* 0x0003040601007387 */ /* 0x0001e60000100800 */
[----:B------:R-:W-:-:S02]  /*4050*/  @!P3 IMAD.IADD R13, R13, 0x1, -R25 ;  /* 0x000000010d0db824 */ /* 0x000fc400078e0a19 */
[----:B------:R-:W-:-:S04]  /*4060*/  IMAD.MOV R2, RZ, RZ, -R2 ;  /* 0x000000ffff027224 */ /* 0x000fc800078e0a02 */
[C---:B------:R-:W-:Y:S02]  /*4070*/  IMAD R12, R25.reuse, R2, R12 ;  /* 0x00000002190c7224 */ /* 0x040fe400078e020c */
[----:B0-----:R-:W-:Y:S01]  /*4080*/  IMAD.MOV.U32 R6, RZ, RZ, R13 ;  /* 0x000000ffff067224 */ /* 0x001fe200078e000d */
[----:B------:R-:W-:Y:S02]  /*4090*/  ISETP.GE.AND P4, PT, R0, RZ, PT ;  /* 0x000000ff0000720c */ /* 0x000fe40003f86270 */
[----:B------:R-:W-:Y:S01]  /*40a0*/  IADD3 R0, R4, 0xbf, RZ ;  /* 0x000000bf04007810 */ /* 0x000fe20007ffe0ff */
[----:B------:R-:W-:Y:S01]  /*40b0*/  @!P6 IMAD.MOV R6, RZ, RZ, -R6 ;  /* 0x000000ffff06e224 */ /* 0x000fe200078e0a06 */
[----:B------:R-:W-:Y:S01]  /*40c0*/  ISETP.GT.U32.AND P6, PT, R25, R12, PT ;  /* 0x0000000c1900720c */ /* 0x000fe20003fc4070 */
[----:B------:R-:W-:Y:S01]  /*40d0*/  @!P0 IMAD.MOV R5, RZ, RZ, -R5 ;  /* 0x000000ffff058224 */ /* 0x000fe200078e0a05 */
[----:B------:R-:W-:Y:S01]  /*40e0*/  ISETP.GE.AND P5, PT, R9, RZ, PT ;  /* 0x000000ff0900720c */ /* 0x000fe20003fa6270 */
[----:B------:R-:W-:Y:S01]  /*40f0*/  @!P2 IMAD.IADD R8, R8, 0x1, -R25 ;  /* 0x000000010808a824 */ /* 0x000fe200078e0a19 */
[----:B------:R-:W-:-:S02]  /*4100*/  ISETP.GT.U32.AND P3, PT, R25, R14, PT ;  /* 0x0000000e1900720c */ /* 0x000fc40003f64070 */
[----:B------:R-:W-:Y:S02]  /*4110*/  ISETP.GE.AND P0, PT, R7, RZ, PT ;  /* 0x000000ff0700720c */ /* 0x000fe40003f06270 */
[----:B------:R-:W-:Y:S02]  /*4120*/  IABS R7, R0 ;  /* 0x0000000000077213 */ /* 0x000fe40000000000 */
[----:B------:R-:W-:Y:S01]  /*4130*/  ISETP.GT.U32.AND P2, PT, R25, R8, PT ;  /* 0x000000081900720c */ /* 0x000fe20003f44070 */
[----:B------:R0:W-:Y:S01]  /*4140*/  STL [R1+0x308], R5 ;  /* 0x0003080501007387 */ /* 0x0001e20000100800 */
[C---:B------:R-:W-:Y:S01]  /*4150*/  IADD3 R9, R4.reuse, 0xbe, RZ ;  /* 0x000000be04097810 */ /* 0x040fe20007ffe0ff */
[----:B------:R-:W-:Y:S01]  /*4160*/  IMAD.HI.U32 R10, R3, R7, RZ ;  /* 0x00000007030a7227 */ /* 0x000fe200078e00ff */
[----:B------:R-:W-:Y:S02]  /*4170*/  IADD3 R17, R4, 0xbd, RZ ;  /* 0x000000bd04117810 */ /* 0x000fe40007ffe0ff */
[----:B------:R-:W-:Y:S01]  /*4180*/  IABS R15, R9 ;  /* 0x00000009000f7213 */ /* 0x000fe20000000000 */
[----:B------:R-:W-:-:S02]  /*4190*/  IMAD.MOV R10, RZ, RZ, -R10 ;  /* 0x000000ffff0a7224 */ /* 0x000fc400078e0a0a */
[----:B------:R-:W-:Y:S02]  /*41a0*/  @!P6 IMAD.IADD R12, R12, 0x1, -R25 ;  /* 0x000000010c0ce824 */ /* 0x000fe400078e0a19 */
[----:B0-----:R-:W-:Y:S02]  /*41b0*/  IMAD.MOV.U32 R5, RZ, RZ, R11 ;  /* 0x000000ffff057224 */ /* 0x001fe400078e000b */
[----:B------:R-:W-:Y:S02]  /*41c0*/  @!P3 IMAD.IADD R14, R14, 0x1, -R25 ;  /* 0x000000010e0eb824 */ /* 0x000fe400078e0a19 */
[----:B------:R-:W-:Y:S01]  /*41d0*/  @!P5 IMAD.MOV R5, RZ, RZ, -R5 ;  /* 0x000000ffff05d224 */ /* 0x000fe200078e0a05 */
[----:B------:R-:W-:Y:S01]  /*41e0*/  ISETP.GE.AND P5, PT, R0, RZ, PT ;  /* 0x000000ff0000720c */ /* 0x000fe20003fa6270 */
[----:B------:R-:W-:Y:S01]  /*41f0*/  IMAD R0, R25, R10, R7 ;  /* 0x0000000a19007224 */ /* 0x000fe200078e0207 */
[----:B------:R-:W-:Y:S01]  /*4200*/  IABS R16, R17 ;  /* 0x0000001100107213 */ /* 0x000fe20000000000 */
[----:B------:R-:W-:Y:S01]  /*4210*/  IMAD.HI.U32 R2, R3, R15, RZ ;  /* 0x0000000f03027227 */ /* 0x000fe200078e00ff */
[----:B------:R-:W-:-:S02]  /*4220*/  ISETP.GT.U32.AND P6, PT, R25, R12, PT ;  /* 0x0000000c1900720c */ /* 0x000fc40003fc4070 */
[C---:B------:R-:W-:Y:S01]  /*4230*/  ISETP.GT.U32.AND P3, PT, R25.reuse, R14, PT ;  /* 0x0000000e1900720c */ /* 0x040fe20003f64070 */
[----:B------:R-:W-:Y:S01]  /*4240*/  @!P2 IMAD.IADD R8, R8, 0x1, -R25 ;  /* 0x000000010808a824 */ /* 0x000fe200078e0a19 */
[----:B------:R-:W-:Y:S01]  /*4250*/  ISETP.GT.U32.AND P2, PT, R25, R0, PT ;  /* 0x000000001900720c */ /* 0x000fe20003f44070 */
[----:B------:R-:W-:Y:S01]  /*4260*/  IMAD.MOV R2, RZ, RZ, -R2 ;  /* 0x000000ffff027224 */ /* 0x000fe200078e0a02 */
[----:B------:R-:W-:Y:S01]  /*4270*/  IADD3 R11, R4, 0xbc, RZ ;  /* 0x000000bc040b7810 */ /* 0x000fe20007ffe0ff */
[----:B------:R-:W-:-:S03]  /*4280*/  IMAD.HI.U32 R10, R3, R16, RZ ;  /* 0x00000010030a7227 */ /* 0x000fc600078e00ff */
[----:B------:R-:W-:Y:S01]  /*4290*/  IABS R23, R11 ;  /* 0x0000000b00177213 */ /* 0x000fe20000000000 */
[C---:B------:R-:W-:Y:S02]  /*42a0*/  IMAD R15, R25.reuse, R2, R15 ;  /* 0x00000002190f7224 */ /* 0x040fe400078e020f */
[----:B------:R-:W-:Y:S02]  /*42b0*/  IMAD.MOV R10, RZ, RZ, -R10 ;  /* 0x000000ffff0a7224 */ /* 0x000fe400078e0a0a */
[--C-:B------:R-:W-:Y:S01]  /*42c0*/  @!P6 IMAD.IADD R12, R12, 0x1, -R25.reuse ;  /* 0x000000010c0ce824 */ /* 0x100fe200078e0a19 */
[C---:B------:R-:W-:Y:S01]  /*42d0*/  ISETP.GT.U32.AND P6, PT, R25.reuse, R15, PT ;  /* 0x0000000f1900720c */ /* 0x040fe20003fc4070 */
[----:B------:R-:W-:Y:S02]  /*42e0*/  IMAD R16, R25, R10, R16 ;  /* 0x0000000a19107224 */ /* 0x000fe400078e0210 */
[--C-:B------:R-:W-:Y:S02]  /*42f0*/  @!P3 IMAD.IADD R14, R14, 0x1, -R25.reuse ;  /* 0x000000010e0eb824 */ /* 0x100fe400078e0a19 */
[----:B------:R-:W-:Y:S01]  /*4300*/  IMAD.HI.U32 R22, R3, R23, RZ ;  /* 0x0000001703167227 */ /* 0x000fe200078e00ff */
[----:B------:R-:W-:Y:S03]  /*4310*/  STL [R1+0x2fc], R6 ;  /* 0x0002fc0601007387 */ /* 0x000fe60000100800 */
[----:B------:R-:W-:Y:S01]  /*4320*/  @!P2 IMAD.IADD R0, R0, 0x1, -R25 ;  /* 0x000000010000a824 */ /* 0x000fe200078e0a19 */
[----:B------:R0:W-:Y:S01]  /*4330*/  STL [R1+0x300], R5 ;  /* 0x0003000501007387 */ /* 0x0001e20000100800 */
[----:B------:R-:W-:Y:S01]  /*4340*/  ISETP.GT.U32.AND P2, PT, R25, R16, PT ;  /* 0x000000101900720c */ /* 0x000fe20003f44070 */
[----:B------:R-:W-:Y:S01]  /*4350*/  IMAD.MOV R22, RZ, RZ, -R22 ;  /* 0x000000ffff167224 */ /* 0x000fe200078e0a16 */
[----:B------:R-:W-:-:S02]  /*4360*/  IADD3 R20, R4, 0xbb, RZ ;  /* 0x000000bb04147810 */ /* 0x000fc40007ffe0ff */
[----:B------:R-:W-:Y:S01]  /*4370*/  IADD3 R13, R4, 0xba, RZ ;  /* 0x000000ba040d7810 */ /* 0x000fe20007ffe0ff */
[----:B------:R-:W-:Y:S02]  /*4380*/  IMAD R22, R25, R22, R23 ;  /* 0x0000001619167224 */ /* 0x000fe400078e0217 */
[----:B0-----:R-:W-:Y:S01]  /*4390*/  IMAD.MOV.U32 R5, RZ, RZ, R14 ;  /* 0x000000ffff057224 */ /* 0x001fe200078e000e */
[----:B------:R-:W-:-:S03]  /*43a0*/  IABS R21, R20 ;  /* 0x0000001400157213 */ /* 0x000fc60000000000 */
[----:B------:R-:W-:Y:S01]  /*43b0*/  @!P1 IMAD.MOV R5, RZ, RZ, -R5 ;  /* 0x000000ffff059224 */ /* 0x000fe200078e0a05 */
[----:B------:R-:W-:Y:S01]  /*43c0*/  IABS R7, R13 ;  /* 0x0000000d00077213 */ /* 0x000fe20000000000 */
[----:B------:R-:W-:Y:S01]  /*43d0*/  @!P6 IMAD.IADD R15, R15, 0x1, -R25 ;  /* 0x000000010f0fe824 */ /* 0x000fe200078e0a19 */
[----:B------:R-:W-:Y:S02]  /*43e0*/  ISETP.GT.U32.AND P6, PT, R25, R22, PT ;  /* 0x000000161900720c */ /* 0x000fe40003fc4070 */
[----:B------:R0:W-:Y:S01]  /*43f0*/  STL [R1+0x2f0], R5 ;  /* 0x0002f00501007387 */ /* 0x0001e20000100800 */
[----:B------:R-:W-:Y:S01]  /*4400*/  IMAD.HI.U32 R24, R3, R21, RZ ;  /* 0x0000001503187227 */ /* 0x000fe200078e00ff */
[----:B------:R-:W-:-:S03]  /*4410*/  IADD3 R2, R4, 0xb9, RZ ;  /* 0x000000b904027810 */ /* 0x000fc60007ffe0ff */
[----:B------:R-:W-:Y:S01]  /*4420*/  @!P2 IMAD.IADD R16, R16, 0x1, -R25 ;  /* 0x000000011010a824 */ /* 0x000fe200078e0a19 */
[----:B------:R-:W-:Y:S01]  /*4430*/  ISETP.GT.U32.AND P2, PT, R25, R0, PT ;  /* 0x000000001900720c */ /* 0x000fe20003f44070 */
[----:B0-----:R-:W-:Y:S02]  /*4440*/  IMAD.MOV.U32 R5, RZ, RZ, R8 ;  /* 0x000000ffff057224 */ /* 0x001fe400078e0008 */
[----:B------:R-:W-:-:S04]  /*4450*/  IMAD.HI.U32 R18, R3, R7, RZ ;  /* 0x0000000703127227 */ /* 0x000fc800078e00ff */
[----:B------:R-:W-:Y:S02]  /*4460*/  @!P4 IMAD.MOV R5, RZ, RZ, -R5 ;  /* 0x000000ffff05c224 */ /* 0x000fe400078e0a05 */
[----:B------:R-:W-:Y:S01]  /*4470*/  IMAD.MOV R24, RZ, RZ, -R24 ;  /* 0x000000ffff187224 */ /* 0x000fe200078e0a18 */
[----:B------:R-:W-:Y:S01]  /*4480*/  ISETP.GE.AND P3, PT, R9, RZ, PT ;  /* 0x000000ff0900720c */ /* 0x000fe20003f66270 */
[----:B------:R-:W-:Y:S01]  /*4490*/  IMAD.MOV R18, RZ, RZ, -R18 ;  /* 0x000000ffff127224 */ /* 0x000fe200078e0a12 */
[----:B------:R-:W-:Y:S01]  /*44a0*/  IABS R9, R2 ;  /* 0x0000000200097213 */ /* 0x000fe20000000000 */
[----:B------:R0:W-:Y:S01]  /*44b0*/  STL [R1+0x2ec], R5 ;  /* 0x0002ec0501007387 */ /* 0x0001e20000100800 */
[C---:B------:R-:W-:Y:S01]  /*44c0*/  IMAD R21, R25.reuse, R24, R21 ;  /* 0x0000001819157224 */ /* 0x040fe200078e0215 */
[C---:B------:R-:W-:Y:S01]  /*44d0*/  ISETP.GT.U32.AND P1, PT, R25.reuse, R15, PT ;  /* 0x0000000f1900720c */ /* 0x040fe20003f24070 */
[C---:B------:R-:W-:Y:S02]  /*44e0*/  IMAD R7, R25.reuse, R18, R7 ;  /* 0x0000001219077224 */ /* 0x040fe400078e0207 */
[----:B------:R-:W-:Y:S01]  /*44f0*/  @!P6 IMAD.IADD R22, R22, 0x1, -R25 ;  /* 0x000000011616e824 */ /* 0x000fe200078e0a19 */
[----:B------:R-:W-:Y:S01]  /*4500*/  ISETP.GT.U32.AND P6, PT, R25, R16, PT ;  /* 0x000000101900720c */ /* 0x000fe20003fc4070 */
[----:B0-----:R-:W-:-:S02]  /*4510*/  IMAD.MOV.U32 R5, RZ, RZ, R12 ;  /* 0x000000ffff057224 */ /* 0x001fc400078e000c */
[----:B------:R-:W-:-:S04]  /*4520*/  IMAD.HI.U32 R10, R3, R9, RZ ;  /* 0x00000009030a7227 */ /* 0x000fc800078e00ff */
[----:B------:R-:W-:Y:S01]  /*4530*/  @!P0 IMAD.MOV R5, RZ, RZ, -R5 ;  /* 0x000000ffff058224 */ /* 0x000fe200078e0a05 */
[C---:B------:R-:W-:Y:S01]  /*4540*/  ISETP.GT.U32.AND P0, PT, R25.reuse, R21, PT ;  /* 0x000000151900720c */ /* 0x040fe20003f04070 */
[----:B------:R-:W-:Y:S01]  /*4550*/  @!P2 IMAD.IADD R0, R0, 0x1, -R25 ;  /* 0x000000010000a824 */ /* 0x000fe200078e0a19 */
[C---:B------:R-:W-:Y:S01]  /*4560*/  ISETP.GT.U32.AND P2, PT, R25.reuse, R7, PT ;  /* 0x000000071900720c */ /* 0x040fe20003f44070 */
[----:B------:R-:W-:Y:S01]  /*4570*/  IMAD.MOV R10, RZ, RZ, -R10 ;  /* 0x000000ffff0a7224 */ /* 0x000fe200078e0a0a */
[C---:B------:R-:W-:Y:S02]  /*4580*/  ISETP.GT.U32.AND P4, PT, R25.reuse, R22, PT ;  /* 0x000000161900720c */ /* 0x040fe40003f84070 */
[C---:B------:R-:W-:Y:S01]  /*4590*/  IADD3 R18, R4.reuse, 0xb8, RZ ;  /* 0x000000b804127810 */ /* 0x040fe20007ffe0ff */
[----:B------:R-:W-:Y:S01]  /*45a0*/  IMAD R9, R25, R10, R9 ;  /* 0x0000000a19097224 */ /* 0x000fe200078e0209 */
[----:B------:R-:W-:Y:S01]  /*45b0*/  IADD3 R14, R4, 0xb7, RZ ;  /* 0x000000b7040e7810 */ /* 0x000fe20007ffe0ff */
[--C-:B------:R-:W-:Y:S01]  /*45c0*/  @!P1 IMAD.IADD R15, R15, 0x1, -R25.reuse ;  /* 0x000000010f0f9824 */ /* 0x100fe200078e0a19 */
[----:B------:R-:W-:Y:S01]  /*45d0*/  IABS R10, R18 ;  /* 0x00000012000a7213 */ /* 0x000fe20000000000 */
[--C-:B------:R-:W-:Y:S01]  /*45e0*/  @!P6 IMAD.IADD R16, R16, 0x1, -R25.reuse ;  /* 0x000000011010e824 */ /* 0x100fe200078e0a19 */
[----:B------:R-:W-:Y:S01]  /*45f0*/  ISETP.GT.U32.AND P6, PT, R25, R9, PT ;  /* 0x000000091900720c */ /* 0x000fe20003fc4070 */
[--C-:B------:R-:W-:Y:S01]  /*4600*/  @!P0 IMAD.IADD R21, R21, 0x1, -R25.reuse ;  /* 0x0000000115158824 */ /* 0x100fe200078e0a19 */
[----:B------:R-:W-:Y:S01]  /*4610*/  IABS R8, R14 ;  /* 0x0000000e00087213 */ /* 0x000fe20000000000 */
[----:B------:R-:W-:Y:S01]  /*4620*/  IMAD.MOV.U32 R6, RZ, RZ, R0 ;  /* 0x000000ffff067224 */ /* 0x000fe200078e0000 */
[----:B------:R0:W-:Y:S01]  /*4630*/  STL [R1+0x2e8], R5 ;  /* 0x0002e80501007387 */ /* 0x0001e20000100800 */
[----:B------:R-:W-:Y:S01]  /*4640*/  @!P2 IMAD.IADD R7, R7, 0x1, -R25 ;  /* 0x000000010707a824 */ /* 0x000fe200078e0a19 */
[----:B------:R-:W-:Y:S01]  /*4650*/  ISETP.GE.AND P1, PT, R17, RZ, PT ;  /* 0x000000ff1100720c */ /* 0x000fe20003f26270 */
[----:B------:R-:W-:-:S04]  /*4660*/  IMAD.HI.U32 R12, R3, R10, RZ ;  /* 0x0000000a030c7227 */ /* 0x000fc800078e00ff */
[----:B------:R-:W-:Y:S02]  /*4670*/  @!P4 IMAD.IADD R22, R22, 0x1, -R25 ;  /* 0x000000011616c824 */ /* 0x000fe400078e0a19 */
[----:B0-----:R-:W-:Y:S01]  /*4680*/  IMAD.MOV.U32 R5, RZ, RZ, R15 ;  /* 0x000000ffff057224 */ /* 0x001fe200078e000f */
[----:B------:R-:W-:Y:S01]  /*4690*/  ISETP.GE.AND P4, PT, R11, RZ, PT ;  /* 0x000000ff0b00720c */ /* 0x000fe20003f86270 */
[----:B------:R-:W-:Y:S01]  /*46a0*/  @!P5 IMAD.MOV R6, RZ, RZ, -R6 ;  /* 0x000000ffff06d224 */ /* 0x000fe200078e0a06 */
[----:B------:R-:W-:Y:S01]  /*46b0*/  ISETP.GT.U32.AND P5, PT, R25, R21, PT ;  /* 0x000000151900720c */ /* 0x000fe20003fa4070 */
[----:B------:R-:W-:-:S04]  /*46c0*/  IMAD.HI.U32 R17, R3, R8, RZ ;  /* 0x0000000803117227 */ /* 0x000fc800078e00ff */
[----:B------:R-:W-:Y:S01]  /*46d0*/  @!P3 IMAD.MOV R5, RZ, RZ, -R5 ;  /* 0x000000ffff05b224 */ /* 0x000fe200078e0a05 */
[C---:B------:R-:W-:Y:S01]  /*46e0*/  ISETP.GT.U32.AND P3, PT, R25.reuse, R7, PT ;  /* 0x000000071900720c */ /* 0x040fe20003f64070 */
[----:B------:R-:W-:Y:S01]  /*46f0*/  IMAD.MOV R12, RZ, RZ, -R12 ;  /* 0x000000ffff0c7224 */ /* 0x000fe200078e0a0c */
[----:B------:R0:W-:Y:S01]  /*4700*/  STL [R1+0x2dc], R6 ;  /* 0x0002dc0601007387 */ /* 0x0001e20000100800 */
[----:B------:R-:W-:Y:S02]  /*4710*/  IMAD.MOV R17, RZ, RZ, -R17 ;  /* 0x000000ffff117224 */ /* 0x000fe400078e0a11 */
[----:B------:R-:W-:Y:S01]  /*4720*/  IMAD R10, R25, R12, R10 ;  /* 0x0000000c190a7224 */ /* 0x000fe200078e020a */
[----:B------:R1:W-:Y:S01]  /*4730*/  STL [R1+0x2d8], R5 ;  /* 0x0002d80501007387 */ /* 0x0003e20000100800 */
[----:B------:R-:W-:Y:S01]  /*4740*/  @!P6 IMAD.IADD R9, R9, 0x1, -R25 ;  /* 0x000000010909e824 */ /* 0x000fe200078e0a19 */
[----:B------:R-:W-:Y:S01]  /*4750*/  ISETP.GE.AND P0, PT, R20, RZ, PT ;  /* 0x000000ff1400720c */ /* 0x000fe20003f06270 */
[----:B------:R-:W-:-:S02]  /*4760*/  IMAD R8, R25, R17, R8 ;  /* 0x0000001119087224 */ /* 0x000fc400078e0208 */
[----:B0-----:R-:W-:Y:S01]  /*4770*/  IMAD.MOV.U32 R6, RZ, RZ, R16 ;  /* 0x000000ffff067224 */ /* 0x001fe200078e0010 */
[----:B------:R-:W-:Y:S01]  /*4780*/  ISETP.GE.AND P2, PT, R13, RZ, PT ;  /* 0x000000ff0d00720c */ /* 0x000fe20003f46270 */
[----:B-1----:R-:W-:Y:S01]  /*4790*/  IMAD.MOV.U32 R5, RZ, RZ, R22 ;  /* 0x000000ffff057224 */ /* 0x002fe200078e0016 */
[----:B------:R-:W-:Y:S01]  /*47a0*/  IADD3 R0, R4, 0xb6, RZ ;  /* 0x000000b604007810 */ /* 0x000fe20007ffe0ff */
[----:B------:R-:W-:Y:S01]  /*47b0*/  @!P1 IMAD.MOV R6, RZ, RZ, -R6 ;  /* 0x000000ffff069224 */ /* 0x000fe200078e0a06 */
[C---:B------:R-:W-:Y:S01]  /*47c0*/  ISETP.GT.U32.AND P6, PT, R25.reuse, R9, PT ;  /* 0x000000091900720c */ /* 0x040fe20003fc4070 */
[----:B------:R-:W-:Y:S01]  /*47d0*/  @!P4 IMAD.MOV R5, RZ, RZ, -R5 ;  /* 0x000000ffff05c224 */ /* 0x000fe200078e0a05 */
[----:B------:R-:W-:Y:S01]  /*47e0*/  ISETP.GT.U32.AND P1, PT, R25, R10, PT ;  /* 0x0000000a1900720c */ /* 0x000fe20003f24070 */
[--C-:B------:R-:W-:Y:S01]  /*47f0*/  @!P5 IMAD.IADD R21, R21, 0x1, -R25.reuse ;  /* 0x000000011515d824 */ /* 0x100fe200078e0a19 */
[----:B------:R-:W-:Y:S01]  /*4800*/  ISETP.GT.U32.AND P5, PT, R25, R8, PT ;  /* 0x000000081900720c */ /* 0x000fe20003fa4070 */
[----:B------:R-:W-:Y:S01]  /*4810*/  @!P3 IMAD.IADD R7, R7, 0x1, -R25 ;  /* 0x000000010707b824 */ /* 0x000fe200078e0a19 */
[----:B------:R-:W-:Y:S01]  /*4820*/  ISETP.GE.AND P4, PT, R2, RZ, PT ;  /* 0x000000ff0200720c */ /* 0x000fe20003f86270 */
[----:B------:R0:W-:Y:S01]  /*4830*/  STL [R1+0x2d4], R6 ;  /* 0x0002d40601007387 */ /* 0x0001e20000100800 */
[----:B------:R-:W-:-:S03]  /*4840*/  IABS R2, R0 ;  /* 0x0000000000027213 */ /* 0x000fc60000000000 */
[----:B------:R1:W-:Y:S02]  /*4850*/  STL [R1+0x2d0], R5 ;  /* 0x0002d00501007387 */ /* 0x0003e40000100800 */
[----:B------:R-:W-:-:S04]  /*4860*/  IMAD.HI.U32 R12, R3, R2, RZ ;  /* 0x00000002030c7227 */ /* 0x000fc800078e00ff */
[----:B0-----:R-:W-:Y:S02]  /*4870*/  IMAD.MOV.U32 R6, RZ, RZ, R21 ;  /* 0x000000ffff067224 */ /* 0x001fe400078e0015 */
[----:B-1----:R-:W-:Y:S02]  /*4880*/  IMAD.MOV.U32 R5, RZ, RZ, R7 ;  /* 0x000000ffff057224 */ /* 0x002fe400078e0007 */
[----:B------:R-:W-:Y:S01]  /*4890*/  @!P0 IMAD.MOV R6, RZ, RZ, -R6 ;  /* 0x000000ffff068224 */ /* 0x000fe200078e0a06 */
[----:B------:R-:W-:Y:S01]  /*48a0*/  IADD3 R11, R4, 0xb5, RZ ;  /* 0x000000b5040b7810 */ /* 0x000fe20007ffe0ff */
[----:B------:R-:W-:Y:S02]  /*48b0*/  @!P2 IMAD.MOV R5, RZ, RZ, -R5 ;  /* 0x000000ffff05a224 */ /* 0x000fe400078e0a05 */
[--C-:B------:R-:W-:Y:S02]  /*48c0*/  @!P6 IMAD.IADD R9, R9, 0x1, -R25.reuse ;  /* 0x000000010909e824 */ /* 0x100fe400078e0a19 */
[----:B------:R-:W-:-:S02]  /*48d0*/  @!P1 IMAD.IADD R10, R10, 0x1, -R25 ;  /* 0x000000010a0a9824 */ /* 0x000fc400078e0a19 */
[----:B------:R-:W-:Y:S01]  /*48e0*/  IMAD.MOV R12, RZ, RZ, -R12 ;  /* 0x000000ffff0c7224 */ /* 0x000fe200078e0a0c */
[----:B------:R-:W-:Y:S01]  /*48f0*/  STL [R1+0x2cc], R6 ;  /* 0x0002cc0601007387 */ /* 0x000fe20000100800 */
[----:B------:R-:W-:Y:S01]  /*4900*/  @!P5 IMAD.IADD R8, R8, 0x1, -R25 ;  /* 0x000000010808d824 */ /* 0x000fe200078e0a19 */
[----:B------:R-:W-:Y:S02]  /*4910*/  IABS R17, R11 ;  /* 0x0000000b00117213 */ /* 0x000fe40000000000 */
[----:B------:R-:W-:Y:S01]  /*4920*/  ISETP.GE.AND P6, PT, R14, RZ, PT ;  /* 0x000000ff0e00720c */ /* 0x000fe20003fc6270 */
[----:B------:R0:W-:Y:S01]  /*4930*/  STL [R1+0x2c8], R5 ;  /* 0x0002c80501007387 */ /* 0x0001e20000100800 */
[C---:B------:R-:W-:Y:S01]  /*4940*/  IMAD R14, R25.reuse, R12, R2 ;  /* 0x0000000c190e7224 */ /* 0x040fe200078e0202 */
[----:B------:R-:W-:Y:S02]  /*4950*/  ISETP.GT.U32.AND P0, PT, R25, R10, PT ;  /* 0x0000000a1900720c */ /* 0x000fe40003f04070 */
[----:B------:R-:W-:Y:S01]  /*4960*/  ISETP.GE.AND P1, PT, R0, RZ, PT ;  /* 0x000000ff0000720c */ /* 0x000fe20003f26270 */
[----:B------:R-:W-:Y:S01]  /*4970*/  IMAD.HI.U32 R0, R3, R17, RZ ;  /* 0x0000001103007227 */ /* 0x000fe200078e00ff */
[----:B------:R-:W-:-:S03]  /*4980*/  ISETP.GT.U32.AND P5, PT, R25, R8, PT ;  /* 0x000000081900720c */ /* 0x000fc60003fa4070 */
[----:B0-----:R-:W-:-:S04]  /*4990*/  IMAD.MOV.U32 R5, RZ, RZ, R9 ;  /* 0x000000ffff057224 */ /* 0x001fc800078e0009 */
[----:B------:R-:W-:Y:S01]  /*49a0*/  @!P4 IMAD.MOV R5, RZ, RZ, -R5 ;  /* 0x000000ffff05c224 */ /* 0x000fe200078e0a05 */
[C---:B------:R-:W-:Y:S01]  /*49b0*/  ISETP.GT.U32.AND P4, PT, R25.reuse, R14, PT ;  /* 0x0000000e1900720c */ /* 0x040fe20003f84070 */
[----:B------:R-:W-:Y:S01]  /*49c0*/  IMAD.MOV R0, RZ, RZ, -R0 ;  /* 0x000000ffff007224 */ /* 0x000fe200078e0a00 */
[----:B------:R-:W-:Y:S01]  /*49d0*/  ISETP.GE.AND P3, PT, R18, RZ, PT ;  /* 0x000000ff1200720c */ /* 0x000fe20003f66270 */
[----:B------:R-:W-:Y:S02]  /*49e0*/  @!P0 IMAD.IADD R10, R10, 0x1, -R25 ;  /* 0x000000010a0a8824 */ /* 0x000fe400078e0a19 */
[C---:B------:R-:W-:Y:S01]  /*49f0*/  IMAD R17, R25.reuse, R0, R17 ;  /* 0x0000000019117224 */ /* 0x040fe200078e0211 */
[----:B------:R-:W-:Y:S01]  /*4a00*/  IADD3 R15, R4, 0xb4, RZ ;  /* 0x000000b4040f7810 */ /* 0x000fe20007ffe0ff */
[----:B------:R-:W-:Y:S01]  /*4a10*/  @!P5 IMAD.IADD R8, R8, 0x1, -R25 ;  /* 0x000000010808d824 */ /* 0x000fe200078e0a19 */
[----:B------:R0:W-:Y:S02]  /*4a20*/  STL [R1+0x2c4], R5 ;  /* 0x0002c40501007387 */ /* 0x0001e40000100800 */
[----:B------:R-:W-:-:S02]  /*4a30*/  ISETP.GT.U32.AND P5, PT, R25, R17, PT ;  /* 0x000000111900720c */ /* 0x000fc40003fa4070 */
[----:B------:R-:W-:Y:S01]  /*4a40*/  ISETP.GE.AND P0, PT, R15, RZ, PT ;  /* 0x000000ff0f00720c */ /* 0x000fe20003f06270 */
[----:B------:R-:W-:Y:S01]  /*4a50*/  @!P4 IMAD.IADD R14, R14, 0x1, -R25 ;  /* 0x000000010e0ec824 */ /* 0x000fe200078e0a19 */
[----:B------:R-:W-:Y:S01]  /*4a60*/  IABS R15, R15 ;  /* 0x0000000f000f7213 */ /* 0x000fe20000000000 */
[----:B0-----:R-:W-:Y:S01]  /*4a70*/  IMAD.MOV.U32 R5, RZ, RZ, R10 ;  /* 0x000000ffff057224 */ /* 0x001fe200078e000a */
[----:B------:R-:W-:-:S03]  /*4a80*/  IADD3 R0, R4, 0xb2, RZ ;  /* 0x000000b204007810 */ /* 0x000fc60007ffe0ff */
[----:B------:R-:W-:-:S04]  /*4a90*/  IMAD.HI.U32 R9, R3, R15, RZ ;  /* 0x0000000f03097227 */ /* 0x000fc800078e00ff */
[----:B------:R-:W-:Y:S01]  /*4aa0*/  @!P3 IMAD.MOV R5, RZ, RZ, -R5 ;  /* 0x000000ffff05b224 */ /* 0x000fe200078e0a05 */
[----:B------:R-:W-:Y:S02]  /*4ab0*/  ISETP.GT.U32.AND P3, PT, R25, R14, PT ;  /* 0x0000000e1900720c */ /* 0x000fe40003f64070 */
[----:B------:R-:W-:Y:S01]  /*4ac0*/  IABS R7, R0 ;  /* 0x0000000000077213 */ /* 0x000fe20000000000 */
[----:B------:R-:W-:Y:S01]  /*4ad0*/  IMAD.MOV R9, RZ, RZ, -R9 ;  /* 0x000000ffff097224 */ /* 0x000fe200078e0a09 */
[----:B------:R-:W-:Y:S01]  /*4ae0*/  IADD3 R2, R4, 0xb3, RZ ;  /* 0x000000b304027810 */ /* 0x000fe20007ffe0ff */
[----:B------:R-:W-:Y:S01]  /*4af0*/  @!P5 IMAD.IADD R17, R17, 0x1, -R25 ;  /* 0x000000011111d824 */ /* 0x000fe200078e0a19 */
[----:B------:R0:W-:Y:S01]  /*4b00*/  STL [R1+0x274], R5 ;  /* 0x0002740501007387 */ /* 0x0001e20000100800 */
[----:B------:R-:W-:Y:S01]  /*4b10*/  IMAD.MOV.U32 R10, RZ, RZ, R7 ;  /* 0x000000ffff0a7224 */ /* 0x000fe200078e0007 */
[----:B------:R-:W-:Y:S01]  /*4b20*/  IABS R12, R2 ;  /* 0x00000002000c7213 */ /* 0x000fe20000000000 */
[----:B------:R-:W-:Y:S01]  /*4b30*/  IMAD R15, R25, R9, R15 ;  /* 0x00000009190f7224 */ /* 0x000fe200078e020f */
[----:B------:R-:W-:Y:S01]  /*4b40*/  ISETP.GE.AND P4, PT, R2, RZ, PT ;  /* 0x000000ff0200720c */ /* 0x000fe20003f86270 */
[----:B------:R-:W-:Y:S01]  /*4b50*/  IMAD.HI.U32 R2, R3, R10, RZ ;  /* 0x0000000a03027227 */ /* 0x000fe200078e00ff */
[----:B------:R-:W-:-:S03]  /*4b60*/  ISETP.GT.U32.AND P5, PT, R25, R17, PT ;  /* 0x000000111900720c */ /* 0x000fc60003fa4070 */
[----:B0-----:R-:W-:Y:S02]  /*4b70*/  IMAD.MOV.U32 R5, RZ, RZ, R8 ;  /* 0x000000ffff057224 */ /* 0x001fe400078e0008 */
[----:B------:R-:W-:-:S04]  /*4b80*/  IMAD.HI.U32 R7, R3, R12, RZ ;  /* 0x0000000c03077227 */ /* 0x000fc800078e00ff */
[----:B------:R-:W-:Y:S02]  /*4b90*/  @!P6 IMAD.MOV R5, RZ, RZ, -R5 ;  /* 0x000000ffff05e224 */ /* 0x000fe400078e0a05 */
[----:B------:R-:W-:Y:S01]  /*4ba0*/  @!P3 IMAD.IADD R14, R14, 0x1, -R25 ;  /* 0x000000010e0eb824 */ /* 0x000fe200078e0a19 */
[C---:B------:R-:W-:Y:S01]  /*4bb0*/  ISETP.GT.U32.AND P3, PT, R25.reuse, R15, PT ;  /* 0x0000000f1900720c */ /* 0x040fe20003f64070 */
[----:B------:R-:W-:Y:S01]  /*4bc0*/  IMAD.MOV R2, RZ, RZ, -R2 ;  /* 0x000000ffff027224 */ /* 0x000fe200078e0a02 */
[----:B------:R0:W-:Y:S01]  /*4bd0*/  STL [R1+0x2c0], R5 ;  /* 0x0002c00501007387 */ /* 0x0001e20000100800 */
[----:B------:R-:W-:Y:S02]  /*4be0*/  IMAD.MOV R7, RZ, RZ, -R7 ;  /* 0x000000ffff077224 */ /* 0x000fe400078e0a07 */
[C---:B------:R-:W-:Y:S02]  /*4bf0*/  IMAD R10, R25.reuse, R2, R10 ;  /* 0x00000002190a7224 */ /* 0x040fe400078e020a */
[----:B------:R-:W-:-:S02]  /*4c00*/  IMAD R12, R25, R7, R12 ;  /* 0x00000007190c7224 */ /* 0x000fc400078e020c */
[----:B0-----:R-:W-:Y:S01]  /*4c10*/  IMAD.MOV.U32 R5, RZ, RZ, R14 ;  /* 0x000000ffff057224 */ /* 0x001fe200078e000e */
[----:B------:R-:W-:Y:S01]  /*4c20*/  ISETP.GE.AND P6, PT, R0, RZ, PT ;  /* 0x000000ff0000720c */ /* 0x000fe20003fc6270 */
[----:B------:R-:W-:Y:S02]  /*4c30*/  @!P5 IMAD.IADD R17, R17, 0x1, -R25 ;  /* 0x000000011111d824 */ /* 0x000fe400078e0a19 */
[----:B------:R-:W-:Y:S01]  /*4c40*/  @!P1 IMAD.MOV R5, RZ, RZ, -R5 ;  /* 0x000000ffff059224 */ /* 0x000fe200078e0a05 */
[----:B------:R-:W-:Y:S02]  /*4c50*/  ISETP.GT.U32.AND P1, PT, R25, R10, PT ;  /* 0x0000000a1900720c */ /* 0x000fe40003f24070 */
[----:B------:R-:W-:Y:S01]  /*4c60*/  IADD3 R0, R4, 0xb1, RZ ;  /* 0x000000b104007810 */ /* 0x000fe20007ffe0ff */
[----:B------:R-:W-:Y:S01]  /*4c70*/  @!P3 IMAD.IADD R15, R15, 0x1, -R25 ;  /* 0x000000010f0fb824 */ /* 0x000fe200078e0a19 */
[----:B------:R-:W-:Y:S02]  /*4c80*/  ISETP.GT.U32.AND P5, PT, R25, R12, PT ;  /* 0x0000000c1900720c */ /* 0x000fe40003fa4070 */
[----:B------:R-:W-:-:S02]  /*4c90*/  ISETP.GE.AND P2, PT, R11, RZ, PT ;  /* 0x000000ff0b00720c */ /* 0x000fc40003f46270 */
[----:B------:R-:W-:Y:S02]  /*4ca0*/  IABS R7, R0 ;  /* 0x0000000000077213 */ /* 0x000fe40000000000 */
[----:B------:R-:W-:Y:S01]  /*4cb0*/  ISETP.GT.U32.AND P3, PT, R25, R15, PT ;  /* 0x0000000f1900720c */ /* 0x000fe20003f64070 */
[----:B------:R0:W-:Y:S02]  /*4cc0*/  STL [R1+0x288], R5 ;  /* 0x0002880501007387 */ /* 0x0001e40000100800 */
[----:B------:R-:W-:Y:S01]  /*4cd0*/  IMAD.HI.U32 R14, R3, R7, RZ ;  /* 0x00000007030e7227 */ /* 0x000fe200078e00ff */
[----:B------:R-:W-:-:S03]  /*4ce0*/  IADD3 R9, R4, 0xaf, RZ ;  /* 0x000000af04097810 */ /* 0x000fc60007ffe0ff */
[----:B------:R-:W-:Y:S02]  /*4cf0*/  @!P1 IMAD.IADD R10, R10, 0x1, -R25 ;  /* 0x000000010a0a9824 */ /* 0x000fe400078e0a19 */
[----:B------:R-:W-:Y:S02]  /*4d00*/  IMAD.MOV R14, RZ, RZ, -R14 ;  /* 0x000000ffff0e7224 */ /* 0x000fe400078e0a0e */
[----:B0-----:R-:W-:Y:S02]  /*4d10*/  IMAD.MOV.U32 R5, RZ, RZ, R17 ;  /* 0x000000ffff057224 */ /* 0x001fe400078e0011 */
[----:B------:R-:W-:Y:S02]  /*4d20*/  @!P5 IMAD.IADD R12, R12, 0x1, -R25 ;  /* 0x000000010c0cd824 */ /* 0x000fe400078e0a19 */
[----:B------:R-:W-:Y:S01]  /*4d30*/  @!P2 IMAD.MOV R5, RZ, RZ, -R5 ;  /* 0x000000ffff05a224 */ /* 0x000fe200078e0a05 */
[----:B------:R-:W-:Y:S01]  /*4d40*/  ISETP.GE.AND P2, PT, R0, RZ, PT ;  /* 0x000000ff0000720c */ /* 0x000fe20003f46270 */
[----:B------:R-:W-:Y:S01]  /*4d50*/  IMAD R0, R25, R14, R7 ;  /* 0x0000000e19007224 */ /* 0x000fe200078e0207 */
[----:B------:R-:W-:-:S02]  /*4d60*/  IADD3 R11, R4, 0xb0, RZ ;  /* 0x000000b0040b7810 */ /* 0x000fc40007ffe0ff */
[----:B------:R-:W-:Y:S02]  /*4d70*/  IADD3 R2, R4, 0xae, RZ ;  /* 0x000000ae04027810 */ /* 0x000fe40007ffe0ff */
[----:B------:R-:W-:Y:S02]  /*4d80*/  IABS R13, R9 ;  /* 0x00000009000d7213 */ /* 0x000fe40000000000 */
[----:B------:R-:W-:Y:S01]  /*4d90*/  ISETP.GT.U32.AND P1, PT, R25, R10, PT ;  /* 0x0000000a1900720c */ /* 0x000fe20003f24070 */
[----:B------:R-:W-:Y:S01]  /*4da0*/  @!P3 IMAD.IADD R15, R15, 0x1, -R25 ;  /* 0x000000010f0fb824 */ /* 0x000fe200078e0a19 */
[----:B------:R-:W-:Y:S01]  /*4db0*/  ISETP.GT.U32.AND P5, PT, R25, R12, PT ;  /* 0x0000000c1900720c */ /* 0x000fe20003fa4070 */
[----:B------:R-:W-:Y:S01]  /*4dc0*/  IMAD.HI.U32 R7, R3, R13, RZ ;  /* 0x0000000d03077227 */ /* 0x000fe200078e00ff */
[----:B------:R-:W-:Y:S02]  /*4dd0*/  IABS R16, R11 ;  /* 0x0000000b00107213 */ /* 0x000fe40000000000 */
[----:B------:R-:W-:Y:S01]  /*4de0*/  IABS R8, R2 ;  /* 0x0000000200087213 */ /* 0x000fe20000000000 */
[----:B------:R0:W-:Y:S01]  /*4df0*/  STL [R1+0x2bc], R5 ;  /* 0x0002bc0501007387 */ /* 0x0001e20000100800 */
[----:B------:R-:W-:Y:S01]  /*4e00*/  ISETP.GT.U32.AND P3, PT, R25, R0, PT ;  /* 0x000000001900720c */ /* 0x000fe20003f64070 */
[----:B------:R-:W-:-:S04]  /*4e10*/  IMAD.HI.U32 R17, R3, R16, RZ ;  /* 0x0000001003117227 */ /* 0x000fc800078e00ff */
[----:B------:R-:W-:-:S04]  /*4e20*/  IMAD.HI.U32 R14, R3, R8, RZ ;  /* 0x00000008030e7227 */ /* 0x000fc800078e00ff */
[----:B0-----:R-:W-:Y:S02]  /*4e30*/  IMAD.MOV.U32 R5, RZ, RZ, R15 ;  /* 0x000000ffff057224 */ /* 0x001fe400078e000f */
[----:B------:R-:W-:Y:S02]  /*4e40*/  IMAD.MOV R7, RZ, RZ, -R7 ;  /* 0x000000ffff077224 */ /* 0x000fe400078e0a07 */
[----:B------:R-:W-:Y:S02]  /*4e50*/  @!P0 IMAD.MOV R5, RZ, RZ, -R5 ;  /* 0x000000ffff058224 */ /* 0x000fe400078e0a05 */
[----:B------:R-:W-:Y:S02]  /*4e60*/  IMAD.MOV R17, RZ, RZ, -R17 ;  /* 0x000000ffff117224 */ /* 0x000fe400078e0a11 */
[----:B------:R-:W-:Y:S02]  /*4e70*/  IMAD.MOV R14, RZ, RZ, -R14 ;  /* 0x000000ffff0e7224 */ /* 0x000fe400078e0a0e */
[----:B------:R-:W-:-:S02]  /*4e80*/  IMAD R13, R25, R7, R13 ;  /* 0x00000007190d7224 */ /* 0x000fc400078e020d */
[--C-:B------:R-:W-:Y:S01]  /*4e90*/  @!P1 IMAD.IADD R10, R10, 0x1, -R25.reuse ;  /* 0x000000010a0a9824 */ /* 0x100fe200078e0a19 */
[----:B------:R-:W-:Y:S01]  /*4ea0*/  IADD3 R7, R4, 0xad, RZ ;  /* 0x000000ad04077810 */ /* 0x000fe20007ffe0ff */
[--C-:B------:R-:W-:Y:S01]  /*4eb0*/  @!P5 IMAD.IADD R12, R12, 0x1, -R25.reuse ;  /* 0x000000010c0cd824 */ /* 0x100fe200078e0a19 */
[----:B------:R-:W-:Y:S01]  /*4ec0*/  ISETP.GE.AND P5, PT, R11, RZ, PT ;  /* 0x000000ff0b00720c */ /* 0x000fe20003fa6270 */
[----:B------:R0:W-:Y:S01]  /*4ed0*/  STL [R1+0x2a8], R5 ;  /* 0x0002a80501007387 */ /* 0x0001e20000100800 */
[C---:B------:R-:W-:Y:S01]  /*4ee0*/  IMAD R11, R25.reuse, R17, R16 ;  /* 0x00000011190b7224 */ /* 0x040fe200078e0210 */
[C---:B------:R-:W-:Y:S01]  /*4ef0*/  ISETP.GT.U32.AND P1, PT, R25.reuse, R13, PT ;  /* 0x0000000d1900720c */ /* 0x040fe20003f24070 */
[C---:B------:R-:W-:Y:S01]  /*4f00*/  IMAD R8, R25.reuse, R14, R8 ;  /* 0x0000000e19087224 */ /* 0x040fe200078e0208 */
[----:B------:R-:W-:Y:S01]  /*4f10*/  IABS R14, R7 ;  /* 0x00000007000e7213 */ /* 0x000fe20000000000 */
[----:B------:R-:W-:Y:S02]  /*4f20*/  @!P3 IMAD.IADD R0, R0, 0x1, -R25 ;  /* 0x000000010000b824 */ /* 0x000fe400078e0a19 */
[----:B0-----:R-:W-:Y:S01]  /*4f30*/  IMAD.MOV.U32 R5, RZ, RZ, R10 ;  /* 0x000000ffff057224 */ /* 0x001fe200078e000a */
[----:B------:R-:W-:Y:S01]  /*4f40*/  ISETP.GT.U32.AND P0, PT, R25, R11, PT ;  /* 0x0000000b1900720c */ /* 0x000fe20003f04070 */
[----:B------:R-:W-:-:S02]  /*4f50*/  IMAD.MOV.U32 R6, RZ, RZ, R12 ;  /* 0x000000ffff067224 */ /* 0x000fc400078e000c */
[----:B------:R-:W-:Y:S01]  /*4f60*/  @!P6 IMAD.MOV R5, RZ, RZ, -R5 ;  /* 0x000000ffff05e224 */ /* 0x000fe200078e0a05 */
[C---:B------:R-:W-:Y:S01]  /*4f70*/  ISETP.GT.U32.AND P6, PT, R25.reuse, R8, PT ;  /* 0x000000081900720c */ /* 0x040fe20003fc4070 */
[----:B------:R-:W-:Y:S01]  /*4f80*/  IMAD.MOV.U32 R12, RZ, RZ, R14 ;  /* 0x000000ffff0c7224 */ /* 0x000fe200078e000e */
[----:B------:R-:W-:Y:S01]  /*4f90*/  ISETP.GT.U32.AND P3, PT, R25, R0, PT ;  /* 0x000000001900720c */ /* 0x000fe20003f64070 */
[----:B------:R-:W-:Y:S01]  /*4fa0*/  @!P4 IMAD.MOV R6, RZ, RZ, -R6 ;  /* 0x000000ffff06c224 */ /* 0x000fe200078e0a06 */
[----:B------:R-:W-:Y:S01]  /*4fb0*/  ISETP.GE.AND P4, PT, R9, RZ, PT ;  /* 0x000000ff0900720c */ /* 0x000fe20003f86270 */
[----:B------:R-:W-:Y:S01]  /*4fc0*/  IMAD.HI.U32 R9, R3, R12, RZ ;  /* 0x0000000c03097227 */ /* 0x000fe200078e00ff */
[----:B------:R-:W-:-:S03]  /*4fd0*/  IADD3 R10, R4, 0xac, RZ ;  /* 0x000000ac040a7810 */ /* 0x000fc60007ffe0ff */
[----:B------:R-:W-:Y:S01]  /*4fe0*/  @!P1 IMAD.IADD R13, R13, 0x1, -R25 ;  /* 0x000000010d0d9824 */ /* 0x000fe200078e0a19 */
[----:B------:R-:W-:Y:S01]  /*4ff0*/  IABS R14, R10 ;  /* 0x0000000a000e7213 */ /* 0x000fe20000000000 */
[----:B------:R-:W-:Y:S02]  /*5000*/  IMAD.MOV R9, RZ, RZ, -R9 ;  /* 0x000000ffff097224 */ /* 0x000fe400078e0a09 */
[--C-:B------:R-:W-:Y:S02]  /*5010*/  @!P0 IMAD.IADD R11, R11, 0x1, -R25.reuse ;  /* 0x000000010b0b8824 */ /* 0x100fe400078e0a19 */
[--C-:B------:R-:W-:Y:S01]  /*5020*/  @!P6 IMAD.IADD R8, R8, 0x1, -R25.reuse ;  /* 0x000000010808e824 */ /* 0x100fe200078e0a19 */
[C---:B------:R-:W-:Y:S01]  /*5030*/  ISETP.GT.U32.AND P6, PT, R25.reuse, R13, PT ;  /* 0x0000000d1900720c */ /* 0x040fe20003fc4070 */
[----:B------:R-:W-:Y:S02]  /*5040*/  @!P3 IMAD.IADD R0, R0, 0x1, -R25 ;  /* 0x000000010000b824 */ /* 0x000fe400078e0a19 */
[----:B------:R-:W-:Y:S01]  /*5050*/  IMAD R12, R25, R9, R12 ;  /* 0x00000009190c7224 */ /* 0x000fe200078e020c */
[----:B------:R-:W-:Y:S01]  /*5060*/  STL [R1+0x2b0], R6 ;  /* 0x0002b00601007387 */ /* 0x000fe20000100800 */
[----:B------:R-:W-:Y:S01]  /*5070*/  IMAD.HI.U32 R9, R3, R14, RZ ;  /* 0x0000000e03097227 */ /* 0x000fe200078e00ff */
[----:B------:R-:W-:-:S02]  /*5080*/  ISETP.GT.U32.AND P1, PT, R25, R11, PT ;  /* 0x0000000b1900720c */ /* 0x000fc40003f24070 */
[----:B------:R0:W-:Y:S01]  /*5090*/  STL [R1+0x2b4], R5 ;  /* 0x0002b40501007387 */ /* 0x0001e20000100800 */
[----:B------:R-:W-:-:S04]  /*50a0*/  IMAD.MOV R9, RZ, RZ, -R9 ;  /* 0x000000ffff097224 */ /* 0x000fc800078e0a09 */
[----:B------:R-:W-:Y:S02]  /*50b0*/  IMAD R14, R25, R9, R14 ;  /* 0x00000009190e7224 */ /* 0x000fe400078e020e */
[----:B0-----:R-:W-:-:S04]  /*50c0*/  IMAD.MOV.U32 R5, RZ, RZ, R0 ;  /* 0x000000ffff057224 */ /* 0x001fc800078e0000 */
[----:B------:R-:W-:Y:S01]  /*50d0*/  @!P2 IMAD.MOV R5, RZ, RZ, -R5 ;  /* 0x000000ffff05a224 */ /* 0x000fe200078e0a05 */
[----:B------:R-:W-:Y:S01]  /*50e0*/  ISETP.GT.U32.AND P2, PT, R25, R8, PT ;  /* 0x000000081900720c */ /* 0x000fe20003f44070 */
[--C-:B------:R-:W-:Y:S01]  /*50f0*/  @!P6 IMAD.IADD R13, R13, 0x1, -R25.reuse ;  /* 0x000000010d0de824 */ /* 0x100fe200078e0a19 */
[----:B------:R-:W-:Y:S02]  /*5100*/  ISETP.GE.AND P0, PT, R7, RZ, PT ;  /* 0x000000ff0700720c */ /* 0x000fe40003f06270 */
[----:B------:R-:W-:Y:S02]  /*5110*/  ISETP.GT.U32.AND P6, PT, R25, R14, PT ;  /* 0x0000000e1900720c */ /* 0x000fe40003fc4070 */
[----:B------:R-:W-:Y:S02]  /*5120*/  ISETP.GE.AND P3, PT, R2, RZ, PT ;  /* 0x000000ff0200720c */ /* 0x000fe40003f66270 */
[C---:B------:R-:W-:Y:S01]  /*5130*/  IADD3 R7, R4.reuse, 0xa9, RZ ;  /* 0x000000a904077810 */ /* 0x040fe20007ffe0ff */
[----:B------:R-:W-:Y:S01]  /*5140*/  @!P1 IMAD.IADD R11, R11, 0x1, -R25 ;  /* 0x000000010b0b9824 */ /* 0x000fe200078e0a19 */
[----:B------:R-:W-:-:S02]  /*5150*/  IADD3 R2, R4, 0xab, RZ ;  /* 0x000000ab04027810 */ /* 0x000fc40007ffe0ff */
[----:B------:R-:W-:Y:S02]  /*5160*/  ISETP.GT.U32.AND P1, PT, R25, R12, PT ;  /* 0x0000000c1900720c */ /* 0x000fe40003f24070 */
[----:B------:R-:W-:Y:S02]  /*5170*/  IABS R16, R7 ;  /* 0x0000000700107213 */ /* 0x000fe40000000000 */
[----:B------:R-:W-:Y:S02]  /*5180*/  IADD3 R0, R4, 0xaa, RZ ;  /* 0x000000aa04007810 */ /* 0x000fe40007ffe0ff */
[----:B------:R-:W-:Y:S01]  /*5190*/  IABS R15, R2 ;  /* 0x00000002000f7213 */ /* 0x000fe20000000000 */
[--C-:B------:R-:W-:Y:S01]  /*51a0*/  @!P2 IMAD.IADD R8, R8, 0x1, -R25.reuse ;  /* 0x000000010808a824 */ /* 0x100fe200078e0a19 */
[----:B------:R-:W-:Y:S01]  /*51b0*/  ISETP.GE.AND P2, PT, R10, RZ, PT ;  /* 0x000000ff0a00720c */ /* 0x000fe20003f46270 */
[----:B------:R-:W-:Y:S01]  /*51c0*/  IMAD.MOV.U32 R10, RZ, RZ, R16 ;  /* 0x000000ffff0a7224 */ /* 0x000fe200078e0010 */
[----:B------:R-:W-:Y:S01]  /*51d0*/  IABS R9, R0 ;  /* 0x0000000000097213 */ /* 0x000fe20000000000 */
[----:B------:R-:W-:Y:S01]  /*51e0*/  IMAD.HI.U32 R16, R3, R15, RZ ;  /* 0x0000000f03107227 */ /* 0x000fe200078e00ff */
[----:B------:R0:W-:Y:S03]  /*51f0*/  STL [R1+0x2b8], R5 ;  /* 0x0002b80501007387 */ /* 0x0001e60000100800 */
[----:B------:R-:W-:-:S02]  /*5200*/  @!P6 IMAD.IADD R14, R14, 0x1, -R25 ;  /* 0x000000010e0ee824 */ /* 0x000fc400078e0a19 */
[----:B------:R-:W-:-:S04]  /*5210*/  IMAD.HI.U32 R17, R3, R9, RZ ;  /* 0x0000000903117227 */ /* 0x000fc800078e00ff */
[----:B0-----:R-:W-:Y:S02]  /*5220*/  IMAD.MOV.U32 R5, RZ, RZ, R11 ;  /* 0x000000ffff057224 */ /* 0x001fe400078e000b */
[----:B------:R-:W-:Y:S01]  /*5230*/  IMAD.MOV R16, RZ, RZ, -R16 ;  /* 0x000000ffff107224 */ /* 0x000fe200078e0a10 */
[----:B------:R-:W-:Y:S01]  /*5240*/  ISETP.GT.U32.AND P6, PT, R25, R14, PT ;  /* 0x0000000e1900720c */ /* 0x000fe20003fc4070 */
[----:B------:R-:W-:Y:S01]  /*5250*/  @!P1 IMAD.IADD R12, R12, 0x1, -R25 ;  /* 0x000000010c0c9824 */ /* 0x000fe200078e0a19 */
[----:B------:R-:W-:Y:S01]  /*5260*/  ISETP.GE.AND P1, PT, R2, RZ, PT ;  /* 0x000000ff0200720c */ /* 0x000fe20003f26270 */
[----:B------:R-:W-:Y:S02]  /*5270*/  @!P5 IMAD.MOV R5, RZ, RZ, -R5 ;  /* 0x000000ffff05d224 */ /* 0x000fe400078e0a05 */
[----:B------:R-:W-:-:S04]  /*5280*/  IMAD.HI.U32 R2, R3, R10, RZ ;  /* 0x0000000a03027227 */ /* 0x000fc800078e00ff */
[----:B------:R-:W-:Y:S02]  /*5290*/  IMAD.MOV R11, RZ, RZ, -R17 ;  /* 0x000000ffff0b7224 */ /* 0x000fe400078e0a11 */
[C---:B------:R-:W-:Y:S02]  /*52a0*/  IMAD R15, R25.reuse, R16, R15 ;  /* 0x00000010190f7224 */ /* 0x040fe400078e020f */
[----:B------:R-:W-:Y:S01]  /*52b0*/  IMAD.MOV.U32 R6, RZ, RZ, R13 ;  /* 0x000000ffff067224 */ /* 0x000fe200078e000d */
[----:B------:R0:W-:Y:S01]  /*52c0*/  STL [R1+0x2ac], R5 ;  /* 0x0002ac0501007387 */ /* 0x0001e20000100800 */
[C---:B------:R-:W-:Y:S01]  /*52d0*/  ISETP.GT.U32.AND P5, PT, R25.reuse, R12, PT ;  /* 0x0000000c1900720c */ /* 0x040fe20003fa4070 */
[----:B------:R-:W-:Y:S02]  /*52e0*/  IMAD.MOV R2, RZ, RZ, -R2 ;  /* 0x000000ffff027224 */ /* 0x000fe400078e0a02 */
[C---:B------:R-:W-:Y:S02]  /*52f0*/  IMAD R9, R25.reuse, R11, R9 ;  /* 0x0000000b19097224 */ /* 0x040fe400078e0209 */
[----:B------:R-:W-:Y:S01]  /*5300*/  @!P4 IMAD.MOV R6, RZ, RZ, -R6 ;  /* 0x000000ffff06c224 */ /* 0x000fe200078e0a06 */
[----:B------:R-:W-:Y:S01]  /*5310*/  ISETP.GT.U32.AND P4, PT, R25, R15, PT ;  /* 0x0000000f1900720c */ /* 0x000fe20003f84070 */
[----:B0-----:R-:W-:-:S02]  /*5320*/  IMAD.MOV.U32 R5, RZ, RZ, R8 ;  /* 0x000000ffff057224 */ /* 0x001fc400078e0008 */
[C---:B------:R-:W-:Y:S02]  /*5330*/  IMAD R10, R25.reuse, R2, R10 ;  /* 0x00000002190a7224 */ /* 0x040fe400078e020a */
[----:B------:R-:W-:Y:S01]  /*5340*/  @!P3 IMAD.MOV R5, RZ, RZ, -R5 ;  /* 0x000000ffff05b224 */ /* 0x000fe200078e0a05 */
[C---:B------:R-:W-:Y:S01]  /*5350*/  ISETP.GT.U32.AND P3, PT, R25.reuse, R9, PT ;  /* 0x000000091900720c */ /* 0x040fe20003f64070 */
[--C-:B------:R-:W-:Y:S01]  /*5360*/  @!P6 IMAD.IADD R14, R14, 0x1, -R25.reuse ;  /* 0x000000010e0ee824 */ /* 0x100fe200078e0a19 */
[----:B------:R-:W-:Y:S02]  /*5370*/  ISETP.GT.U32.AND P6, PT, R25, R10, PT ;  /* 0x0000000a1900720c */ /* 0x000fe40003fc4070 */
[----:B------:R-:W-:Y:S01]  /*5380*/  IADD3 R16, R4, 0xa8, RZ ;  /* 0x000000a804107810 */ /* 0x000fe20007ffe0ff */
[--C-:B------:R-:W-:Y:S01]  /*5390*/  @!P5 IMAD.IADD R12, R12, 0x1, -R25.reuse ;  /* 0x000000010c0cd824 */ /* 0x100fe200078e0a19 */
[----:B------:R-:W-:Y:S01]  /*53a0*/  ISETP.GE.AND P5, PT, R0, RZ, PT ;  /* 0x000000ff0000720c */ /* 0x000fe20003fa6270 */
[----:B------:R-:W-:Y:S01]  /*53b0*/  @!P4 IMAD.IADD R15, R15, 0x1, -R25 ;  /* 0x000000010f0fc824 */ /* 0x000fe200078e0a19 */
[----:B------:R-:W-:-:S02]  /*53c0*/  IABS R2, R16 ;  /* 0x0000001000027213 */ /* 0x000fc40000000000 */
[----:B------:R-:W-:-:S03]  /*53d0*/  IADD3 R0, R4, 0xa7, RZ ;  /* 0x000000a704007810 */ /* 0x000fc60007ffe0ff */
[--C-:B------:R-:W-:Y:S01]  /*53e0*/  @!P3 IMAD.IADD R9, R9, 0x1, -R25.reuse ;  /* 0x000000010909b824 */ /* 0x100fe200078e0a19 */
[----:B------:R-:W-:Y:S01]  /*53f0*/  IABS R8, R0 ;  /* 0x0000000000087213 */ /* 0x000fe20000000000 */
[----:B------:R-:W-:Y:S01]  /*5400*/  IMAD.HI.U32 R11, R3, R2, RZ ;  /* 0x00000002030b7227 */ /* 0x000fe200078e00ff */
[C---:B------:R-:W-:Y:S01]  /*5410*/  ISETP.GT.U32.AND P3, PT, R25.reuse, R15, PT ;  /* 0x0000000f1900720c */ /* 0x040fe20003f64070 */
[----:B------:R-:W-:Y:S02]  /*5420*/  STL [R1+0x29c], R6 ;  /* 0x00029c0601007387 */ /* 0x000fe40000100800 */
[----:B------:R-:W-:Y:S01]  /*5430*/  @!P6 IMAD.IADD R10, R10, 0x1, -R25 ;  /* 0x000000010a0ae824 */ /* 0x000fe200078e0a19 */
[----:B------:R-:W-:Y:S01]  /*5440*/  ISETP.GT.U32.AND P6, PT, R25, R9, PT ;  /* 0x000000091900720c */ /* 0x000fe20003fc4070 */
[----:B------:R0:W-:Y:S01]  /*5450*/  STL [R1+0x2a0], R5 ;  /* 0x0002a00501007387 */ /* 0x0001e20000100800 */
[----:B------:R-:W-:-:S04]  /*5460*/  IMAD.MOV R11, RZ, RZ, -R11 ;  /* 0x000000ffff0b7224 */ /* 0x000fc800078e0a0b */
[----:B------:R-:W-:Y:S02]  /*5470*/  IMAD R2, R25, R11, R2 ;  /* 0x0000000b19027224 */ /* 0x000fe400078e0202 */
[----:B0-----:R-:W-:Y:S02]  /*5480*/  IMAD.MOV.U32 R5, RZ, RZ, R12 ;  /* 0x000000ffff057224 */ /* 0x001fe400078e000c */
[----:B------:R-:W-:-:S04]  /*5490*/  IMAD.HI.U32 R12, R3, R8, RZ ;  /* 0x00000008030c7227 */ /* 0x000fc800078e00ff */
[----:B------:R-:W-:Y:S02]  /*54a0*/  IMAD.MOV R12, RZ, RZ, -R12 ;  /* 0x000000ffff0c7224 */ /* 0x000fe400078e0a0c */
[--C-:B------:R-:W-:Y:S01]  /*54b0*/  @!P3 IMAD.IADD R15, R15, 0x1, -R25.reuse ;  /* 0x000000010f0fb824 */ /* 0x100fe200078e0a19 */
[C---:B------:R-:W-:Y:S01]  /*54c0*/  ISETP.GT.U32.AND P3, PT, R25.reuse, R2, PT ;  /* 0x000000021900720c */ /* 0x040fe20003f64070 */
[----:B------:R-:W-:Y:S02]  /*54d0*/  IMAD R8, R25, R12, R8 ;  /* 0x0000000c19087224 */ /* 0x000fe400078e0208 */
[----:B------:R-:W-:Y:S01]  /*54e0*/  @!P6 IMAD.IADD R9, R9, 0x1, -R25 ;  /* 0x000000010909e824 */ /* 0x000fe200078e0a19 */
[----:B------:R-:W-:Y:S02]  /*54f0*/  ISETP.GE.AND P4, PT, R7, RZ, PT ;  /* 0x000000ff0700720c */ /* 0x000fe40003f86270 */
[----:B------:R-:W-:Y:S01]  /*5500*/  ISETP.GT.U32.AND P6, PT, R25, R8, PT ;  /* 0x000000081900720c */ /* 0x000fe20003fc4070 */
[----:B------:R-:W-:Y:S01]  /*5510*/  @!P0 IMAD.MOV R5, RZ, RZ, -R5 ;  /* 0x000000ffff058224 */ /* 0x000fe200078e0a05 */
[----:B------:R-:W-:-:S02]  /*5520*/  IADD3 R7, R4, 0xa6, RZ ;  /* 0x000000a604077810 */ /* 0x000fc40007ffe0ff */
[----:B------:R-:W-:Y:S02]  /*5530*/  ISETP.GT.U32.AND P0, PT, R25, R10, PT ;  /* 0x0000000a1900720c */ /* 0x000fe40003f04070 */
[----:B------:R-:W-:Y:S02]  /*5540*/  IABS R18, R7 ;  /* 0x0000000700127213 */ /* 0x000fe40000000000 */
[----:B------:R-:W-:Y:S01]  /*5550*/  IADD3 R11, R4, 0xa5, RZ ;  /* 0x000000a5040b7810 */ /* 0x000fe20007ffe0ff */
[----:B------:R-:W-:Y:S01]  /*5560*/  @!P3 IMAD.IADD R2, R2, 0x1, -R25 ;  /* 0x000000010202b824 */ /* 0x000fe200078e0a19 */
[----:B------:R0:W-:Y:S01]  /*5570*/  STL [R1+0x2a4], R5 ;  /* 0x0002a40501007387 */ /* 0x0001e20000100800 */
[----:B------:R-:W-:Y:S01]  /*5580*/  IMAD.MOV.U32 R6, RZ, RZ, R14 ;  /* 0x000000ffff067224 */ /* 0x000fe200078e000e */
[----:B------:R-:W-:Y:S01]  /*5590*/  IABS R12, R11 ;  /* 0x0000000b000c7213 */ /* 0x000fe20000000000 */
[----:B------:R-:W-:-:S04]  /*55a0*/  IMAD.HI.U32 R20, R3, R18, RZ ;  /* 0x0000001203147227 */ /* 0x000fc800078e00ff */
[----:B------:R-:W-:Y:S02]  /*55b0*/  @!P6 IMAD.IADD R8, R8, 0x1, -R25 ;  /* 0x000000010808e824 */ /* 0x000fe400078e0a19 */
[----:B0-----:R-:W-:Y:S01]  /*55c0*/  IMAD.MOV.U32 R5, RZ, RZ, R15 ;  /* 0x000000ffff057224 */ /* 0x001fe200078e000f */
[----:B------:R-:W-:Y:S01]  /*55d0*/  ISETP.GT.U32.AND P6, PT, R25, R2, PT ;  /* 0x000000021900720c */ /* 0x000fe20003fc4070 */
[----:B------:R-:W-:Y:S02]  /*55e0*/  @!P2 IMAD.MOV R6, RZ, RZ, -R6 ;  /* 0x000000ffff06a224 */ /* 0x000fe400078e0a06 */
[----:B------:R-:W-:Y:S02]  /*55f0*/  IMAD.MOV R20, RZ, RZ, -R20 ;  /* 0x000000ffff147224 */ /* 0x000fe400078e0a14 */
[----:B------:R-:W-:Y:S01]  /*5600*/  IMAD.HI.U32 R17, R3, R12, RZ ;  /* 0x0000000c03117227 */ /* 0x000fe200078e00ff */
[----:B------:R-:W-:-:S03]  /*5610*/  ISETP.GE.AND P3, PT, R0, RZ, PT ;  /* 0x000000ff0000720c */ /* 0x000fc60003f66270 */
[----:B------:R-:W-:Y:S02]  /*5620*/  @!P1 IMAD.MOV R5, RZ, RZ, -R5 ;  /* 0x000000ffff059224 */ /* 0x000fe400078e0a05 */
[----:B------:R-:W-:Y:S01]  /*5630*/  @!P0 IMAD.IADD R10, R10, 0x1, -R25 ;  /* 0x000000010a0a8824 */ /* 0x000fe200078e0a19 */
[----:B------:R0:W-:Y:S01]  /*5640*/  STL [R1+0x298], R6 ;  /* 0x0002980601007387 */ /* 0x0001e20000100800 */
[C---:B------:R-:W-:Y:S02]  /*5650*/  IMAD R0, R25.reuse, R20, R18 ;  /* 0x0000001419007224 */ /* 0x040fe400078e0212 */
[----:B------:R-:W-:Y:S01]  /*5660*/  IMAD.MOV R17, RZ, RZ, -R17 ;  /* 0x000000ffff117224 */ /* 0x000fe200078e0a11 */
[----:B------:R1:W-:Y:S01]  /*5670*/  STL [R1+0x294], R5 ;  /* 0x0002940501007387 */ /* 0x0003e20000100800 */
[----:B------:R-:W-:Y:S02]  /*5680*/  ISETP.GE.AND P0, PT, R16, RZ, PT ;  /* 0x000000ff1000720c */ /* 0x000fe40003f06270 */
[----:B------:R-:W-:-:S02]  /*5690*/  IMAD R12, R25, R17, R12 ;  /* 0x00000011190c7224 */ /* 0x000fc400078e020c */
[----:B0-----:R-:W-:Y:S01]  /*56a0*/  IMAD.MOV.U32 R6, RZ, RZ, R9 ;  /* 0x000000ffff067224 */ /* 0x001fe200078e0009 */
[----:B------:R-:W-:Y:S01]  /*56b0*/  IADD3 R13, R4, 0xa4, RZ ;  /* 0x000000a4040d7810 */ /* 0x000fe20007ffe0ff */
[----:B-1----:R-:W-:Y:S01]  /*56c0*/  IMAD.MOV.U32 R5, RZ, RZ, R10 ;  /* 0x000000ffff057224 */ /* 0x002fe200078e000a */
[C---:B------:R-:W-:Y:S01]  /*56d0*/  ISETP.GT.U32.AND P2, PT, R25.reuse, R8, PT ;  /* 0x000000081900720c */ /* 0x040fe20003f44070 */
[----:B------:R-:W-:Y:S01]  /*56e0*/  @!P5 IMAD.MOV R6, RZ, RZ, -R6 ;  /* 0x000000ffff06d224 */ /* 0x000fe200078e0a06 */
[C---:B------:R-:W-:Y:S01]  /*56f0*/  ISETP.GT.U32.AND P1, PT, R25.reuse, R0, PT ;  /* 0x000000001900720c */ /* 0x040fe20003f24070 */
[----:B------:R-:W-:Y:S01]  /*5700*/  @!P4 IMAD.MOV R5, RZ, RZ, -R5 ;  /* 0x000000ffff05c224 */ /* 0x000fe200078e0a05 */
[----:B------:R-:W-:Y:S01]  /*5710*/  IABS R16, R13 ;  /* 0x0000000d00107213 */ /* 0x000fe20000000000 */
[----:B------:R-:W-:Y:S01]  /*5720*/  @!P6 IMAD.IADD R2, R2, 0x1, -R25 ;  /* 0x000000010202e824 */ /* 0x000fe200078e0a19 */
[----:B------:R-:W-:Y:S01]  /*5730*/  ISETP.GT.U32.AND P6, PT, R25, R12, PT ;  /* 0x0000000c1900720c */ /* 0x000fe20003fc4070 */
[----:B------:R-:W-:Y:S01]  /*5740*/  STL [R1+0x290], R6 ;  /* 0x0002900601007387 */ /* 0x000fe20000100800 */
[----:B------:R-:W-:-:S03]  /*5750*/  ISETP.GE.AND P5, PT, R7, RZ, PT ;  /* 0x000000ff0700720c */ /* 0x000fc60003fa6270 */
[----:B------:R0:W-:Y:S01]  /*5760*/  STL [R1+0x28c], R5 ;  /* 0x00028c0501007387 */ /* 0x0001e20000100800 */
[----:B------:R-:W-:Y:S01]  /*5770*/  IMAD.HI.U32 R7, R3, R16, RZ ;  /* 0x0000001003077227 */ /* 0x000fe200078e00ff */
[----:B------:R-:W-:-:S03]  /*5780*/  IADD3 R9, R4, 0xa3, RZ ;  /* 0x000000a304097810 */ /* 0x000fc60007ffe0ff */
[----:B0-----:R-:W-:Y:S02]  /*5790*/  IMAD.MOV.U32 R5, RZ, RZ, R2 ;  /* 0x000000ffff057224 */ /* 0x001fe400078e0002 */
[----:B------:R-:W-:Y:S02]  /*57a0*/  IMAD.MOV R7, RZ, RZ, -R7 ;  /* 0x000000ffff077224 */ /* 0x000fe400078e0a07 */
[----:B------:R-:W-:Y:S02]  /*57b0*/  @!P0 IMAD.MOV R5, RZ, RZ, -R5 ;  /* 0x000000ffff058224 */ /* 0x000fe400078e0a05 */
[--C-:B------:R-:W-:Y:S02]  /*57c0*/  @!P2 IMAD.IADD R8, R8, 0x1, -R25.reuse ;  /* 0x000000010808a824 */ /* 0x100fe400078e0a19 */
[----:B------:R-:W-:Y:S01]  /*57d0*/  @!P1 IMAD.IADD R0, R0, 0x1, -R25 ;  /* 0x0000000100009824 */ /* 0x000fe200078e0a19 */
[----:B------:R-:W-:Y:S01]  /*57e0*/  IABS R18, R9 ;  /* 0x0000000900127213 */ /* 0x000fe20000000000 */
[----:B------:R0:W-:Y:S01]  /*57f0*/  STL [R1+0x284], R5 ;  /* 0x0002840501007387 */ /* 0x0001e20000100800 */
[----:B------:R-:W-:-:S02]  /*5800*/  IMAD R20, R25, R7, R16 ;  /* 0x0000000719147224 */ /* 0x000fc400078e0210 */
[----:B------:R-:W-:Y:S01]  /*5810*/  @!P6 IMAD.IADD R12, R12, 0x1, -R25 ;  /* 0x000000010c0ce824 */ /* 0x000fe200078e0a19 */
[----:B------:R-:W-:Y:S01]  /*5820*/  ISETP.GT.U32.AND P6, PT, R25, R0, PT ;  /* 0x000000001900720c */ /* 0x000fe20003fc4070 */
[----:B------:R-:W-:-:S04]  /*5830*/  IMAD.HI.U32 R2, R3, R18, RZ ;  /* 0x0000001203027227 */ /* 0x000fc800078e00ff */
[----:B0-----:R-:W-:-:S04]  /*5840*/  IMAD.MOV.U32 R5, RZ, RZ, R8 ;  /* 0x000000ffff057224 */ /* 0x001fc800078e0008 */
[----:B------:R-:W-:Y:S01]  /*5850*/  @!P3 IMAD.MOV R5, RZ, RZ, -R5 ;  /* 0x000000ffff05b224 */ /* 0x000fe200078e0a05 */
[C---:B------:R-:W-:Y:S01]  /*5860*/  ISETP.GT.U32.AND P3, PT, R25.reuse, R20, PT ;  /* 0x000000141900720c */ /* 0x040fe20003f64070 */
[----:B------:R-:W-:Y:S01]  /*5870*/  IMAD.MOV R2, RZ, RZ, -R2 ;  /* 0x000000ffff027224 */ /* 0x000fe200078e0a02 */
[C---:B------:R-:W-:Y:S02]  /*5880*/  ISETP.GT.U32.AND P0, PT, R25.reuse, R12, PT ;  /* 0x0000000c1900720c */ /* 0x040fe40003f04070 */
[----:B------:R-:W-:Y:S01]  /*5890*/  IADD3 R10, R4, 0xa2, RZ ;  /* 0x000000a2040a7810 */ /* 0x000fe20007ffe0ff */
[----:B------:R-:W-:Y:S01]  /*58a0*/  IMAD R18, R25, R2, R18 ;  /* 0x0000000219127224 */ /* 0x000fe200078e0212 */
[----:B------:R-:W-:Y:S01]  /*58b0*/  ISETP.GE.AND P1, PT, R9, RZ, PT ;  /* 0x000000ff0900720c */ /* 0x000fe20003f26270 */
[--C-:B------:R-:W-:Y:S01]  /*58c0*/  @!P6 IMAD.IADD R0, R0, 0x1, -R25.reuse ;  /* 0x000000010000e824 */ /* 0x100fe200078e0a19 */
[----:B------:R-:W-:Y:S02]  /*58d0*/  IADD3 R9, R4, 0xa1, RZ ;  /* 0x000000a104097810 */ /* 0x000fe40007ffe0ff */
[----:B------:R-:W-:Y:S01]  /*58e0*/  IABS R14, R10 ;  /* 0x0000000a000e7213 */ /* 0x000fe20000000000 */
[----:B------:R0:W-:Y:S01]  /*58f0*/  STL [R1+0x280], R5 ;  /* 0x0002800501007387 */ /* 0x0001e20000100800 */
[----:B------:R-:W-:Y:S01]  /*5900*/  ISETP.GT.U32.AND P6, PT, R25, R18, PT ;  /* 0x000000121900720c */ /* 0x000fe20003fc4070 */
[----:B------:R-:W-:Y:S01]  /*5910*/  @!P3 IMAD.IADD R20, R20, 0x1, -R25 ;  /* 0x000000011414b824 */ /* 0x000fe200078e0a19 */
[----:B------:R-:W-:Y:S01]  /*5920*/  ISETP.GE.AND P4, PT, R11, RZ, PT ;  /* 0x000000ff0b00720c */ /* 0x000fe20003f86270 */
[----:B------:R-:W-:Y:S01]  /*5930*/  IMAD.HI.U32 R2, R3, R14, RZ ;  /* 0x0000000e03027227 */ /* 0x000fe200078e00ff */
[----:B------:R-:W-:-:S03]  /*5940*/  IABS R17, R9 ;  /* 0x0000000900117213 */ /* 0x000fc60000000000 */
[----:B0-----:R-:W-:Y:S02]  /*5950*/  IMAD.MOV.U32 R5, RZ, RZ, R0 ;  /* 0x000000ffff057224 */ /* 0x001fe400078e0000 */
[----:B------:R-:W-:Y:S01]  /*5960*/  @!P0 IMAD.IADD R12, R12, 0x1, -R25 ;  /* 0x000000010c0c8824 */ /* 0x000fe200078e0a19 */
[----:B------:R-:W-:Y:S01]  /*5970*/  ISETP.GE.AND P0, PT, R10, RZ, PT ;  /* 0x000000ff0a00720c */ /* 0x000fe20003f06270 */
[----:B------:R-:W-:Y:S01]  /*5980*/  @!P5 IMAD.MOV R5, RZ, RZ, -R5 ;  /* 0x000000ffff05d224 */ /* 0x000fe200078e0a05 */
[----:B------:R-:W-:Y:S01]  /*5990*/  ISETP.GT.U32.AND P5, PT, R25, R20, PT ;  /* 0x000000141900720c */ /* 0x000fe20003fa4070 */
[----:B------:R-:W-:Y:S01]  /*59a0*/  IMAD.HI.U32 R8, R3, R17, RZ ;  /* 0x0000001103087227 */ /* 0x000fe200078e00ff */
[----:B------:R-:W-:-:S03]  /*59b0*/  IADD3 R7, R4, 0xa0, RZ ;  /* 0x000000a004077810 */ /* 0x000fc60007ffe0ff */
[----:B------:R-:W-:Y:S02]  /*59c0*/  IMAD.MOV R10, RZ, RZ, -R2 ;  /* 0x000000ffff0a7224 */ /* 0x000fe400078e0a02 */
[----:B------:R-:W-:Y:S02]  /*59d0*/  IMAD.MOV R8, RZ, RZ, -R8 ;  /* 0x000000ffff087224 */ /* 0x000fe400078e0a08 */
[C---:B------:R-:W-:Y:S02]  /*59e0*/  IMAD R14, R25.reuse, R10, R14 ;  /* 0x0000000a190e7224 */ /* 0x040fe400078e020e */
[----:B------:R-:W-:Y:S01]  /*59f0*/  IMAD.MOV.U32 R0, RZ, RZ, R12 ;  /* 0x000000ffff007224 */ /* 0x000fe200078e000c */
[----:B------:R-:W-:Y:S01]  /*5a00*/  IABS R16, R7 ;  /* 0x0000000700107213 */ /* 0x000fe20000000000 */
[----:B------:R-:W-:Y:S02]  /*5a10*/  @!P6 IMAD.IADD R18, R18, 0x1, -R25 ;  /* 0x000000011212e824 */ /* 0x000fe400078e0a19 */
[----:B------:R-:W-:-:S02]  /*5a20*/  IMAD R17, R25, R8, R17 ;  /* 0x0000000819117224 */ /* 0x000fc400078e0211 */
[----:B------:R-:W-:Y:S01]  /*5a30*/  @!P4 IMAD.MOV R0, RZ, RZ, -R0 ;  /* 0x000000ffff00c224 */ /* 0x000fe200078e0a00 */
[----:B------:R-:W-:Y:S01]  /*5a40*/  ISETP.GT.U32.AND P4, PT, R25, R14, PT ;  /* 0x0000000e1900720c */ /* 0x000fe20003f84070 */
[----:B------:R-:W-:Y:S01]  /*5a50*/  IMAD.HI.U32 R2, R3, R16, RZ ;  /* 0x0000001003027227 */ /* 0x000fe200078e00ff */
[----:B------:R-:W-:-:S03]  /*5a60*/  ISETP.GT.U32.AND P6, PT, R25, R18, PT ;  /* 0x000000121900720c */ /* 0x000fc60003fc4070 */
[----:B------:R-:W-:Y:S01]  /*5a70*/  @!P5 IMAD.IADD R20, R20, 0x1, -R25 ;  /* 0x000000011414d824 */ /* 0x000fe200078e0a19 */
[----:B------:R-:W-:Y:S01]  /*5a80*/  ISETP.GT.U32.AND P5, PT, R25, R17, PT ;  /* 0x000000111900720c */ /* 0x000fe20003fa4070 */
[----:B------:R-:W-:Y:S01]  /*5a90*/  IMAD.MOV R2, RZ, RZ, -R2 ;  /* 0x000000ffff027224 */ /* 0x000fe200078e0a02 */
[----:B------:R-:W-:-:S03]  /*5aa0*/  IADD3 R10, R4, 0x9f, RZ ;  /* 0x0000009f040a7810 */ /* 0x000fc60007ffe0ff */
[C---:B------:R-:W-:Y:S01]  /*5ab0*/  IMAD R16, R25.reuse, R2, R16 ;  /* 0x0000000219107224 */ /* 0x040fe200078e0210 */
[----:B------:R-:W-:Y:S01]  /*5ac0*/  IABS R12, R10 ;  /* 0x0000000a000c7213 */ /* 0x000fe20000000000 */
[--C-:B------:R-:W-:Y:S02]  /*5ad0*/  @!P4 IMAD.IADD R14, R14, 0x1, -R25.reuse ;  /* 0x000000010e0ec824 */ /* 0x100fe400078e0a19 */
[----:B------:R-:W-:Y:S01]  /*5ae0*/  @!P6 IMAD.IADD R18, R18, 0x1, -R25 ;  /* 0x000000011212e824 */ /* 0x000fe200078e0a19 */
[----:B------:R-:W-:Y:S01]  /*5af0*/  ISETP.GT.U32.AND P6, PT, R25, R16, PT ;  /* 0x000000101900720c */ /* 0x000fe20003fc4070 */
[----:B------:R-:W-:-:S04]  /*5b00*/  IMAD.HI.U32 R15, R3, R12, RZ ;  /* 0x0000000c030f7227 */ /* 0x000fc800078e00ff */
[----:B------:R-:W-:Y:S01]  /*5b10*/  @!P5 IMAD.IADD R17, R17, 0x1, -R25 ;  /* 0x000000011111d824 */ /* 0x000fe200078e0a19 */
[----:B------:R-:W-:Y:S01]  /*5b20*/  ISETP.GT.U32.AND P5, PT, R25, R14, PT ;  /* 0x0000000e1900720c */ /* 0x000fe20003fa4070 */
[----:B------:R-:W-:Y:S01]  /*5b30*/  IMAD.MOV R15, RZ, RZ, -R15 ;  /* 0x000000ffff0f7224 */ /* 0x000fe200078e0a0f */
[----:B------:R-:W-:Y:S01]  /*5b40*/  IADD3 R2, R4, 0x9e, RZ ;  /* 0x0000009e04027810 */ /* 0x000fe20007ffe0ff */
[----:B------:R-:W-:Y:S01]  /*5b50*/  STL [R1+0x278], R5 ;  /* 0x0002780501007387 */ /* 0x000fe20000100800 */
[----:B------:R-:W-:Y:S01]  /*5b60*/  ISETP.GE.AND P2, PT, R13, RZ, PT ;  /* 0x000000ff0d00720c */ /* 0x000fe20003f46270 */
[----:B------:R-:W-:Y:S02]  /*5b70*/  IMAD R12, R25, R15, R12 ;  /* 0x0000000f190c7224 */ /* 0x000fe400078e020c */
[----:B------:R0:W-:Y:S01]  /*5b80*/  STL [R1+0x27c], R0 ;  /* 0x00027c0001007387 */ /* 0x0001e20000100800 */
[----:B------:R-:W-:Y:S01]  /*5b90*/  @!P6 IMAD.IADD R16, R16, 0x1, -R25 ;  /* 0x000000011010e824 */ /* 0x000fe200078e0a19 */
[----:B------:R-:W-:-:S02]  /*5ba0*/  ISETP.GE.AND P4, PT, R7, RZ, PT ;  /* 0x000000ff0700720c */ /* 0x000fc40003f86270 */
[C---:B------:R-:W-:Y:S02]  /*5bb0*/  ISETP.GT.U32.AND P6, PT, R25.reuse, R17, PT ;  /* 0x000000111900720c */ /* 0x040fe40003fc4070 */
[----:B0-----:R-:W-:Y:S01]  /*5bc0*/  IABS R0, R2 ;  /* 0x0000000200007213 */ /* 0x001fe20000000000 */
[----:B------:R-:W-:Y:S01]  /*5bd0*/  @!P5 IMAD.IADD R14, R14, 0x1, -R25 ;  /* 0x000000010e0ed824 */ /* 0x000fe200078e0a19 */
[----:B------:R-:W-:Y:S02]  /*5be0*/  IADD3 R13, R4, 0x9c, RZ ;  /* 0x0000009c040d7810 */ /* 0x000fe40007ffe0ff */
[----:B------:R-:W-:Y:S01]  /*5bf0*/  ISETP.GT.U32.AND P5, PT, R25, R12, PT ;  /* 0x0000000c1900720c */ /* 0x000fe20003fa4070 */
[----:B------:R-:W-:Y:S01]  /*5c00*/  IMAD.HI.U32 R7, R3, R0, RZ ;  /* 0x0000000003077227 */ /* 0x000fe200078e00ff */
[----:B------:R-:W-:-:S03]  /*5c10*/  IABS R8, R13 ;  /* 0x0000000d00087213 */ /* 0x000fc60000000000 */
[----:B------:R-:W-:Y:S02]  /*5c20*/  IMAD.MOV.U32 R6, RZ, RZ, R20 ;  /* 0x000000ffff067224 */ /* 0x000fe400078e0014 */
[----:B------:R-:W-:Y:S02]  /*5c30*/  IMAD.MOV R7, RZ, RZ, -R7 ;  /* 0x000000ffff077224 */ /* 0x000fe400078e0a07 */
[----:B------:R-:W-:Y:S02]  /*5c40*/  IMAD.MOV.U32 R5, RZ, RZ, R18 ;  /* 0x000000ffff057224 */ /* 0x000fe400078e0012 */
[----:B------:R-:W-:Y:S01]  /*5c50*/  @!P2 IMAD.MOV R6, RZ, RZ, -R6 ;  /* 0x000000ffff06a224 */ /* 0x000fe200078e0a06 */
[----:B------:R-:W-:Y:S01]  /*5c60*/  ISETP.GE.AND P3, PT, R9, RZ, PT ;  /* 0x000000ff0900720c */ /* 0x000fe20003f66270 */
[----:B------:R-:W-:Y:S01]  /*5c70*/  @!P1 IMAD.MOV R5, RZ, RZ, -R5 ;  /* 0x000000ffff059224 */ /* 0x000fe200078e0a05 */
[C---:B------:R-:W-:Y:S01]  /*5c80*/  ISETP.GT.U32.AND P2, PT, R25.reuse, R16, PT ;  /* 0x000000101900720c */ /* 0x040fe20003f44070 */
[----:B------:R-:W-:Y:S01]  /*5c90*/  IMAD R0, R25, R7, R0 ;  /* 0x0000000719007224 */ /* 0x000fe200078e0200 */
[----:B------:R-:W-:Y:S01]  /*5ca0*/  ISETP.GE.AND P1, PT, R10, RZ, PT ;  /* 0x000000ff0a00720c */ /* 0x000fe20003f26270 */
[----:B------:R-:W-:Y:S01]  /*5cb0*/  IMAD.HI.U32 R10, R3, R8, RZ ;  /* 0x00000008030a7227 */ /* 0x000fe200078e00ff */
[----:B------:R-:W-:Y:S01]  /*5cc0*/  IADD3 R11, R4, 0x9d, RZ ;  /* 0x0000009d040b7810 */ /* 0x000fe20007ffe0ff */
[----:B------:R-:W-:Y:S02]  /*5cd0*/  STL [R1+0x23c], R6 ;  /* 0x00023c0601007387 */ /* 0x000fe40000100800 */
[----:B------:R-:W-:Y:S01]  /*5ce0*/  @!P6 IMAD.IADD R17, R17, 0x1, -R25 ;  /* 0x000000011111e824 */ /* 0x000fe200078e0a19 */
[----:B------:R-:W-:Y:S01]  /*5cf0*/  ISETP.GT.U32.AND P6, PT, R25, R0, PT ;  /* 0x000000001900720c */ /* 0x000fe20003fc4070 */
[----:B------:R0:W-:Y:S01]  /*5d00*/  STL [R1+0x24c], R5 ;  /* 0x00024c0501007387 */ /* 0x0001e20000100800 */
[----:B------:R-:W-:-:S02]  /*5d10*/  IMAD.MOV R10, RZ, RZ, -R10 ;  /* 0x000000ffff0a7224 */ /* 0x000fc400078e0a0a */
[----:B------:R-:W-:Y:S01]  /*5d20*/  @!P5 IMAD.IADD R12, R12, 0x1, -R25 ;  /* 0x000000010c0cd824 */ /* 0x000fe200078e0a19 */
[----:B------:R-:W-:Y:S01]  /*5d30*/  IABS R9, R11 ;  /* 0x0000000b00097213 */ /* 0x000fe20000000000 */
[C---:B------:R-:W-:Y:S02]  /*5d40*/  IMAD R8, R25.reuse, R10, R8 ;  /* 0x0000000a19087224 */ /* 0x040fe400078e0208 */
[----:B0-----:R-:W-:Y:S02]  /*5d50*/  IMAD.MOV.U32 R5, RZ, RZ, R14 ;  /* 0x000000ffff057224 */ /* 0x001fe400078e000e */
[----:B------:R-:W-:Y:S02]  /*5d60*/  IMAD.MOV.U32 R6, RZ, RZ, R17 ;  /* 0x000000ffff067224 */ /* 0x000fe400078e0011 */
[----:B------:R-:W-:Y:S01]  /*5d70*/  @!P0 IMAD.MOV R5, RZ, RZ, -R5 ;  /* 0x000000ffff058224 */ /* 0x000fe200078e0a05 */
[----:B------:R-:W-:Y:S01]  /*5d80*/  ISETP.GT.U32.AND P0, PT, R25, R12, PT ;  /* 0x0000000c1900720c */ /* 0x000fe20003f04070 */
[----:B------:R-:W-:Y:S01]  /*5d90*/  IMAD.HI.U32 R15, R3, R9, RZ ;  /* 0x00000009030f7227 */ /* 0x000fe200078e00ff */
[----:B------:R-:W-:-:S03]  /*5da0*/  IADD3 R7, R4, 0x9b, RZ ;  /* 0x0000009b04077810 */ /* 0x000fc60007ffe0ff */
[----:B------:R-:W-:Y:S02]  /*5db0*/  @!P2 IMAD.IADD R16, R16, 0x1, -R25 ;  /* 0x000000011010a824 */ /* 0x000fe400078e0a19 */
[----:B------:R-:W-:Y:S01]  /*5dc0*/  @!P3 IMAD.MOV R6, RZ, RZ, -R6 ;  /* 0x000000ffff06b224 */ /* 0x000fe200078e0a06 */
[C---:B------:R-:W-:Y:S01]  /*5dd0*/  ISETP.GT.U32.AND P3, PT, R25.reuse, R8, PT ;  /* 0x000000081900720c */ /* 0x040fe20003f64070 */
[----:B------:R-:W-:Y:S01]  /*5de0*/  IMAD.MOV R15, RZ, RZ, -R15 ;  /* 0x000000ffff0f7224 */ /* 0x000fe200078e0a0f */
[----:B------:R0:W-:Y:S01]  /*5df0*/  STL [R1+0x270], R5 ;  /* 0x0002700501007387 */ /* 0x0001e20000100800 */
[----:B------:R-:W-:Y:S01]  /*5e00*/  ISETP.GE.AND P2, PT, R2, RZ, PT ;  /* 0x000000ff0200720c */ /* 0x000fe20003f46270 */
[----:B------:R-:W-:Y:S01]  /*5e10*/  @!P6 IMAD.IADD R0, R0, 0x1, -R25 ;  /* 0x000000010000e824 */ /* 0x000fe200078e0a19 */
[----:B------:R-:W-:Y:S01]  /*5e20*/  IABS R2, R7 ;  /* 0x0000000700027213 */ /* 0x000fe20000000000 */
[C---:B------:R-:W-:Y:S01]  /*5e30*/  IMAD R9, R25.reuse, R15, R9 ;  /* 0x0000000f19097224 */ /* 0x040fe200078e0209 */
[----:B------:R-:W-:Y:S01]  /*5e40*/  IADD3 R10, R4, 0x9a, RZ ;  /* 0x0000009a040a7810 */ /* 0x000fe20007ffe0ff */
[----:B0-----:R-:W-:Y:S01]  /*5e50*/  IMAD.MOV.U32 R5, RZ, RZ, R16 ;  /* 0x000000ffff057224 */ /* 0x001fe200078e0010 */
[----:B------:R-:W-:Y:S01]  /*5e60*/  ISETP.GT.U32.AND P6, PT, R25, R0, PT ;  /* 0x000000001900720c */ /* 0x000fe20003fc4070 */
[----:B------:R-:W-:Y:S01]  /*5e70*/  IMAD.HI.U32 R14, R3, R2, RZ ;  /* 0x00000002030e7227 */ /* 0x000fe200078e00ff */
[----:B------:R-:W-:-:S03]  /*5e80*/  IABS R15, R10 ;  /* 0x0000000a000f7213 */ /* 0x000fc60000000000 */
[----:B------:R-:W-:Y:S02]  /*5e90*/  @!P4 IMAD.MOV R5, RZ, RZ, -R5 ;  /* 0x000000ffff05c224 */ /* 0x000fe400078e0a05 */
[--C-:B------:R-:W-:Y:S01]  /*5ea0*/  @!P0 IMAD.IADD R12, R12, 0x1, -R25.reuse ;  /* 0x000000010c0c8824 */ /* 0x100fe200078e0a19 */
[----:B------:R-:W-:Y:S01]  /*5eb0*/  ISETP.GT.U32.AND P5, PT, R25, R9, PT ;  /* 0x000000091900720c */ /* 0x000fe20003fa4070 */
[----:B------:R-:W-:Y:S01]  /*5ec0*/  STL [R1+0x254], R6 ;  /* 0x0002540601007387 */ /* 0x000fe20000100800 */
[----:B------:R-:W-:Y:S01]  /*5ed0*/  IMAD.MOV R14, RZ, RZ, -R14 ;  /* 0x000000ffff0e7224 */ /* 0x000fe200078e0a0e */
[----:B------:R-:W-:Y:S01]  /*5ee0*/  ISETP.GE.AND P4, PT, R11, RZ, PT ;  /* 0x000000ff0b00720c */ /* 0x000fe20003f86270 */
[----:B------:R-:W-:Y:S01]  /*5ef0*/  @!P3 IMAD.IADD R8, R8, 0x1, -R25 ;  /* 0x000000010808b824 */ /* 0x000fe200078e0a19 */
[----:B------:R0:W-:Y:S01]  /*5f00*/  STL [R1+0x258], R5 ;  /* 0x0002580501007387 */ /* 0x0001e20000100800 */
[----:B------:R-:W-:Y:S01]  /*5f10*/  IMAD.MOV.U32 R11, RZ, RZ, R15 ;  /* 0x000000ffff0b7224 */ /* 0x000fe200078e000f */
[----:B------:R-:W-:Y:S01]  /*5f20*/  ISETP.GE.AND P0, PT, R13, RZ, PT ;  /* 0x000000ff0d00720c */ /* 0x000fe20003f06270 */
[----:B------:R-:W-:-:S02]  /*5f30*/  IMAD R2, R25, R14, R2 ;  /* 0x0000000e19027224 */ /* 0x000fc400078e0202 */
[----:B0-----:R-:W-:Y:S02]  /*5f40*/  IMAD.MOV.U32 R5, RZ, RZ, R12 ;  /* 0x000000ffff057224 */ /* 0x001fe400078e000c */
[----:B------:R-:W-:-:S04]  /*5f50*/  IMAD.HI.U32 R13, R3, R11, RZ ;  /* 0x0000000b030d7227 */ /* 0x000fc800078e00ff */
[----:B------:R-:W-:Y:S01]  /*5f60*/  @!P1 IMAD.MOV R5, RZ, RZ, -R5 ;  /* 0x000000ffff059224 */ /* 0x000fe200078e0a05 */
[C---:B------:R-:W-:Y:S01]  /*5f70*/  ISETP.GT.U32.AND P1, PT, R25.reuse, R8, PT ;  /* 0x000000081900720c */ /* 0x040fe20003f24070 */
[----:B------:R-:W-:Y:S01]  /*5f80*/  @!P6 IMAD.IADD R0, R0, 0x1, -R25 ;  /* 0x000000010000e824 */ /* 0x000fe200078e0a19 */
[----:B------:R-:W-:Y:S01]  /*5f90*/  ISETP.GT.U32.AND P6, PT, R25, R2, PT ;  /* 0x000000021900720c */ /* 0x000fe20003fc4070 */
[----:B------:R-:W-:Y:S02]  /*5fa0*/  IMAD.MOV R13, RZ, RZ, -R13 ;  /* 0x000000ffff0d7224 */ /* 0x000fe400078e0a0d */
[----:B------:R-:W-:Y:S01]  /*5fb0*/  @!P5 IMAD.IADD R9, R9, 0x1, -R25 ;  /* 0x000000010909d824 */ /* 0x000fe200078e0a19 */
[----:B------:R-:W-:Y:S01]  /*5fc0*/  ISETP.GE.AND P3, PT, R7, RZ, PT ;  /* 0x000000ff0700720c */ /* 0x000fe20003f66270 */
[----:B------:R-:W-:-:S03]  /*5fd0*/  IMAD R7, R25, R13, R11 ;  /* 0x0000000d19077224 */ /* 0x000fc600078e020b */
[----:B------:R-:W-:-:S03]  /*5fe0*/  ISETP.GT.U32.AND P5, PT, R25, R9, PT ;  /* 0x000000091900720c */ /* 0x000fc60003fa4070 */
[--C-:B------:R-:W-:Y:S01]  /*5ff0*/  @!P1 IMAD.IADD R8, R8, 0x1, -R25.reuse ;  /* 0x0000000108089824 */ /* 0x100fe200078e0a19 */
[----:B------:R-:W-:Y:S01]  /*6000*/  ISETP.GT.U32.AND P1, PT, R25, R7, PT ;  /* 0x000000071900720c */ /* 0x000fe20003f24070 */
[----:B------:R-:W-:Y:S01]  /*6010*/  @!P6 IMAD.IADD R2, R2, 0x1, -R25 ;  /* 0x000000010202e824 */ /* 0x000fe200078e0a19 */
[----:B------:R0:W-:Y:S01]  /*6020*/  STL [R1+0x25c], R5 ;  /* 0x00025c0501007387 */ /* 0x0001e20000100800 */
[----:B------:R-:W-:-:S03]  /*6030*/  IADD3 R15, R4, 0x99, RZ ;  /* 0x00000099040f7810 */ /* 0x000fc60007ffe0ff */
[----:B------:R-:W-:Y:S01]  /*6040*/  ISETP.GT.U32.AND P6, PT, R25, R2, PT ;  /* 0x000000021900720c */ /* 0x000fe20003fc4070 */
[----:B0-----:R-:W-:Y:S02]  /*6050*/  IMAD.MOV.U32 R5, RZ, RZ, R0 ;  /* 0x000000ffff057224 */ /* 0x001fe400078e0000 */
[----:B------:R-:W-:Y:S02]  /*6060*/  @!P5 IMAD.IADD R9, R9, 0x1, -R25 ;  /* 0x000000010909d824 */ /* 0x000fe400078e0a19 */
[----:B------:R-:W-:Y:S01]  /*6070*/  @!P2 IMAD.MOV R5, RZ, RZ, -R5 ;  /* 0x000000ffff05a224 */ /* 0x000fe200078e0a05 */
[----:B------:R-:W-:Y:S01]  /*6080*/  ISETP.GE.AND P2, PT, R15, RZ, PT ;  /* 0x000000ff0f00720c */ /* 0x000fe20003f46270 */
[----:B------:R-:W-:Y:S01]  /*6090*/  @!P1 IMAD.IADD R7, R7, 0x1, -R25 ;  /* 0x0000000107079824 */ /* 0x000fe200078e0a19 */
[----:B------:R-:W-:Y:S01]  /*60a0*/  IABS R15, R15 ;  /* 0x0000000f000f7213 */ /* 0x000fe20000000000 */
[----:B------:R-:W-:Y:S01]  /*60b0*/  IMAD.MOV.U32 R6, RZ, RZ, R9 ;  /* 0x000000ffff067224 */ /* 0x000fe200078e0009 */
[----:B------:R0:W-:Y:S01]  /*60c0*/  STL [R1+0x260], R5 ;  /* 0x0002600501007387 */ /* 0x0001e20000100800 */
[----:B------:R-:W-:-:S02]  /*60d0*/  IADD3 R0, R4, 0x97, RZ ;  /* 0x0000009704007810 */ /* 0x000fc40007ffe0ff */
[----:B------:R-:W-:Y:S01]  /*60e0*/  ISETP.GE.AND P5, PT, R10, RZ, PT ;  /* 0x000000ff0a00720c */ /* 0x000fe20003fa6270 */
[----:B------:R-:W-:Y:S01]  /*60f0*/  @!P4 IMAD.MOV R6, RZ, RZ, -R6 ;  /* 0x000000ffff06c224 */ /* 0x000fe200078e0a06 */
[----:B------:R-:W-:Y:S01]  /*6100*/  ISETP.GT.U32.AND P1, PT, R25, R7, PT ;  /* 0x000000071900720c */ /* 0x000fe20003f24070 */
[----:B------:R-:W-:-:S04]  /*6110*/  IMAD.HI.U32 R10, R3, R15, RZ ;  /* 0x0000000f030a7227 */ /* 0x000fc800078e00ff */
[----:B0-----:R-:W-:Y:S01]  /*6120*/  IMAD.MOV.U32 R5, RZ, RZ, R8 ;  /* 0x000000ffff057224 */ /* 0x001fe200078e0008 */
[----:B------:R-:W-:Y:S01]  /*6130*/  IADD3 R12, R4, 0x98, RZ ;  /* 0x00000098040c7810 */ /* 0x000fe20007ffe0ff */
[----:B------:R-:W-:Y:S02]  /*6140*/  @!P6 IMAD.IADD R2, R2, 0x1, -R25 ;  /* 0x000000010202e824 */ /* 0x000fe400078e0a19 */
[----:B------:R-:W-:Y:S01]  /*6150*/  @!P0 IMAD.MOV R5, RZ, RZ, -R5 ;  /* 0x000000ffff058224 */ /* 0x000fe200078e0a05 */
[----:B------:R-:W-:Y:S01]  /*6160*/  ISETP.GE.AND P0, PT, R0, RZ, PT ;  /* 0x000000ff0000720c */ /* 0x000fe20003f06270 */
[----:B------:R-:W-:Y:S01]  /*6170*/  STL [R1+0x268], R6 ;  /* 0x0002680601007387 */ /* 0x000fe20000100800 */
[----:B------:R-:W-:Y:S01]  /*6180*/  IABS R0, R0 ;  /* 0x0000000000007213 */ /* 0x000fe20000000000 */
[----:B------:R-:W-:Y:S02]  /*6190*/  IMAD.MOV R10, RZ, RZ, -R10 ;  /* 0x000000ffff0a7224 */ /* 0x000fe400078e0a0a */
[----:B------:R0:W-:Y:S01]  /*61a0*/  STL [R1+0x26c], R5 ;  /* 0x00026c0501007387 */ /* 0x0001e20000100800 */
[----:B------:R-:W-:Y:S01]  /*61b0*/  ISETP.GE.AND P4, PT, R12, RZ, PT ;  /* 0x000000ff0c00720c */ /* 0x000fe20003f86270 */
[----:B------:R-:W-:Y:S01]  /*61c0*/  IMAD.HI.U32 R8, R3, R0, RZ ;  /* 0x0000000003087227 */ /* 0x000fe200078e00ff */
[----:B------:R-:W-:-:S03]  /*61d0*/  IABS R12, R12 ;  /* 0x0000000c000c7213 */ /* 0x000fc60000000000 */
[C---:B------:R-:W-:Y:S02]  /*61e0*/  IMAD R15, R25.reuse, R10, R15 ;  /* 0x0000000a190f7224 */ /* 0x040fe400078e020f */
[----:B0-----:R-:W-:Y:S02]  /*61f0*/  IMAD.MOV.U32 R5, RZ, RZ, R2 ;  /* 0x000000ffff057224 */ /* 0x001fe400078e0002 */
[----:B------:R-:W-:Y:S02]  /*6200*/  IMAD.MOV R8, RZ, RZ, -R8 ;  /* 0x000000ffff087224 */ /* 0x000fe400078e0a08 */
[----:B------:R-:W-:Y:S01]  /*6210*/  @!P3 IMAD.MOV R5, RZ, RZ, -R5 ;  /* 0x000000ffff05b224 */ /* 0x000fe200078e0a05 */
[----:B------:R-:W-:Y:S01]  /*6220*/  ISETP.GT.U32.AND P3, PT, R25, R15, PT ;  /* 0x0000000f1900720c */ /* 0x000fe20003f64070 */
[----:B------:R-:W-:Y:S02]  /*6230*/  @!P1 IMAD.IADD R7, R7, 0x1, -R25 ;  /* 0x0000000107079824 */ /* 0x000fe400078e0a19 */
[----:B------:R-:W-:Y:S01]  /*6240*/  IMAD.HI.U32 R9, R3, R12, RZ ;  /* 0x0000000c03097227 */ /* 0x000fe200078e00ff */
[----:B------:R0:W-:Y:S03]  /*6250*/  STL [R1+0x264], R5 ;  /* 0x0002640501007387 */ /* 0x0001e60000100800 */
[----:B------:R-:W-:-:S02]  /*6260*/  IMAD R0, R25, R8, R0 ;  /* 0x0000000819007224 */ /* 0x000fc400078e0200 */
[----:B------:R-:W-:Y:S02]  /*6270*/  IMAD.MOV R9, RZ, RZ, -R9 ;  /* 0x000000ffff097224 */ /* 0x000fe400078e0a09 */
[----:B0-----:R-:W-:Y:S01]  /*6280*/  IMAD.MOV.U32 R5, RZ, RZ, R7 ;  /* 0x000000ffff057224 */ /* 0x001fe200078e0007 */
[----:B------:R-:W-:Y:S01]  /*6290*/  IADD3 R11, R4, 0x96, RZ ;  /* 0x00000096040b7810 */ /* 0x000fe20007ffe0ff */
[C---:B------:R-:W-:Y:S02]  /*62a0*/  IMAD R12, R25.reuse, R9, R12 ;  /* 0x00000009190c7224 */ /* 0x040fe400078e020c */
[----:B------:R-:W-:Y:S01]  /*62b0*/  @!P5 IMAD.MOV R5, RZ, RZ, -R5 ;  /* 0x000000ffff05d224 */ /* 0x000fe200078e0a05 */
[----:B------:R-:W-:Y:S01]  /*62c0*/  ISETP.GT.U32.AND P5, PT, R25, R0, PT ;  /* 0x000000001900720c */ /* 0x000fe20003fa4070 */
[----:B------:R-:W-:Y:S01]  /*62d0*/  @!P3 IMAD.IADD R15, R15, 0x1, -R25 ;  /* 0x000000010f0fb824 */ /* 0x000fe200078e0a19 */
[----:B------:R-:W-:Y:S02]  /*62e0*/  ISETP.GE.AND P6, PT, R11, RZ, PT ;  /* 0x000000ff0b00720c */ /* 0x000fe40003fc6270 */
[----:B------:R-:W-:-:S02]  /*62f0*/  ISETP.GT.U32.AND P1, PT, R25, R12, PT ;  /* 0x0000000c1900720c */ /* 0x000fc40003f24070 */
[----:B------:R-:W-:Y:S02]  /*6300*/  IABS R11, R11 ;  /* 0x0000000b000b7213 */ /* 0x000fe40000000000 */
[----:B------:R-:W-:Y:S02]  /*6310*/  IADD3 R14, R4, 0x94, RZ ;  /* 0x00000094040e7810 */ /* 0x000fe40007ffe0ff */
[----:B------:R-:W-:Y:S01]  /*6320*/  ISETP.GT.U32.AND P3, PT, R25, R15, PT ;  /* 0x0000000f1900720c */ /* 0x000fe20003f64070 */
[----:B------:R-:W-:Y:S01]  /*6330*/  IMAD.HI.U32 R2, R3, R11, RZ ;  /* 0x0000000b03027227 */ /* 0x000fe200078e00ff */
[----:B------:R-:W-:-:S03]  /*6340*/  IABS R17, R14 ;  /* 0x0000000e00117213 */ /* 0x000fc60000000000 */
[--C-:B------:R-:W-:Y:S01]  /*6350*/  @!P5 IMAD.IADD R0, R0, 0x1, -R25.reuse ;  /* 0x000000010000d824 */ /* 0x100fe200078e0a19 */
[----:B------:R-:W-:Y:S01]  /*6360*/  IADD3 R20, R4, 0x95, RZ ;  /* 0x0000009504147810 */ /* 0x000fe20007ffe0ff */
[----:B------:R-:W-:Y:S02]  /*6370*/  IMAD.MOV R2, RZ, RZ, -R2 ;  /* 0x000000ffff027224 */ /* 0x000fe400078e0a02 */
[----:B------:R-:W-:Y:S01]  /*6380*/  @!P1 IMAD.IADD R12, R12, 0x1, -R25 ;  /* 0x000000010c0c9824 */ /* 0x000fe200078e0a19 */
[C---:B------:R-:W-:Y:S01]  /*6390*/  ISETP.GT.U32.AND P5, PT, R25.reuse, R0, PT ;  /* 0x000000001900720c */ /* 0x040fe20003fa4070 */
[----:B------:R-:W-:Y:S01]  /*63a0*/  IMAD R11, R25, R2, R11 ;  /* 0x00000002190b7224 */ /* 0x000fe200078e020b */
[----:B------:R-:W-:Y:S01]  /*63b0*/  IABS R7, R20 ;  /* 0x0000001400077213 */ /* 0x000fe20000000000 */
[----:B------:R-:W-:Y:S01]  /*63c0*/  IMAD.HI.U32 R9, R3, R17, RZ ;  /* 0x0000001103097227 */ /* 0x000fe200078e00ff */
[----:B------:R-:W-:-:S03]  /*63d0*/  ISETP.GT.U32.AND P1, PT, R25, R12, PT ;  /* 0x0000000c1900720c */ /* 0x000fc60003f24070 */
[----:B------:R-:W-:Y:S02]  /*63e0*/  IMAD.MOV R9, RZ, RZ, -R9 ;  /* 0x000000ffff097224 */ /* 0x000fe400078e0a09 */
[----:B------:R-:W-:Y:S01]  /*63f0*/  @!P3 IMAD.IADD R15, R15, 0x1, -R25 ;  /* 0x000000010f0fb824 */ /* 0x000fe200078e0a19 */
[----:B------:R-:W-:Y:S01]  /*6400*/  ISETP.GT.U32.AND P3, PT, R25, R11, PT ;  /* 0x0000000b1900720c */ /* 0x000fe20003f64070 */
[----:B------:R-:W-:-:S04]  /*6410*/  IMAD.HI.U32 R13, R3, R7, RZ ;  /* 0x00000007030d7227 */ /* 0x000fc800078e00ff */
[C---:B------:R-:W-:Y:S02]  /*6420*/  IMAD R17, R25.reuse, R9, R17 ;  /* 0x0000000919117224 */ /* 0x040fe400078e0211 */
[----:B------:R-:W-:Y:S02]  /*6430*/  IMAD.MOV R13, RZ, RZ, -R13 ;  /* 0x000000ffff0d7224 */ /* 0x000fe400078e0a0d */
[----:B------:R-:W-:Y:S01]  /*6440*/  @!P5 IMAD.IADD R0, R0, 0x1, -R25 ;  /* 0x000000010000d824 */ /* 0x000fe200078e0a19 */
[C---:B------:R-:W-:Y:S01]  /*6450*/  ISETP.GT.U32.AND P5, PT, R25.reuse, R17, PT ;  /* 0x000000111900720c */ /* 0x040fe20003fa4070 */
[----:B------:R-:W-:Y:S01]  /*6460*/  IMAD R7, R25, R13, R7 ;  /* 0x0000000d19077224 */ /* 0x000fe200078e0207 */
[----:B------:R-:W-:Y:S01]  /*6470*/  IADD3 R10, R4, 0x93, RZ ;  /* 0x00000093040a7810 */ /* 0x000fe20007ffe0ff */
[--C-:B------:R-:W-:Y:S01]  /*6480*/  @!P1 IMAD.IADD R12, R12, 0x1, -R25.reuse ;  /* 0x000000010c0c9824 */ /* 0x100fe200078e0a19 */
[----:B------:R0:W-:Y:S01]  /*6490*/  STL [R1+0x410], R5 ;  /* 0x0004100501007387 */ /* 0x0001e20000100800 */
[----:B------:R-:W-:Y:S01]  /*64a0*/  @!P3 IMAD.IADD R11, R11, 0x1, -R25 ;  /* 0x000000010b0bb824 */ /* 0x000fe200078e0a19 */
[----:B------:R-:W-:-:S02]  /*64b0*/  ISETP.GT.U32.AND P1, PT, R25, R7, PT ;  /* 0x000000071900720c */ /* 0x000fc40003f24070 */
[----:B------:R-:W-:Y:S02]  /*64c0*/  IABS R2, R10 ;  /* 0x0000000a00027213 */ /* 0x000fe40000000000 */
[C---:B------:R-:W-:Y:S01]  /*64d0*/  IADD3 R8, R4.reuse, 0x92, RZ ;  /* 0x0000009204087810 */ /* 0x040fe20007ffe0ff */
[----:B0-----:R-:W-:Y:S01]  /*64e0*/  IMAD.MOV.U32 R5, RZ, RZ, R15 ;  /* 0x000000ffff057224 */ /* 0x001fe200078e000f */
[----:B------:R-:W-:Y:S02]  /*64f0*/  IADD3 R9, R4, 0x91, RZ ;  /* 0x0000009104097810 */ /* 0x000fe40007ffe0ff */
[----:B------:R-:W-:Y:S01]  /*6500*/  ISETP.GT.U32.AND P3, PT, R25, R11, PT ;  /* 0x0000000b1900720c */ /* 0x000fe20003f64070 */
[----:B------:R-:W-:Y:S01]  /*6510*/  @!P2 IMAD.MOV R5, RZ, RZ, -R5 ;  /* 0x000000ffff05a224 */ /* 0x000fe200078e0a05 */
[----:B------:R-:W-:Y:S01]  /*6520*/  IABS R16, R8 ;  /* 0x0000000800107213 */ /* 0x000fe20000000000 */
[----:B------:R-:W-:Y:S01]  /*6530*/  @!P5 IMAD.IADD R17, R17, 0x1, -R25 ;  /* 0x000000011111d824 */ /* 0x000fe200078e0a19 */
[----:B------:R-:W-:Y:S01]  /*6540*/  IABS R15, R9 ;  /* 0x00000009000f7213 */ /* 0x000fe20000000000 */
[----:B------:R-:W-:Y:S01]  /*6550*/  IMAD.HI.U32 R18, R3, R2, RZ ;  /* 0x0000000203127227 */ /* 0x000fe200078e00ff */
[----:B------:R0:W-:Y:S02]  /*6560*/  STL [R1+0x250], R5 ;  /* 0x0002500501007387 */ /* 0x0001e40000100800 */
[----:B------:R-:W-:Y:S01]  /*6570*/  ISETP.GT.U32.AND P5, PT, R25, R17, PT ;  /* 0x000000111900720c */ /* 0x000fe20003fa4070 */
[----:B------:R-:W-:-:S02]  /*6580*/  IMAD.MOV R18, RZ, RZ, -R18 ;  /* 0x000000ffff127224 */ /* 0x000fc400078e0a12 */
[----:B------:R-:W-:Y:S02]  /*6590*/  @!P1 IMAD.IADD R7, R7, 0x1, -R25 ;  /* 0x0000000107079824 */ /* 0x000fe400078e0a19 */
[----:B------:R-:W-:-:S04]  /*65a0*/  IMAD.HI.U32 R13, R3, R16, RZ ;  /* 0x00000010030d7227 */ /* 0x000fc800078e00ff */
[----:B0-----:R-:W-:Y:S02]  /*65b0*/  IMAD.MOV.U32 R5, RZ, RZ, R12 ;  /* 0x000000ffff057224 */ /* 0x001fe400078e000c */
[----:B------:R-:W-:-:S04]  /*65c0*/  IMAD.HI.U32 R12, R3, R15, RZ ;  /* 0x0000000f030c7227 */ /* 0x000fc800078e00ff */
[----:B------:R-:W-:Y:S01]  /*65d0*/  @!P4 IMAD.MOV R5, RZ, RZ, -R5 ;  /* 0x000000ffff05c224 */ /* 0x000fe200078e0a05 */
[C---:B------:R-:W-:Y:S01]  /*65e0*/  ISETP.GT.U32.AND P4, PT, R25.reuse, R7, PT ;  /* 0x000000071900720c */ /* 0x040fe20003f84070 */
[----:B------:R-:W-:Y:S02]  /*65f0*/  IMAD R2, R25, R18, R2 ;  /* 0x0000001219027224 */ /* 0x000fe400078e0202 */
[----:B------:R-:W-:Y:S02]  /*6600*/  IMAD.MOV R13, RZ, RZ, -R13 ;  /* 0x000000ffff0d7224 */ /* 0x000fe400078e0a0d */
[----:B------:R-:W-:Y:S02]  /*6610*/  @!P3 IMAD.IADD R11, R11, 0x1, -R25 ;  /* 0x000000010b0bb824 */ /* 0x000fe400078e0a19 */
[----:B------:R-:W-:Y:S01]  /*6620*/  IMAD.MOV R12, RZ, RZ, -R12 ;  /* 0x000000ffff0c7224 */ /* 0x000fe200078e0a0c */
[----:B------:R0:W-:Y:S01]  /*6630*/  STL [R1+0x248], R5 ;  /* 0x0002480501007387 */ /* 0x0001e20000100800 */
[C---:B------:R-:W-:Y:S01]  /*6640*/  IMAD R16, R25.reuse, R13, R16 ;  /* 0x0000000d19107224 */ /* 0x040fe200078e0210 */
[C---:B------:R-:W-:Y:S01]  /*6650*/  ISETP.GT.U32.AND P3, PT, R25.reuse, R2, PT ;  /* 0x000000021900720c */ /* 0x040fe20003f64070 */
[----:B------:R-:W-:-:S02]  /*6660*/  IMAD R15, R25, R12, R15 ;  /* 0x0000000c190f7224 */ /* 0x000fc400078e020f */
[----:B------:R-:W-:Y:S02]  /*6670*/  @!P5 IMAD.IADD R17, R17, 0x1, -R25 ;  /* 0x000000011111d824 */ /* 0x000fe400078e0a19 */
[----:B0-----:R-:W-:Y:S01]  /*6680*/  IMAD.MOV.U32 R5, RZ, RZ, R11 ;  /* 0x000000ffff057224 */ /* 0x001fe200078e000b */
[C---:B------:R-:W-:Y:S01]  /*6690*/  ISETP.GT.U32.AND P5, PT, R25.reuse, R15, PT ;  /* 0x0000000f1900720c */ /* 0x040fe20003fa4070 */
[----:B------:R-:W-:Y:S02]  /*66a0*/  @!P0 IMAD.MOV R0, RZ, RZ, -R0 ;  /* 0x000000ffff008224 */ /* 0x000fe400078e0a00 */
[----:B------:R-:W-:Y:S01]  /*66b0*/  @!P6 IMAD.MOV R5, RZ, RZ, -R5 ;  /* 0x000000ffff05e224 */ /* 0x000fe200078e0a05 */
[----:B------:R-:W-:Y:S01]  /*66c0*/  ISETP.GT.U32.AND P6, PT, R25, R16, PT ;  /* 0x000000101900720c */ /* 0x000fe20003fc4070 */
[----:B------:R-:W-:Y:S01]  /*66d0*/  @!P4 IMAD.IADD R7, R7, 0x1, -R25 ;  /* 0x000000010707c824 */ /* 0x000fe200078e0a19 */
[----:B------:R-:W-:Y:S01]  /*66e0*/  ISETP.GE.AND P2, PT, R20, RZ, PT ;  /* 0x000000ff1400720c */ /* 0x000fe20003f46270 */
[----:B------:R0:W-:Y:S01]  /*66f0*/  STL [R1+0x244], R0 ;  /* 0x0002440001007387 */ /* 0x0001e20000100800 */
[----:B------:R-:W-:-:S02]  /*6700*/  ISETP.GE.AND P4, PT, R8, RZ, PT ;  /* 0x000000ff0800720c */ /* 0x000fc40003f86270 */
[----:B------:R-:W-:Y:S01]  /*6710*/  IADD3 R8, R4, 0x8f, RZ ;  /* 0x0000008f04087810 */ /* 0x000fe20007ffe0ff */
[--C-:B------:R-:W-:Y:S01]  /*6720*/  @!P3 IMAD.IADD R2, R2, 0x1, -R25.reuse ;  /* 0x000000010202b824 */ /* 0x100fe200078e0a19 */
[----:B------:R-:W-:Y:S02]  /*6730*/  ISETP.GE.AND P3, PT, R9, RZ, PT ;  /* 0x000000ff0900720c */ /* 0x000fe40003f66270 */
[----:B0-----:R-:W-:Y:S02]  /*6740*/  IADD3 R0, R4, 0x90, RZ ;  /* 0x0000009004007810 */ /* 0x001fe40007ffe0ff */
[----:B------:R-:W-:Y:S02]  /*6750*/  IABS R9, R8 ;  /* 0x0000000800097213 */ /* 0x000fe40000000000 */
[----:B------:R-:W-:Y:S01]  /*6760*/  IABS R11, R0 ;  /* 0x00000000000b7213 */ /* 0x000fe20000000000 */
[----:B------:R0:W-:Y:S01]  /*6770*/  STL [R1+0x240], R5 ;  /* 0x0002400501007387 */ /* 0x0001e20000100800 */
[--C-:B------:R-:W-:Y:S01]  /*6780*/  @!P6 IMAD.IADD R16, R16, 0x1, -R25.reuse ;  /* 0x000000011010e824 */ /* 0x100fe200078e0a19 */
[----:B------:R-:W-:Y:S01]  /*6790*/  ISETP.GE.AND P0, PT, R10, RZ, PT ;  /* 0x000000ff0a00720c */ /* 0x000fe20003f06270 */
[----:B------:R-:W-:Y:S01]  /*67a0*/  @!P5 IMAD.IADD R15, R15, 0x1, -R25 ;  /* 0x000000010f0fd824 */ /* 0x000fe200078e0a19 */
[----:B------:R-:W-:Y:S01]  /*67b0*/  ISETP.GT.U32.AND P6, PT, R25, R2, PT ;  /* 0x000000021900720c */ /* 0x000fe20003fc4070 */
[----:B------:R-:W-:-:S04]  /*67c0*/  IMAD.HI.U32 R10, R3, R11, RZ ;  /* 0x0000000b030a7227 */ /* 0x000fc800078e00ff */
[----:B0-----:R-:W-:Y:S02]  /*67d0*/  IMAD.MOV.U32 R5, RZ, RZ, R7 ;  /* 0x000000ffff057224 */ /* 0x001fe400078e0007 */
[----:B------:R-:W-:Y:S02]  /*67e0*/  IMAD.MOV.U32 R7, RZ, RZ, R9 ;  /* 0x000000ffff077224 */ /* 0x000fe400078e0009 */
[----:B------:R-:W-:Y:S01]  /*67f0*/  @!P2 IMAD.MOV R5, RZ, RZ, -R5 ;  /* 0x000000ffff05a224 */ /* 0x000fe200078e0a05 */
[----:B------:R-:W-:Y:S01]  /*6800*/  ISETP.GT.U32.AND P2, PT, R25, R15, PT ;  /* 0x0000000f1900720c */ /* 0x000fe20003f44070 */
[----:B------:R-:W-:Y:S02]  /*6810*/  IMAD.MOV R10, RZ, RZ, -R10 ;  /* 0x000000ffff0a7224 */ /* 0x000fe400078e0a0a */
[----:B------:R-:W-:-:S04]  /*6820*/  IMAD.HI.U32 R9, R3, R7, RZ ;  /* 0x0000000703097227 */ /* 0x000fc800078e00ff */
[C---:B------:R-:W-:Y:S02]  /*6830*/  IMAD R11, R25.reuse, R10, R11 ;  /* 0x0000000a190b7224 */ /* 0x040fe400078e020b */
[----:B------:R-:W-:Y:S02]  /*6840*/  IMAD.MOV R9, RZ, RZ, -R9 ;  /* 0x000000ffff097224 */ /* 0x000fe400078e0a09 */
[----:B------:R-:W-:Y:S01]  /*6850*/  @!P6 IMAD.IADD R2, R2, 0x1, -R25 ;  /* 0x000000010202e824 */ /* 0x000fe200078e0a19 */
[C---:B------:R-:W-:Y:S01]  /*6860*/  ISETP.GT.U32.AND P6, PT, R25.reuse, R11, PT ;  /* 0x0000000b1900720c */ /* 0x040fe20003fc4070 */
[C---:B------:R-:W-:Y:S01]  /*6870*/  IMAD R7, R25.reuse, R9, R7 ;  /* 0x0000000919077224 */ /* 0x040fe200078e0207 */
[----:B------:R-:W-:Y:S01]  /*6880*/  ISETP.GT.U32.AND P5, PT, R25, R16, PT ;  /* 0x000000101900720c */ /* 0x000fe20003fa4070 */
[----:B------:R-:W-:Y:S01]  /*6890*/  @!P2 IMAD.IADD R15, R15, 0x1, -R25 ;  /* 0x000000010f0fa824 */ /* 0x000fe200078e0a19 */
[----:B------:R-:W-:Y:S02]  /*68a0*/  ISETP.GE.AND P1, PT, R14, RZ, PT ;  /* 0x000000ff0e00720c */ /* 0x000fe40003f26270 */
[----:B------:R-:W-:-:S02]  /*68b0*/  IADD3 R13, R4, 0x8e, RZ ;  /* 0x0000008e040d7810 */ /* 0x000fc40007ffe0ff */
[----:B------:R-:W-:Y:S02]  /*68c0*/  ISETP.GT.U32.AND P2, PT, R25, R7, PT ;  /* 0x000000071900720c */ /* 0x000fe40003f44070 */
[----:B------:R-:W-:Y:S02]  /*68d0*/  IADD3 R12, R4, 0x8d, RZ ;  /* 0x0000008d040c7810 */ /* 0x000fe40007ffe0ff */
[----:B------:R-:W-:Y:S01]  /*68e0*/  IABS R14, R13 ;  /* 0x0000000d000e7213 */ /* 0x000fe20000000000 */
[----:B------:R-:W-:Y:S01]  /*68f0*/  @!P6 IMAD.IADD R11, R11, 0x1, -R25 ;  /* 0x000000010b0be824 */ /* 0x000fe200078e0a19 */
[----:B------:R-:W-:Y:S01]  /*6900*/  IABS R20, R12 ;  /* 0x0000000c00147213 */ /* 0x000fe20000000000 */
[----:B------:R-:W-:Y:S02]  /*6910*/  IMAD.MOV.U32 R6, RZ, RZ, R17 ;  /* 0x000000ffff067224 */ /* 0x000fe400078e0011 */
[C---:B------:R-:W-:Y:S01]  /*6920*/  IMAD.HI.U32 R9, R3.reuse, R14, RZ ;  /* 0x0000000e03097227 */ /* 0x040fe200078e00ff */
[----:B------:R0:W-:Y:S03]  /*6930*/  STL [R1+0x20c], R5 ;  /* 0x00020c0501007387 */ /* 0x0001e60000100800 */
[----:B------:R-:W-:Y:S01]  /*6940*/  @!P5 IMAD.IADD R16, R16, 0x1, -R25 ;  /* 0x000000011010d824 */ /* 0x000fe200078e0a19 */
[----:B------:R-:W-:Y:S01]  /*6950*/  ISETP.GE.AND P5, PT, R0, RZ, PT ;  /* 0x000000ff0000720c */ /* 0x000fe20003fa6270 */
[----:B------:R-:W-:Y:S01]  /*6960*/  IMAD.HI.U32 R10, R3, R20, RZ ;  /* 0x00000014030a7227 */ /* 0x000fe200078e00ff */
[----:B------:R-:W-:-:S03]  /*6970*/  IADD3 R0, R4, 0x8c, RZ ;  /* 0x0000008c04007810 */ /* 0x000fc60007ffe0ff */
[----:B------:R-:W-:Y:S02]  /*6980*/  IMAD.MOV R9, RZ, RZ, -R9 ;  /* 0x000000ffff097224 */ /* 0x000fe400078e0a09 */
[----:B------:R-:W-:Y:S02]  /*6990*/  @!P2 IMAD.IADD R7, R7, 0x1, -R25 ;  /* 0x000000010707a824 */ /* 0x000fe400078e0a19 */
[----:B------:R-:W-:Y:S01]  /*69a0*/  @!P1 IMAD.MOV R6, RZ, RZ, -R6 ;  /* 0x000000ffff069224 */ /* 0x000fe200078e0a06 */
[C---:B------:R-:W-:Y:S01]  /*69b0*/  ISETP.GT.U32.AND P1, PT, R25.reuse, R11, PT ;  /* 0x0000000b1900720c */ /* 0x040fe20003f24070 */
[----:B0-----:R-:W-:Y:S01]  /*69c0*/  IMAD.MOV.U32 R5, RZ, RZ, R2 ;  /* 0x000000ffff057224 */ /* 0x001fe200078e0002 */
[----:B------:R-:W-:Y:S01]  /*69d0*/  ISETP.GE.AND P6, PT, R8, RZ, PT ;  /* 0x000000ff0800720c */ /* 0x000fe20003fc6270 */
[----:B------:R-:W-:Y:S01]  /*69e0*/  IMAD.MOV R10, RZ, RZ, -R10 ;  /* 0x000000ffff0a7224 */ /* 0x000fe200078e0a0a */
[----:B------:R-:W-:Y:S01]  /*69f0*/  IADD3 R8, R4, 0x8b, RZ ;  /* 0x0000008b04087810 */ /* 0x000fe20007ffe0ff */
[C---:B------:R-:W-:Y:S01]  /*6a00*/  IMAD R14, R25.reuse, R9, R14 ;  /* 0x00000009190e7224 */ /* 0x040fe200078e020e */
[----:B------:R-:W-:Y:S01]  /*6a10*/  IABS R9, R0 ;  /* 0x0000000000097213 */ /* 0x000fe20000000000 */
[----:B------:R-:W-:Y:S01]  /*6a20*/  @!P0 IMAD.MOV R5, RZ, RZ, -R5 ;  /* 0x000000ffff058224 */ /* 0x000fe200078e0a05 */
[C---:B------:R-:W-:Y:S01]  /*6a30*/  ISETP.GT.U32.AND P2, PT, R25.reuse, R7, PT ;  /* 0x000000071900720c */ /* 0x040fe20003f44070 */
[----:B------:R0:W-:Y:S01]  /*6a40*/  STL [R1+0x210], R6 ;  /* 0x0002100601007387 */ /* 0x0001e20000100800 */
[----:B------:R-:W-:Y:S01]  /*6a50*/  IMAD R20, R25, R10, R20 ;  /* 0x0000000a19147224 */ /* 0x000fe200078e0214 */
[----:B------:R-:W-:Y:S01]  /*6a60*/  IABS R10, R8 ;  /* 0x00000008000a7213 */ /* 0x000fe20000000000 */
[----:B------:R-:W-:Y:S01]  /*6a70*/  IMAD.HI.U32 R2, R3, R9, RZ ;  /* 0x0000000903027227 */ /* 0x000fe200078e00ff */
[----:B------:R1:W-:Y:S03]  /*6a80*/  STL [R1+0x234], R5 ;  /* 0x0002340501007387 */ /* 0x0003e60000100800 */
[----:B0-----:R-:W-:-:S02]  /*6a90*/  IMAD.MOV.U32 R6, RZ, RZ, R16 ;  /* 0x000000ffff067224 */ /* 0x001fc400078e0010 */
[----:B------:R-:W-:Y:S02]  /*6aa0*/  @!P1 IMAD.IADD R11, R11, 0x1, -R25 ;  /* 0x000000010b0b9824 */ /* 0x000fe400078e0a19 */
[----:B-1----:R-:W-:Y:S02]  /*6ab0*/  IMAD.MOV.U32 R5, RZ, RZ, R15 ;  /* 0x000000ffff057224 */ /* 0x002fe400078e000f */
[----:B------:R-:W-:Y:S01]  /*6ac0*/  @!P4 IMAD.MOV R6, RZ, RZ, -R6 ;  /* 0x000000ffff06c224 */ /* 0x000fe200078e0a06 */
[----:B------:R-:W-:Y:S01]  /*6ad0*/  ISETP.GT.U32.AND P4, PT, R25, R20, PT ;  /* 0x000000141900720c */ /* 0x000fe20003f84070 */
[----:B------:R-:W-:-:S04]  /*6ae0*/  IMAD.HI.U32 R15, R3, R10, RZ ;  /* 0x0000000a030f7227 */ /* 0x000fc800078e00ff */
[----:B------:R-:W-:Y:S01]  /*6af0*/  IMAD.MOV R2, RZ, RZ, -R2 ;  /* 0x000000ffff027224 */ /* 0x000fe200078e0a02 */
[----:B------:R0:W-:Y:S01]  /*6b00*/  STL [R1+0x218], R6 ;  /* 0x0002180601007387 */ /* 0x0001e20000100800 */
[----:B------:R-:W-:Y:S02]  /*6b10*/  @!P3 IMAD.MOV R5, RZ, RZ, -R5 ;  /* 0x000000ffff05b224 */ /* 0x000fe400078e0a05 */
[----:B------:R-:W-:Y:S02]  /*6b20*/  IMAD.MOV R15, RZ, RZ, -R15 ;  /* 0x000000ffff0f7224 */ /* 0x000fe400078e0a0f */
[----:B------:R-:W-:Y:S02]  /*6b30*/  @!P2 IMAD.IADD R7, R7, 0x1, -R25 ;  /* 0x000000010707a824 */ /* 0x000fe400078e0a19 */
[C---:B------:R-:W-:Y:S02]  /*6b40*/  IMAD R9, R25.reuse, R2, R9 ;  /* 0x0000000219097224 */ /* 0x040fe400078e0209 */
[----:B0-----:R-:W-:Y:S01]  /*6b50*/  IMAD.MOV.U32 R6, RZ, RZ, R11 ;  /* 0x000000ffff067224 */ /* 0x001fe200078e000b */
[----:B------:R0:W-:Y:S01]  /*6b60*/  STL [R1+0x22c], R5 ;  /* 0x00022c0501007387 */ /* 0x0001e20000100800 */
[----:B------:R-:W-:-:S02]  /*6b70*/  IMAD R10, R25, R15, R10 ;  /* 0x0000000f190a7224 */ /* 0x000fc400078e020a */
[----:B------:R-:W-:Y:S01]  /*6b80*/  @!P5 IMAD.MOV R6, RZ, RZ, -R6 ;  /* 0x000000ffff06d224 */ /* 0x000fe200078e0a06 */
[C---:B------:R-:W-:Y:S01]  /*6b90*/  ISETP.GT.U32.AND P5, PT, R25.reuse, R9, PT ;  /* 0x000000091900720c */ /* 0x040fe20003fa4070 */
[----:B------:R-:W-:Y:S01]  /*6ba0*/  @!P4 IMAD.IADD R20, R20, 0x1, -R25 ;  /* 0x000000011414c824 */ /* 0x000fe200078e0a19 */
[----:B------:R-:W-:Y:S01]  /*6bb0*/  ISETP.GT.U32.AND P0, PT, R25, R14, PT ;  /* 0x0000000e1900720c */ /* 0x000fe20003f04070 */
[----:B0-----:R-:W-:-:S04]  /*6bc0*/  IMAD.MOV.U32 R5, RZ, RZ, R7 ;  /* 0x000000ffff057224 */ /* 0x001fc800078e0007 */
[----:B------:R-:W-:Y:S01]  /*6bd0*/  @!P6 IMAD.MOV R5, RZ, RZ, -R5 ;  /* 0x000000ffff05e224 */ /* 0x000fe200078e0a05 */
[C---:B------:R-:W-:Y:S02]  /*6be0*/  ISETP.GT.U32.AND P6, PT, R25.reuse, R10, PT ;  /* 0x0000000a1900720c */ /* 0x040fe40003fc4070 */
[----:B------:R-:W-:Y:S02]  /*6bf0*/  ISETP.GT.U32.AND P4, PT, R25, R20, PT ;  /* 0x000000141900720c */ /* 0x000fe40003f84070 */
[----:B------:R-:W-:Y:S02]  /*6c00*/  ISETP.GE.AND P2, PT, R0, RZ, PT ;  /* 0x000000ff0000720c */ /* 0x000fe40003f46270 */
[C---:B------:R-:W-:Y:S01]  /*6c10*/  IADD3 R0, R4.reuse, 0x8a, RZ ;  /* 0x0000008a04007810 */ /* 0x040fe20007ffe0ff */
[--C-:B------:R-:W-:Y:S01]  /*6c20*/  @!P5 IMAD.IADD R9, R9, 0x1, -R25.reuse ;  /* 0x000000010909d824 */ /* 0x100fe200078e0a19 */
[----:B------:R-:W-:Y:S01]  /*6c30*/  IADD3 R2, R4, 0x89, RZ ;  /* 0x0000008904027810 */ /* 0x000fe20007ffe0ff */
[----:B------:R-:W-:Y:S01]  /*6c40*/  @!P0 IMAD.IADD R14, R14, 0x1, -R25 ;  /* 0x000000010e0e8824 */ /* 0x000fe200078e0a19 */
[----:B------:R-:W-:-:S02]  /*6c50*/  IABS R11, R0 ;  /* 0x00000000000b7213 */ /* 0x000fc40000000000 */
[----:B------:R-:W-:Y:S01]  /*6c60*/  ISETP.GE.AND P1, PT, R12, RZ, PT ;  /* 0x000000ff0c00720c */ /* 0x000fe20003f26270 */
[--C-:B------:R-:W-:Y:S01]  /*6c70*/  @!P6 IMAD.IADD R10, R10, 0x1, -R25.reuse ;  /* 0x000000010a0ae824 */ /* 0x100fe200078e0a19 */
[----:B------:R-:W-:Y:S01]  /*6c80*/  IABS R7, R2 ;  /* 0x0000000200077213 */ /* 0x000fe20000000000 */
[----:B------:R-:W-:Y:S01]  /*6c90*/  IMAD.HI.U32 R12, R3, R11, RZ ;  /* 0x0000000b030c7227 */ /* 0x000fe200078e00ff */
[C---:B------:R-:W-:Y:S02]  /*6ca0*/  ISETP.GT.U32.AND P5, PT, R25.reuse, R9, PT ;  /* 0x000000091900720c */ /* 0x040fe40003fa4070 */
[----:B------:R-:W-:Y:S01]  /*6cb0*/  ISETP.GT.U32.AND P0, PT, R25, R14, PT ;  /* 0x0000000e1900720c */ /* 0x000fe20003f04070 */
[----:B------:R-:W-:Y:S01]  /*6cc0*/  @!P4 IMAD.IADD R20, R20, 0x1, -R25 ;  /* 0x000000011414c824 */ /* 0x000fe200078e0a19 */
[----:B------:R-:W-:Y:S01]  /*6cd0*/  ISETP.GE.AND P4, PT, R0, RZ, PT ;  /* 0x000000ff0000720c */ /* 0x000fe20003f86270 */
[----:B------:R-:W-:Y:S01]  /*6ce0*/  IMAD.HI.U32 R0, R3, R7, RZ ;  /* 0x0000000703007227 */ /* 0x000fe200078e00ff */
[----:B------:R-:W-:-:S03]  /*6cf0*/  ISETP.GT.U32.AND P6, PT, R25, R10, PT ;  /* 0x0000000a1900720c */ /* 0x000fc60003fc4070 */
[----:B------:R-:W-:Y:S01]  /*6d00*/  IMAD.MOV R12, RZ, RZ, -R12 ;  /* 0x000000ffff0c7224 */ /* 0x000fe200078e0a0c */
[----:B------:R-:W-:Y:S01]  /*6d10*/  ISETP.GE.AND P3, PT, R13, RZ, PT ;  /* 0x000000ff0d00720c */ /* 0x000fe20003f66270 */
[----:B------:R-:W-:Y:S02]  /*6d20*/  IMAD.MOV R0, RZ, RZ, -R0 ;  /* 0x000000ffff007224 */ /* 0x000fe400078e0a00 */
[C---:B------:R-:W-:Y:S02]  /*6d30*/  IMAD R11, R25.reuse, R12, R11 ;  /* 0x0000000c190b7224 */ /* 0x040fe400078e020b */
[----:B------:R-:W-:Y:S02]  /*6d40*/  IMAD R7, R25, R0, R7 ;  /* 0x0000000019077224 */ /* 0x000fe400078e0207 */
[--C-:B------:R-:W-:Y:S01]  /*6d50*/  @!P5 IMAD.IADD R9, R9, 0x1, -R25.reuse ;  /* 0x000000010909d824 */ /* 0x100fe200078e0a19 */
[----:B------:R-:W-:Y:S01]  /*6d60*/  ISETP.GT.U32.AND P5, PT, R25, R11, PT ;  /* 0x0000000b1900720c */ /* 0x000fe20003fa4070 */
[--C-:B------:R-:W-:Y:S01]  /*6d70*/  @!P0 IMAD.IADD R14, R14, 0x1, -R25.reuse ;  /* 0x000000010e0e8824 */ /* 0x100fe200078e0a19 */
[----:B------:R-:W-:Y:S01]  /*6d80*/  STL [R1+0x21c], R6 ;  /* 0x00021c0601007387 */ /* 0x000fe20000100800 */
[----:B------:R-:W-:Y:S01]  /*6d90*/  @!P6 IMAD.IADD R10, R10, 0x1, -R25 ;  /* 0x000000010a0ae824 */ /* 0x000fe200078e0a19 */
[----:B------:R-:W-:-:S02]  /*6da0*/  IADD3 R13, R4, 0x88, RZ ;  /* 0x00000088040d7810 */ /* 0x000fc40007ffe0ff */
[----:B------:R0:W-:Y:S01]  /*6db0*/  STL [R1+0x224], R5 ;  /* 0x0002240501007387 */ /* 0x0001e20000100800 */
[----:B------:R-:W-:Y:S02]  /*6dc0*/  ISETP.GT.U32.AND P6, PT, R25, R7, PT ;  /* 0x000000071900720c */ /* 0x000fe40003fc4070 */
[----:B------:R-:W-:Y:S02]  /*6dd0*/  ISETP.GE.AND P0, PT, R8, RZ, PT ;  /* 0x000000ff0800720c */ /* 0x000fe40003f06270 */
[----:B------:R-:W-:Y:S01]  /*6de0*/  IABS R8, R13 ;  /* 0x0000000d00087213 */ /* 0x000fe20000000000 */
[----:B0-----:R-:W-:Y:S01]  /*6df0*/  IMAD.MOV.U32 R5, RZ, RZ, R14 ;  /* 0x000000ffff057224 */ /* 0x001fe200078e000e */
[----:B------:R-:W-:-:S03]  /*6e00*/  IADD3 R12, R4, 0x87, RZ ;  /* 0x00000087040c7810 */ /* 0x000fc60007ffe0ff */
[----:B------:R-:W-:Y:S01]  /*6e10*/  @!P3 IMAD.MOV R5, RZ, RZ, -R5 ;  /* 0x000000ffff05b224 */ /* 0x000fe200078e0a05 */
[----:B------:R-:W-:Y:S01]  /*6e20*/  ISETP.GE.AND P3, PT, R2, RZ, PT ;  /* 0x000000ff0200720c */ /* 0x000fe20003f66270 */
[----:B------:R-:W-:Y:S01]  /*6e30*/  IMAD.HI.U32 R2, R3, R8, RZ ;  /* 0x0000000803027227 */ /* 0x000fe200078e00ff */
[----:B------:R-:W-:Y:S02]  /*6e40*/  IABS R17, R12 ;  /* 0x0000000c00117213 */ /* 0x000fe40000000000 */
[----:B------:R0:W-:Y:S01]  /*6e50*/  STL [R1+0x220], R5 ;  /* 0x0002200501007387 */ /* 0x0001e20000100800 */
[--C-:B------:R-:W-:Y:S01]  /*6e60*/  @!P5 IMAD.IADD R11, R11, 0x1, -R25.reuse ;  /* 0x000000010b0bd824 */ /* 0x100fe200078e0a19 */
[C---:B------:R-:W-:Y:S01]  /*6e70*/  IADD3 R14, R4.reuse, 0x86, RZ ;  /* 0x00000086040e7810 */ /* 0x040fe20007ffe0ff */
[----:B------:R-:W-:Y:S02]  /*6e80*/  IMAD.MOV R2, RZ, RZ, -R2 ;  /* 0x000000ffff027224 */ /* 0x000fe400078e0a02 */
[----:B------:R-:W-:Y:S01]  /*6e90*/  @!P6 IMAD.IADD R7, R7, 0x1, -R25 ;  /* 0x000000010707e824 */ /* 0x000fe200078e0a19 */
[----:B------:R-:W-:Y:S01]  /*6ea0*/  ISETP.GT.U32.AND P6, PT, R25, R11, PT ;  /* 0x0000000b1900720c */ /* 0x000fe20003fc4070 */
[----:B0-----:R-:W-:Y:S01]  /*6eb0*/  IMAD.MOV.U32 R5, RZ, RZ, R20 ;  /* 0x000000ffff057224 */ /* 0x001fe200078e0014 */
[----:B------:R-:W-:Y:S01]  /*6ec0*/  IADD3 R0, R4, 0x85, RZ ;  /* 0x0000008504007810 */ /* 0x000fe20007ffe0ff */
[----:B------:R-:W-:Y:S01]  /*6ed0*/  IMAD.HI.U32 R21, R3, R17, RZ ;  /* 0x0000001103157227 */ /* 0x000fe200078e00ff */
[----:B------:R-:W-:-:S03]  /*6ee0*/  IABS R16, R14 ;  /* 0x0000000e00107213 */ /* 0x000fc60000000000 */
[----:B------:R-:W-:Y:S02]  /*6ef0*/  @!P1 IMAD.MOV R5, RZ, RZ, -R5 ;  /* 0x000000ffff059224 */ /* 0x000fe400078e0a05 */
[----:B------:R-:W-:Y:S01]  /*6f00*/  IMAD R8, R25, R2, R8 ;  /* 0x0000000219087224 */ /* 0x000fe200078e0208 */
[----:B------:R-:W-:Y:S01]  /*6f10*/  IABS R15, R0 ;  /* 0x00000000000f7213 */ /* 0x000fe20000000000 */
[----:B------:R-:W-:Y:S01]  /*6f20*/  IMAD.MOV R21, RZ, RZ, -R21 ;  /* 0x000000ffff157224 */ /* 0x000fe200078e0a15 */
[----:B------:R0:W-:Y:S01]  /*6f30*/  STL [R1+0x214], R5 ;  /* 0x0002140501007387 */ /* 0x0001e20000100800 */
[----:B------:R-:W-:Y:S01]  /*6f40*/  ISETP.GE.AND P1, PT, R13, RZ, PT ;  /* 0x000000ff0d00720c */ /* 0x000fe20003f26270 */
[----:B------:R-:W-:Y:S01]  /*6f50*/  IMAD.HI.U32 R18, R3, R16, RZ ;  /* 0x0000001003127227 */ /* 0x000fe200078e00ff */
[C---:B------:R-:W-:Y:S02]  /*6f60*/  ISETP.GT.U32.AND P5, PT, R25.reuse, R8, PT ;  /* 0x000000081900720c */ /* 0x040fe40003fa4070 */
[----:B------:R-:W-:Y:S01]  /*6f70*/  IADD3 R2, R4, 0x84, RZ ;  /* 0x0000008404027810 */ /* 0x000fe20007ffe0ff */
[----:B------:R-:W-:-:S02]  /*6f80*/  IMAD R13, R25, R21, R17 ;  /* 0x00000015190d7224 */ /* 0x000fc400078e0211 */
[----:B0-----:R-:W-:Y:S02]  /*6f90*/  IMAD.MOV.U32 R5, RZ, RZ, R9 ;  /* 0x000000ffff057224 */ /* 0x001fe400078e0009 */
[----:B------:R-:W-:Y:S02]  /*6fa0*/  IMAD.MOV.U32 R20, RZ, RZ, R15 ;  /* 0x000000ffff147224 */ /* 0x000fe400078e000f */
[----:B------:R-:W-:Y:S01]  /*6fb0*/  @!P2 IMAD.MOV R5, RZ, RZ, -R5 ;  /* 0x000000ffff05a224 */ /* 0x000fe200078e0a05 */
[----:B------:R-:W-:Y:S01]  /*6fc0*/  IABS R17, R2 ;  /* 0x0000000200117213 */ /* 0x000fe20000000000 */
[----:B------:R-:W-:Y:S02]  /*6fd0*/  IMAD.MOV R18, RZ, RZ, -R18 ;  /* 0x000000ffff127224 */ /* 0x000fe400078e0a12 */
[----:B------:R-:W-:Y:S01]  /*6fe0*/  @!P6 IMAD.IADD R11, R11, 0x1, -R25 ;  /* 0x000000010b0be824 */ /* 0x000fe200078e0a19 */
[----:B------:R-:W-:Y:S01]  /*6ff0*/  ISETP.GT.U32.AND P6, PT, R25, R13, PT ;  /* 0x0000000d1900720c */ /* 0x000fe20003fc4070 */
[----:B------:R-:W-:Y:S01]  /*7000*/  IMAD.HI.U32 R9, R3, R20, RZ ;  /* 0x0000001403097227 */ /* 0x000fe200078e00ff */
[----:B------:R0:W-:Y:S01]  /*7010*/  STL [R1+0x208], R5 ;  /* 0x0002080501007387 */ /* 0x0001e20000100800 */
[----:B------:R-:W-:-:S02]  /*7020*/  ISETP.GT.U32.AND P2, PT, R25, R7, PT ;  /* 0x000000071900720c */ /* 0x000fc40003f44070 */
[----:B------:R-:W-:Y:S02]  /*7030*/  IMAD R15, R25, R18, R16 ;  /* 0x00000012190f7224 */ /* 0x000fe400078e0210 */
[----:B------:R-:W-:Y:S02]  /*7040*/  IMAD.MOV.U32 R6, RZ, RZ, R10 ;  /* 0x000000ffff067224 */ /* 0x000fe400078e000a */
[----:B------:R-:W-:-:S04]  /*7050*/  IMAD.HI.U32 R10, R3, R17, RZ ;  /* 0x00000011030a7227 */ /* 0x000fc800078e00ff */
[----:B0-----:R-:W-:Y:S02]  /*7060*/  IMAD.MOV.U32 R5, RZ, RZ, R11 ;  /* 0x000000ffff057224 */ /* 0x001fe400078e000b */
[----:B------:R-:W-:Y:S02]  /*7070*/  IMAD.MOV R9, RZ, RZ, -R9 ;  /* 0x000000ffff097224 */ /* 0x000fe400078e0a09 */
[----:B------:R-:W-:Y:S02]  /*7080*/  @!P5 IMAD.IADD R8, R8, 0x1, -R25 ;  /* 0x000000010808d824 */ /* 0x000fe400078e0a19 */
[----:B------:R-:W-:Y:S01]  /*7090*/  @!P4 IMAD.MOV R5, RZ, RZ, -R5 ;  /* 0x000000ffff05c224 */ /* 0x000fe200078e0a05 */
[C---:B------:R-:W-:Y:S01]  /*70a0*/  ISETP.GT.U32.AND P4, PT, R25.reuse, R15, PT ;  /* 0x0000000f1900720c */ /* 0x040fe20003f84070 */
[----:B------:R-:W-:Y:S02]  /*70b0*/  IMAD.MOV R11, RZ, RZ, -R10 ;  /* 0x000000ffff0b7224 */ /* 0x000fe400078e0a0a */
[C---:B------:R-:W-:Y:S01]  /*70c0*/  IMAD R10, R25.reuse, R9, R20 ;  /* 0x00000009190a7224 */ /* 0x040fe200078e0214 */
[----:B------:R-:W-:Y:S01]  /*70d0*/  ISETP.GT.U32.AND P5, PT, R25, R8, PT ;  /* 0x000000081900720c */ /* 0x000fe20003fa4070 */
[----:B------:R-:W-:-:S02]  /*70e0*/  @!P6 IMAD.IADD R13, R13, 0x1, -R25 ;  /* 0x000000010d0de824 */ /* 0x000fc400078e0a19 */
[----:B------:R-:W-:Y:S01]  /*70f0*/  @!P0 IMAD.MOV R6, RZ, RZ, -R6 ;  /* 0x000000ffff068224 */ /* 0x000fe200078e0a06 */
[----:B------:R-:W-:Y:S01]  /*7100*/  ISETP.GT.U32.AND P6, PT, R25, R10, PT ;  /* 0x0000000a1900720c */ /* 0x000fe20003fc4070 */
[----:B------:R-:W-:-:S03]  /*7110*/  @!P2 IMAD.IADD R7, R7, 0x1, -R25 ;  /* 0x000000010707a824 */ /* 0x000fc600078e0a19 */
[----:B------:R-:W-:Y:S01]  /*7120*/  STL [R1+0x204], R6 ;  /* 0x0002040601007387 */ /* 0x000fe20000100800 */
[----:B------:R-:W-:-:S03]  /*7130*/  @!P4 IMAD.IADD R15, R15, 0x1, -R25 ;  /* 0x000000010f0fc824 */ /* 0x000fc600078e0a19 */
[----:B------:R0:W-:Y:S01]  /*7140*/  STL [R1+0x200], R5 ;  /* 0x0002000501007387 */ /* 0x0001e20000100800 */
[----:B------:R-:W-:Y:S01]  /*7150*/  ISETP.GE.AND P0, PT, R12, RZ, PT ;  /* 0x000000ff0c00720c */ /* 0x000fe20003f06270 */
[----:B------:R-:W-:Y:S01]  /*7160*/  @!P5 IMAD.IADD R8, R8, 0x1, -R25 ;  /* 0x000000010808d824 */ /* 0x000fe200078e0a19 */
[----:B------:R-:W-:Y:S02]  /*7170*/  IADD3 R12, R4, 0x83, RZ ;  /* 0x00000083040c7810 */ /* 0x000fe40007ffe0ff */
[----:B------:R-:W-:Y:S01]  /*7180*/  ISETP.GE.AND P5, PT, R0, RZ, PT ;  /* 0x000000ff0000720c */ /* 0x000fe20003fa6270 */
[----:B0-----:R-:W-:Y:S01]  /*7190*/  IMAD.MOV.U32 R5, RZ, RZ, R7 ;  /* 0x000000ffff057224 */ /* 0x001fe200078e0007 */
[C---:B------:R-:W-:Y:S01]  /*71a0*/  ISETP.GT.U32.AND P4, PT, R25.reuse, R13, PT ;  /* 0x0000000d1900720c */ /* 0x040fe20003f84070 */
[C---:B------:R-:W-:Y:S02]  /*71b0*/  IMAD R0, R25.reuse, R11, R17 ;  /* 0x0000000b19007224 */ /* 0x040fe400078e0211 */
[----:B------:R-:W-:Y:S01]  /*71c0*/  @!P3 IMAD.MOV R5, RZ, RZ, -R5 ;  /* 0x000000ffff05b224 */ /* 0x000fe200078e0a05 */
[----:B------:R-:W-:Y:S01]  /*71d0*/  ISETP.GT.U32.AND P3, PT, R25, R15, PT ;  /* 0x0000000f1900720c */ /* 0x000fe20003f64070 */
[----:B------:R-:W-:Y:S01]  /*71e0*/  @!P6 IMAD.IADD R10, R10, 0x1, -R25 ;  /* 0x000000010a0ae824 */ /* 0x000fe200078e0a19 */
[----:B------:R-:W-:-:S04]  /*71f0*/  IABS R17, R12 ;  /* 0x0000000c00117213 */ /* 0x000fc80000000000 */
[----:B------:R-:W-:Y:S01]  /*7200*/  ISETP.GT.U32.AND P6, PT, R25, R10, PT ;  /* 0x0000000a1900720c */ /* 0x000fe20003fc4070 */
[----:B------:R-:W-:Y:S01]  /*7210*/  IMAD.HI.U32 R20, R3, R17, RZ ;  /* 0x0000001103147227 */ /* 0x000fe200078e00ff */
[----:B------:R-:W-:-:S03]  /*7220*/  ISETP.GE.AND P2, PT, R14, RZ, PT ;  /* 0x000000ff0e00720c */ /* 0x000fc60003f46270 */
[----:B------:R-:W-:Y:S01]  /*7230*/  IMAD.MOV R20, RZ, RZ, -R20 ;  /* 0x000000ffff147224 */ /* 0x000fe200078e0a14 */
[----:B------:R-:W-:Y:S01]  /*7240*/  IADD3 R14, R4, 0x82, RZ ;  /* 0x00000082040e7810 */ /* 0x000fe20007ffe0ff */
[--C-:B------:R-:W-:Y:S01]  /*7250*/  @!P3 IMAD.IADD R15, R15, 0x1, -R25.reuse ;  /* 0x000000010f0fb824 */ /* 0x100fe200078e0a19 */
[----:B------:R-:W-:Y:S01]  /*7260*/  ISETP.GE.AND P3, PT, R2, RZ, PT ;  /* 0x000000ff0200720c */ /* 0x000fe20003f66270 */
[----:B------:R-:W-:Y:S01]  /*7270*/  @!P4 IMAD.IADD R13, R13, 0x1, -R25 ;  /* 0x000000010d0dc824 */ /* 0x000fe200078e0a19 */
[C---:B------:R-:W-:Y:S01]  /*7280*/  ISETP.GT.U32.AND P4, PT, R25.reuse, R0, PT ;  /* 0x000000001900720c */ /* 0x040fe20003f84070 */
[----:B------:R-:W-:Y:S01]  /*7290*/  IMAD R2, R25, R20, R17 ;  /* 0x0000001419027224 */ /* 0x000fe200078e0211 */
[----:B------:R-:W-:Y:S01]  /*72a0*/  IADD3 R7, R4, 0x81, RZ ;  /* 0x0000008104077810 */ /* 0x000fe20007ffe0ff */
[----:B------:R-:W-:Y:S01]  /*72b0*/  @!P6 IMAD.IADD R10, R10, 0x1, -R25 ;  /* 0x000000010a0ae824 */ /* 0x000fe200078e0a19 */
[----:B------:R-:W-:Y:S02]  /*72c0*/  IADD3 R9, R4, 0x80, RZ ;  /* 0x0000008004097810 */ /* 0x000fe40007ffe0ff */
[----:B------:R-:W-:-:S02]  /*72d0*/  IABS R18, R14 ;  /* 0x0000000e00127213 */ /* 0x000fc40000000000 */
[----:B------:R-:W-:Y:S02]  /*72e0*/  ISETP.GT.U32.AND P6, PT, R25, R2, PT ;  /* 0x000000021900720c */ /* 0x000fe40003fc4070 */
[----:B------:R-:W-:Y:S01]  /*72f0*/  IABS R16, R7 ;  /* 0x0000000700107213 */ /* 0x000fe20000000000 */
[----:B------:R-:W-:Y:S01]  /*7300*/  IMAD.HI.U32 R17, R3, R18, RZ ;  /* 0x0000001203117227 */ /* 0x000fe200078e00ff */
[----:B------:R-:W-:-:S03]  /*7310*/  IABS R11, R9 ;  /* 0x00000009000b7213 */ /* 0x000fc60000000000 */
[----:B------:R-:W-:Y:S02]  /*7320*/  IMAD.MOV.U32 R6, RZ, RZ, R8 ;  /* 0x000000ffff067224 */ /* 0x000fe400078e0008 */
[----:B------:R-:W-:-:S04]  /*7330*/  IMAD.HI.U32 R21, R3, R16, RZ ;  /* 0x0000001003157227 */ /* 0x000fc800078e00ff */
[----:B------:R-:W-:-:S04]  /*7340*/  IMAD.HI.U32 R20, R3, R11, RZ ;  /* 0x0000000b03147227 */ /* 0x000fc800078e00ff */
[----:B------:R-:W-:Y:S02]  /*7350*/  IMAD.MOV R17, RZ, RZ, -R17 ;  /* 0x000000ffff117224 */ /* 0x000fe400078e0a11 */
[----:B------:R-:W-:Y:S02]  /*7360*/  @!P4 IMAD.IADD R0, R0, 0x1, -R25 ;  /* 0x000000010000c824 */ /* 0x000fe400078e0a19 */
[----:B------:R-:W-:Y:S01]  /*7370*/  @!P1 IMAD.MOV R6, RZ, RZ, -R6 ;  /* 0x000000ffff069224 */ /* 0x000fe200078e0a06 */
[----:B------:R-:W-:Y:S01]  /*7380*/  ISETP.GE.AND P4, PT, R12, RZ, PT ;  /* 0x000000ff0c00720c */ /* 0x000fe20003f86270 */
[----:B------:R-:W-:Y:S01]  /*7390*/  IMAD.MOV R21, RZ, RZ, -R21 ;  /* 0x000000ffff157224 */ /* 0x000fe200078e0a15 */
[----:B------:R-:W-:Y:S01]  /*73a0*/  IADD3 R12, R4, 0x7f, RZ ;  /* 0x0000007f040c7810 */ /* 0x000fe20007ffe0ff */
[----:B------:R-:W-:Y:S02]  /*73b0*/  IMAD.MOV R20, RZ, RZ, -R20 ;  /* 0x000000ffff147224 */ /* 0x000fe400078e0a14 */
[C---:B------:R-:W-:Y:S01]  /*73c0*/  IMAD R17, R25.reuse, R17, R18 ;  /* 0x0000001119117224 */ /* 0x040fe200078e0212 */
[----:B------:R0:W-:Y:S01]  /*73d0*/  STL [R1+0x1fc], R5 ;  /* 0x0001fc0501007387 */ /* 0x0001e20000100800 */
[----:B------:R-:W-:Y:S01]  /*73e0*/  @!P6 IMAD.IADD R2, R2, 0x1, -R25 ;  /* 0x000000010202e824 */ /* 0x000fe200078e0a19 */
[C---:B------:R-:W-:Y:S01]  /*73f0*/  ISETP.GT.U32.AND P6, PT, R25.reuse, R0, PT ;  /* 0x000000001900720c */ /* 0x040fe20003fc4070 */
[C---:B------:R-:W-:Y:S01]  /*7400*/  IMAD R16, R25.reuse, R21, R16 ;  /* 0x0000001519107224 */ /* 0x040fe200078e0210 */
[----:B------:R1:W-:Y:S01]  /*7410*/  STL [R1+0x1f8], R6 ;  /* 0x0001f80601007387 */ /* 0x0003e20000100800 */
[----:B------:R-:W-:Y:S01]  /*7420*/  IMAD R11, R25, R20, R11 ;  /* 0x00000014190b7224 */ /* 0x000fe200078e020b */
[----:B------:R-:W-:-:S02]  /*7430*/  IABS R20, R12 ;  /* 0x0000000c00147213 */ /* 0x000fc40000000000 */
[C---:B------:R-:W-:Y:S01]  /*7440*/  ISETP.GT.U32.AND P1, PT, R25.reuse, R17, PT ;  /* 0x000000111900720c */ /* 0x040fe20003f24070 */
[----:B0-----:R-:W-:Y:S02]  /*7450*/  IMAD.MOV.U32 R5, RZ, RZ, R13 ;  /* 0x000000ffff057224 */ /* 0x001fe400078e000d */
[----:B-1----:R-:W-:Y:S02]  /*7460*/  IMAD.MOV.U32 R6, RZ, RZ, R15 ;  /* 0x000000ffff067224 */ /* 0x002fe400078e000f */
[----:B------:R-:W-:Y:S01]  /*7470*/  @!P0 IMAD.MOV R5, RZ, RZ, -R5 ;  /* 0x000000ffff058224 */ /* 0x000fe200078e0a05 */
[C---:B------:R-:W-:Y:S01]  /*7480*/  ISETP.GT.U32.AND P0, PT, R25.reuse, R2, PT ;  /* 0x000000021900720c */ /* 0x040fe20003f04070 */
[----:B------:R-:W-:Y:S01]  /*7490*/  @!P2 IMAD.MOV R6, RZ, RZ, -R6 ;  /* 0x000000ffff06a224 */ /* 0x000fe200078e0a06 */
[C---:B------:R-:W-:Y:S01]  /*74a0*/  ISETP.GT.U32.AND P2, PT, R25.reuse, R16, PT ;  /* 0x000000101900720c */ /* 0x040fe20003f44070 */
[----:B------:R-:W-:Y:S01]  /*74b0*/  IMAD.MOV.U32 R13, RZ, RZ, R20 ;  /* 0x000000ffff0d7224 */ /* 0x000fe200078e0014 */
[----:B------:R0:W-:Y:S01]  /*74c0*/  STL [R1+0x1f4], R5 ;  /* 0x0001f40501007387 */ /* 0x0001e20000100800 */
[--C-:B------:R-:W-:Y:S01]  /*74d0*/  @!P6 IMAD.IADD R0, R0, 0x1, -R25.reuse ;  /* 0x000000010000e824 */ /* 0x100fe200078e0a19 */
[----:B------:R-:W-:Y:S01]  /*74e0*/  ISETP.GT.U32.AND P6, PT, R25, R11, PT ;  /* 0x0000000b1900720c */ /* 0x000fe20003fc4070 */
[----:B------:R-:W-:-:S02]  /*74f0*/  @!P1 IMAD.IADD R17, R17, 0x1, -R25 ;  /* 0x0000000111119824 */ /* 0x000fc400078e0a19 */
[----:B0-----:R-:W-:Y:S02]  /*7500*/  IMAD.MOV.U32 R5, RZ, RZ, R10 ;  /* 0x000000ffff057224 */ /* 0x001fe400078e000a */
[----:B------:R-:W-:Y:S01]  /*7510*/  IMAD.HI.U32 R10, R3, R13, RZ ;  /* 0x0000000d030a7227 */ /* 0x000fe200078e00ff */
[----:B------:R-:W-:-:S03]  /*7520*/  IADD3 R18, R4, 0x7e, RZ ;  /* 0x0000007e04127810 */ /* 0x000fc60007ffe0ff */
[----:B------:R-:W-:Y:S01]  /*7530*/  IMAD.MOV R10, RZ, RZ, -R10 ;  /* 0x000000ffff0a7224 */ /* 0x000fe200078e0a0a */
[----:B------:R-:W-:Y:S01]  /*7540*/  ISETP.GE.AND P1, PT, R9, RZ, PT ;  /* 0x000000ff0900720c */ /* 0x000fe20003f26270 */
[----:B------:R-:W-:Y:S02]  /*7550*/  @!P0 IMAD.IADD R2, R2, 0x1, -R25 ;  /* 0x0000000102028824 */ /* 0x000fe400078e0a19 */
[C---:B------:R-:W-:Y:S02]  /*7560*/  IMAD R9, R25.reuse, R10, R13 ;  /* 0x0000000a19097224 */ /* 0x040fe400078e020d */
[----:B------:R-:W-:Y:S01]  /*7570*/  @!P2 IMAD.IADD R16, R16, 0x1, -R25 ;  /* 0x000000011010a824 */ /* 0x000fe200078e0a19 */
[C---:B------:R-:W-:Y:S01]  /*7580*/  ISETP.GT.U32.AND P2, PT, R25.reuse, R17, PT ;  /* 0x000000111900720c */ /* 0x040fe20003f44070 */
[----:B------:R-:W-:Y:S01]  /*7590*/  @!P5 IMAD.MOV R5, RZ, RZ, -R5 ;  /* 0x000000ffff05d224 */ /* 0x000fe200078e0a05 */
[----:B------:R-:W-:Y:S01]  /*75a0*/  IABS R8, R18 ;  /* 0x0000001200087213 */ /* 0x000fe20000000000 */
[----:B------:R-:W-:Y:S01]  /*75b0*/  @!P4 IMAD.MOV R2, RZ, RZ, -R2 ;  /* 0x000000ffff02c224 */ /* 0x000fe200078e0a02 */
[----:B------:R-:W-:Y:S01]  /*75c0*/  ISETP.GT.U32.AND P4, PT, R25, R9, PT ;  /* 0x000000091900720c */ /* 0x000fe20003f84070 */
[----:B------:R-:W-:Y:S01]  /*75d0*/  STL [R1+0x1f0], R6 ;  /* 0x0001f00601007387 */ /* 0x000fe20000100800 */
[----:B------:R-:W-:Y:S01]  /*75e0*/  ISETP.GE.AND P0, PT, R7, RZ, PT ;  /* 0x000000ff0700720c */ /* 0x000fe20003f06270 */
[----:B------:R-:W-:-:S02]  /*75f0*/  IMAD.HI.U32 R7, R3, R8, RZ ;  /* 0x0000000803077227 */ /* 0x000fc400078e00ff */
[----:B------:R0:W-:Y:S01]  /*7600*/  STL [R1+0x1ec], R5 ;  /* 0x0001ec0501007387 */ /* 0x0001e20000100800 */
[----:B------:R-:W-:Y:S01]  /*7610*/  ISETP.GE.AND P5, PT, R14, RZ, PT ;  /* 0x000000ff0e00720c */ /* 0x000fe20003fa6270 */
[----:B------:R-:W-:Y:S01]  /*7620*/  @!P6 IMAD.IADD R11, R11, 0x1, -R25 ;  /* 0x000000010b0be824 */ /* 0x000fe200078e0a19 */
[----:B------:R-:W-:Y:S01]  /*7630*/  ISETP.GT.U32.AND P6, PT, R25, R16, PT ;  /* 0x000000101900720c */ /* 0x000fe20003fc4070 */
[----:B------:R-:W-:Y:S01]  /*7640*/  IMAD.MOV R7, RZ, RZ, -R7 ;  /* 0x000000ffff077224 */ /* 0x000fe200078e0a07 */
[----:B------:R-:W-:Y:S01]  /*7650*/  IADD3 R10, R4, 0x7d, RZ ;  /* 0x0000007d040a7810 */ /* 0x000fe20007ffe0ff */
[----:B0-----:R-:W-:Y:S02]  /*7660*/  IMAD.MOV.U32 R5, RZ, RZ, R0 ;  /* 0x000000ffff057224 */ /* 0x001fe400078e0000 */
[----:B------:R-:W-:Y:S02]  /*7670*/  @!P2 IMAD.IADD R17, R17, 0x1, -R25 ;  /* 0x000000011111a824 */ /* 0x000fe400078e0a19 */
[----:B------:R-:W-:Y:S01]  /*7680*/  @!P3 IMAD.MOV R5, RZ, RZ, -R5 ;  /* 0x000000ffff05b224 */ /* 0x000fe200078e0a05 */
[C---:B------:R-:W-:Y:S01]  /*7690*/  ISETP.GT.U32.AND P3, PT, R25.reuse, R11, PT ;  /* 0x0000000b1900720c */ /* 0x040fe20003f64070 */
[----:B------:R-:W-:Y:S01]  /*76a0*/  IMAD R0, R25, R7, R8 ;  /* 0x0000000719007224 */ /* 0x000fe200078e0208 */
[----:B------:R-:W-:Y:S01]  /*76b0*/  IABS R7, R10 ;  /* 0x0000000a00077213 */ /* 0x000fe20000000000 */
[----:B------:R-:W-:Y:S01]  /*76c0*/  @!P4 IMAD.IADD R9, R9, 0x1, -R25 ;  /* 0x000000010909c824 */ /* 0x000fe200078e0a19 */
[----:B------:R0:W-:Y:S01]  /*76d0*/  STL [R1+0x1e8], R5 ;  /* 0x0001e80501007387 */ /* 0x0001e20000100800 */
[----:B------:R-:W-:-:S02]  /*76e0*/  ISETP.GE.AND P2, PT, R12, RZ, PT ;  /* 0x000000ff0c00720c */ /* 0x000fc40003f46270 */
[----:B------:R-:W-:Y:S01]  /*76f0*/  IMAD.HI.U32 R14, R3, R7, RZ ;  /* 0x00000007030e7227 */ /* 0x000fe200078e00ff */
[----:B------:R-:W-:-:S03]  /*7700*/  IADD3 R12, R4, 0x7b, RZ ;  /* 0x0000007b040c7810 */ /* 0x000fc60007ffe0ff */
[----:B0-----:R-:W-:-:S04]  /*7710*/  IMAD.MOV.U32 R5, RZ, RZ, R17 ;  /* 0x000000ffff057224 */ /* 0x001fc800078e0011 */
[----:B------:R-:W-:Y:S01]  /*7720*/  @!P5 IMAD.MOV R5, RZ, RZ, -R5 ;  /* 0x000000ffff05d224 */ /* 0x000fe200078e0a05 */
[----:B------:R-:W-:Y:S01]  /*7730*/  ISETP.GT.U32.AND P5, PT, R25, R9, PT ;  /* 0x000000091900720c */ /* 0x000fe20003fa4070 */
[--C-:B------:R-:W-:Y:S01]  /*7740*/  @!P6 IMAD.IADD R16, R16, 0x1, -R25.reuse ;  /* 0x000000011010e824 */ /* 0x100fe200078e0a19 */
[----:B------:R-:W-:Y:S01]  /*7750*/  ISETP.GE.AND P4, PT, R10, RZ, PT ;  /* 0x000000ff0a00720c */ /* 0x000fe20003f86270 */
[----:B------:R-:W-:Y:S01]  /*7760*/  @!P3 IMAD.IADD R11, R11, 0x1, -R25 ;  /* 0x000000010b0bb824 */ /* 0x000fe200078e0a19 */
[----:B------:R-:W-:Y:S01]  /*7770*/  IADD3 R8, R4, 0x7c, RZ ;  /* 0x0000007c04087810 */ /* 0x000fe20007ffe0ff */
[----:B------:R-:W-:Y:S01]  /*7780*/  IMAD.MOV R14, RZ, RZ, -R14 ;  /* 0x000000ffff0e7224 */ /* 0x000fe200078e0a0e */
[----:B------:R-:W-:Y:S01]  /*7790*/  IABS R10, R12 ;  /* 0x0000000c000a7213 */ /* 0x000fe20000000000 */
[----:B------:R0:W-:Y:S01]  /*77a0*/  STL [R1+0x1e4], R2 ;  /* 0x0001e40201007387 */ /* 0x0001e20000100800 */
[----:B------:R-:W-:Y:S02]  /*77b0*/  IMAD.MOV.U32 R6, RZ, RZ, R16 ;  /* 0x000000ffff067224 */ /* 0x000fe400078e0010 */
[C---:B------:R-:W-:Y:S01]  /*77c0*/  IMAD R7, R25.reuse, R14, R7 ;  /* 0x0000000e19077224 */ /* 0x040fe200078e0207 */
[----:B------:R1:W-:Y:S01]  /*77d0*/  STL [R1+0x1e0], R5 ;  /* 0x0001e00501007387 */ /* 0x0003e20000100800 */
[----:B------:R-:W-:Y:S01]  /*77e0*/  ISETP.GT.U32.AND P6, PT, R25, R0, PT ;  /* 0x000000001900720c */ /* 0x000fe20003fc4070 */
[----:B------:R-:W-:Y:S01]  /*77f0*/  @!P0 IMAD.MOV R6, RZ, RZ, -R6 ;  /* 0x000000ffff068224 */ /* 0x000fe200078e0a06 */
[----:B0-----:R-:W-:Y:S01]  /*7800*/  IABS R2, R8 ;  /* 0x0000000800027213 */ /* 0x001fe20000000000 */
[----:B-1----:R-:W-:-:S02]  /*7810*/  IMAD.MOV.U32 R5, RZ, RZ, R11 ;  /* 0x000000ffff057224 */ /* 0x002fc400078e000b */
[----:B------:R-:W-:Y:S01]  /*7820*/  IMAD.HI.U32 R11, R3, R10, RZ ;  /* 0x0000000a030b7227 */ /* 0x000fe200078e00ff */
[----:B------:R-:W-:-:S03]  /*7830*/  ISETP.GT.U32.AND P0, PT, R25, R7, PT ;  /* 0x000000071900720c */ /* 0x000fc60003f04070 */
[----:B------:R-:W-:Y:S01]  /*7840*/  @!P1 IMAD.MOV R5, RZ, RZ, -R5 ;  /* 0x000000ffff059224 */ /* 0x000fe200078e0a05 */
[----:B------:R-:W-:Y:S01]  /*7850*/  ISETP.GE.AND P1, PT, R8, RZ, PT ;  /* 0x000000ff0800720c */ /* 0x000fe20003f26270 */
[----:B------:R-:W-:Y:S01]  /*7860*/  IMAD.HI.U32 R13, R3, R2, RZ ;  /* 0x00000002030d7227 */ /* 0x000fe200078e00ff */
[----:B------:R0:W-:Y:S03]  /*7870*/  STL [R1+0x1c4], R6 ;  /* 0x0001c40601007387 */ /* 0x0001e60000100800 */
[----:B------:R-:W-:Y:S02]  /*7880*/  IMAD.MOV R8, RZ, RZ, -R11 ;  /* 0x000000ffff087224 */ /* 0x000fe400078e0a0b */
[----:B------:R-:W-:Y:S02]  /*7890*/  @!P5 IMAD.IADD R9, R9, 0x1, -R25 ;  /* 0x000000010909d824 */ /* 0x000fe400078e0a19 */
[----:B------:R-:W-:-:S02]  /*78a0*/  IMAD.MOV R13, RZ, RZ, -R13 ;  /* 0x000000ffff0d7224 */ /* 0x000fc400078e0a0d */
[C---:B------:R-:W-:Y:S02]  /*78b0*/  IMAD R8, R25.reuse, R8, R10 ;  /* 0x0000000819087224 */ /* 0x040fe400078e020a */
[----:B0-----:R-:W-:Y:S02]  /*78c0*/  IMAD.MOV.U32 R6, RZ, RZ, R9 ;  /* 0x000000ffff067224 */ /* 0x001fe400078e0009 */
[C---:B------:R-:W-:Y:S02]  /*78d0*/  IMAD R2, R25.reuse, R13, R2 ;  /* 0x0000000d19027224 */ /* 0x040fe400078e0202 */
[----:B------:R-:W-:Y:S01]  /*78e0*/  @!P2 IMAD.MOV R6, RZ, RZ, -R6 ;  /* 0x000000ffff06a224 */ /* 0x000fe200078e0a06 */
[C---:B------:R-:W-:Y:S01]  /*78f0*/  ISETP.GT.U32.AND P2, PT, R25.reuse, R8, PT ;  /* 0x000000081900720c */ /* 0x040fe20003f44070 */
[--C-:B------:R-:W-:Y:S01]  /*7900*/  @!P6 IMAD.IADD R0, R0, 0x1, -R25.reuse ;  /* 0x000000010000e824 */ /* 0x100fe200078e0a19 */
[----:B------:R-:W-:Y:S01]  /*7910*/  ISETP.GT.U32.AND P5, PT, R25, R2, PT ;  /* 0x000000021900720c */ /* 0x000fe20003fa4070 */
[----:B------:R-:W-:-:S03]  /*7920*/  @!P0 IMAD.IADD R7, R7, 0x1, -R25 ;  /* 0x0000000107078824 */ /* 0x000fc600078e0a19 */
[C---:B------:R-:W-:Y:S02]  /*7930*/  ISETP.GT.U32.AND P6, PT, R25.reuse, R0, PT ;  /* 0x000000001900720c */ /* 0x040fe40003fc4070 */
[----:B------:R-:W-:Y:S02]  /*7940*/  ISETP.GT.U32.AND P0, PT, R25, R7, PT ;  /* 0x000000071900720c */ /* 0x000fe40003f04070 */
[C---:B------:R-:W-:Y:S02]  /*7950*/  IADD3 R10, R4.reuse, 0x78, RZ ;  /* 0x00000078040a7810 */ /* 0x040fe40007ffe0ff */
[----:B------:R-:W-:Y:S01]  /*7960*/  IADD3 R11, R4, 0x79, RZ ;  /* 0x00000079040b7810 */ /* 0x000fe20007ffe0ff */
[----:B------:R-:W-:Y:S01]  /*7970*/  @!P2 IMAD.IADD R8, R8, 0x1, -R25 ;  /* 0x000000010808a824 */ /* 0x000fe200078e0a19 */
[----:B------:R-:W-:Y:S02]  /*7980*/  IABS R13, R10 ;  /* 0x0000000a000d7213 */ /* 0x000fe40000000000 */
[----:B------:R-:W-:-:S02]  /*7990*/  ISETP.GE.AND P3, PT, R18, RZ, PT ;  /* 0x000000ff1200720c */ /* 0x000fc40003f66270 */
[----:B------:R-:W-:Y:S01]  /*79a0*/  IABS R22, R11 ;  /* 0x0000000b00167213 */ /* 0x000fe20000000000 */
[--C-:B------:R-:W-:Y:S01]  /*79b0*/  @!P5 IMAD.IADD R2, R2, 0x1, -R25.reuse ;  /* 0x000000010202d824 */ /* 0x100fe200078e0a19 */
[----:B------:R-:W-:Y:S01]  /*79c0*/  ISETP.GT.U32.AND P2, PT, R25, R8, PT ;  /* 0x000000081900720c */ /* 0x000fe20003f44070 */
[----:B------:R-:W-:Y:S01]  /*79d0*/  @!P6 IMAD.IADD R0, R0, 0x1, -R25 ;  /* 0x000000010000e824 */ /* 0x000fe200078e0a19 */
[----:B------:R-:W-:Y:S01]  /*79e0*/  ISETP.GE.AND P6, PT, R12, RZ, PT ;  /* 0x000000ff0c00720c */ /* 0x000fe20003fc6270 */
[----:B------:R-:W-:Y:S01]  /*79f0*/  IMAD.MOV.U32 R9, RZ, RZ, R13 ;  /* 0x000000ffff097224 */ /* 0x000fe200078e000d */
[----:B------:R-:W-:Y:S01]  /*7a00*/  IADD3 R12, R4, 0x7a, RZ ;  /* 0x0000007a040c7810 */ /* 0x000fe20007ffe0ff */
[----:B------:R-:W-:Y:S01]  /*7a10*/  IMAD.HI.U32 R13, R3, R22, RZ ;  /* 0x00000016030d7227 */ /* 0x000fe200078e00ff */
[----:B------:R0:W-:Y:S01]  /*7a20*/  STL [R1+0x1c8], R5 ;  /* 0x0001c80501007387 */ /* 0x0001e20000100800 */
[----:B------:R-:W-:Y:S02]  /*7a30*/  ISETP.GT.U32.AND P5, PT, R25, R2, PT ;  /* 0x000000021900720c */ /* 0x000fe40003fa4070 */
[----:B------:R-:W-:Y:S01]  /*7a40*/  @!P0 IMAD.IADD R7, R7, 0x1, -R25 ;  /* 0x0000000107078824 */ /* 0x000fe200078e0a19 */
[----:B------:R-:W-:Y:S01]  /*7a50*/  ISETP.GE.AND P0, PT, R11, RZ, PT ;  /* 0x000000ff0b00720c */ /* 0x000fe20003f06270 */
[----:B------:R-:W-:Y:S01]  /*7a60*/  IMAD.MOV R11, RZ, RZ, -R13 ;  /* 0x000000ffff0b7224 */ /* 0x000fe200078e0a0d */
[----:B------:R-:W-:Y:S01]  /*7a70*/  IABS R21, R12 ;  /* 0x0000000c00157213 */ /* 0x000fe20000000000 */
[----:B0-----:R-:W-:-:S02]  /*7a80*/  IMAD.MOV.U32 R5, RZ, RZ, R0 ;  /* 0x000000ffff057224 */ /* 0x001fc400078e0000 */
[----:B------:R-:W-:Y:S02]  /*7a90*/  IMAD R22, R25, R11, R22 ;  /* 0x0000000b19167224 */ /* 0x000fe400078e0216 */
[----:B------:R-:W-:Y:S01]  /*7aa0*/  @!P3 IMAD.MOV R5, RZ, RZ, -R5 ;  /* 0x000000ffff05b224 */ /* 0x000fe200078e0a05 */
[----:B------:R-:W-:Y:S01]  /*7ab0*/  ISETP.GE.AND P3, PT, R12, RZ, PT ;  /* 0x000000ff0c00720c */ /* 0x000fe20003f66270 */
[----:B------:R-:W-:-:S04]  /*7ac0*/  IMAD.HI.U32 R12, R3, R21, RZ ;  /* 0x00000015030c7227 */ /* 0x000fc800078e00ff */
[--C-:B------:R-:W-:Y:S01]  /*7ad0*/  @!P2 IMAD.IADD R8, R8, 0x1, -R25.reuse ;  /* 0x000000010808a824 */ /* 0x100fe200078e0a19 */
[C---:B------:R-:W-:Y:S01]  /*7ae0*/  ISETP.GT.U32.AND P2, PT, R25.reuse, R22, PT ;  /* 0x000000161900720c */ /* 0x040fe20003f44070 */
[----:B------:R-:W-:Y:S01]  /*7af0*/  IMAD.MOV R12, RZ, RZ, -R12 ;  /* 0x000000ffff0c7224 */ /* 0x000fe200078e0a0c */
[----:B------:R0:W-:Y:S01]  /*7b00*/  STL [R1+0x1cc], R6 ;  /* 0x0001cc0601007387 */ /* 0x0001e20000100800 */
[----:B------:R-:W-:Y:S02]  /*7b10*/  @!P5 IMAD.IADD R2, R2, 0x1, -R25 ;  /* 0x000000010202d824 */ /* 0x000fe400078e0a19 */
[----:B------:R-:W-:Y:S01]  /*7b20*/  IMAD R21, R25, R12, R21 ;  /* 0x0000000c19157224 */ /* 0x000fe200078e0215 */
[----:B------:R1:W-:Y:S01]  /*7b30*/  STL [R1+0x1d4], R5 ;  /* 0x0001d40501007387 */ /* 0x0003e20000100800 */
[----:B------:R-:W-:Y:S01]  /*7b40*/  IMAD.HI.U32 R0, R3, R9, RZ ;  /* 0x0000000903007227 */ /* 0x000fe200078e00ff */
[----:B------:R-:W-:-:S03]  /*7b50*/  IADD3 R12, R4, 0x77, RZ ;  /* 0x00000077040c7810 */ /* 0x000fc60007ffe0ff */
[----:B0-----:R-:W-:Y:S02]  /*7b60*/  IMAD.MOV.U32 R6, RZ, RZ, R7 ;  /* 0x000000ffff067224 */ /* 0x001fe400078e0007 */
[----:B-1----:R-:W-:Y:S02]  /*7b70*/  IMAD.MOV.U32 R5, RZ, RZ, R2 ;  /* 0x000000ffff057224 */ /* 0x002fe400078e0002 */
[----:B------:R-:W-:Y:S01]  /*7b80*/  @!P4 IMAD.MOV R6, RZ, RZ, -R6 ;  /* 0x000000ffff06c224 */ /* 0x000fe200078e0a06 */
[C---:B------:R-:W-:Y:S01]  /*7b90*/  ISETP.GT.U32.AND P4, PT, R25.reuse, R21, PT ;  /* 0x000000151900720c */ /* 0x040fe20003f84070 */
[----:B------:R-:W-:Y:S01]  /*7ba0*/  @!P1 IMAD.MOV R5, RZ, RZ, -R5 ;  /* 0x000000ffff059224 */ /* 0x000fe200078e0a05 */
[----:B------:R-:W-:Y:S01]  /*7bb0*/  ISETP.GE.AND P1, PT, R12, RZ, PT ;  /* 0x000000ff0c00720c */ /* 0x000fe20003f26270 */
[----:B------:R-:W-:Y:S01]  /*7bc0*/  IMAD.MOV R0, RZ, RZ, -R0 ;  /* 0x000000ffff007224 */ /* 0x000fe200078e0a00 */
[----:B------:R-:W-:Y:S01]  /*7bd0*/  IADD3 R11, R4, 0x76, RZ ;  /* 0x00000076040b7810 */ /* 0x000fe20007ffe0ff */
[----:B------:R-:W-:Y:S01]  /*7be0*/  @!P2 IMAD.IADD R22, R22, 0x1, -R25 ;  /* 0x000000011616a824 */ /* 0x000fe200078e0a19 */
[----:B------:R-:W-:Y:S01]  /*7bf0*/  IABS R12, R12 ;  /* 0x0000000c000c7213 */ /* 0x000fe20000000000 */
[----:B------:R-:W-:Y:S01]  /*7c00*/  STL [R1+0x1d8], R6 ;  /* 0x0001d80601007387 */ /* 0x000fe20000100800 */
[----:B------:R-:W-:Y:S01]  /*7c10*/  IMAD R0, R25, R0, R9 ;  /* 0x0000000019007224 */ /* 0x000fe200078e0209 */
[----:B------:R-:W-:-:S02]  /*7c20*/  IABS R15, R11 ;  /* 0x0000000b000f7213 */ /* 0x000fc40000000000 */
[----:B------:R0:W-:Y:S01]  /*7c30*/  STL [R1+0x1dc], R5 ;  /* 0x0001dc0501007387 */ /* 0x0001e20000100800 */
[----:B------:R-:W-:Y:S01]  /*7c40*/  ISETP.GT.U32.AND P2, PT, R25, R22, PT ;  /* 0x000000161900720c */ /* 0x000fe20003f44070 */
[----:B------:R-:W-:Y:S01]  /*7c50*/  IMAD.HI.U32 R13, R3, R12, RZ ;  /* 0x0000000c030d7227 */ /* 0x000fe200078e00ff */
[----:B------:R-:W-:-:S03]  /*7c60*/  ISETP.GE.AND P5, PT, R10, RZ, PT ;  /* 0x000000ff0a00720c */ /* 0x000fc60003fa6270 */
[----:B0-----:R-:W-:Y:S02]  /*7c70*/  IMAD.MOV.U32 R5, RZ, RZ, R8 ;  /* 0x000000ffff057224 */ /* 0x001fe400078e0008 */
[----:B------:R-:W-:Y:S02]  /*7c80*/  @!P4 IMAD.IADD R21, R21, 0x1, -R25 ;  /* 0x000000011515c824 */ /* 0x000fe400078e0a19 */
[----:B------:R-:W-:Y:S01]  /*7c90*/  @!P6 IMAD.MOV R5, RZ, RZ, -R5 ;  /* 0x000000ffff05e224 */ /* 0x000fe200078e0a05 */
[----:B------:R-:W-:Y:S01]  /*7ca0*/  ISETP.GT.U32.AND P6, PT, R25, R0, PT ;  /* 0x000000001900720c */ /* 0x000fe20003fc4070 */
[----:B------:R-:W-:-:S04]  /*7cb0*/  IMAD.HI.U32 R10, R3, R15, RZ ;  /* 0x0000000f030a7227 */ /* 0x000fc800078e00ff */
[----:B------:R-:W-:Y:S01]  /*7cc0*/  IMAD.MOV R13, RZ, RZ, -R13 ;  /* 0x000000ffff0d7224 */ /* 0x000fe200078e0a0d */
[C---:B------:R-:W-:Y:S01]  /*7cd0*/  IADD3 R17, R4.reuse, 0x75, RZ ;  /* 0x0000007504117810 */ /* 0x040fe20007ffe0ff */
[----:B------:R-:W-:Y:S01]  /*7ce0*/  IMAD.MOV R10, RZ, RZ, -R10 ;  /* 0x000000ffff0a7224 */ /* 0x000fe200078e0a0a */
[----:B------:R-:W-:Y:S01]  /*7cf0*/  IADD3 R9, R4, 0x74, RZ ;  /* 0x0000007404097810 */ /* 0x000fe20007ffe0ff */
[C---:B------:R-:W-:Y:S01]  /*7d00*/  IMAD R12, R25.reuse, R13, R12 ;  /* 0x0000000d190c7224 */ /* 0x040fe200078e020c */
[C---:B------:R-:W-:Y:S01]  /*7d10*/  ISETP.GT.U32.AND P4, PT, R25.reuse, R21, PT ;  /* 0x000000151900720c */ /* 0x040fe20003f84070 */
[C---:B------:R-:W-:Y:S01]  /*7d20*/  IMAD R15, R25.reuse, R10, R15 ;  /* 0x0000000a190f7224 */ /* 0x040fe200078e020f */
[----:B------:R-:W-:Y:S01]  /*7d30*/  IABS R7, R17 ;  /* 0x0000001100077213 */ /* 0x000fe20000000000 */
[--C-:B------:R-:W-:Y:S01]  /*7d40*/  @!P2 IMAD.IADD R22, R22, 0x1, -R25.reuse ;  /* 0x000000011616a824 */ /* 0x100fe200078e0a19 */
[----:B------:R-:W-:Y:S02]  /*7d50*/  IABS R16, R9 ;  /* 0x0000000900107213 */ /* 0x000fe40000000000 */
[C---:B------:R-:W-:Y:S01]  /*7d60*/  ISETP.GT.U32.AND P2, PT, R25.reuse, R12, PT ;  /* 0x0000000c1900720c */ /* 0x040fe20003f44070 */
[----:B------:R-:W-:Y:S01]  /*7d70*/  @!P6 IMAD.IADD R0, R0, 0x1, -R25 ;  /* 0x000000010000e824 */ /* 0x000fe200078e0a19 */
[----:B------:R-:W-:Y:S01]  /*7d80*/  ISETP.GT.U32.AND P6, PT, R25, R15, PT ;  /* 0x0000000f1900720c */ /* 0x000fe20003fc4070 */
[----:B------:R-:W-:-:S04]  /*7d90*/  IMAD.HI.U32 R14, R3, R7, RZ ;  /* 0x00000007030e7227 */ /* 0x000fc800078e00ff */
[----:B------:R-:W-:Y:S01]  /*7da0*/  IMAD.HI.U32 R2, R3, R16, RZ ;  /* 0x0000001003027227 */ /* 0x000fe200078e00ff */
[----:B------:R-:W-:-:S03]  /*7db0*/  IADD3 R10, R4, 0x73, RZ ;  /* 0x00000073040a7810 */ /* 0x000fc60007ffe0ff */
[----:B------:R-:W-:Y:S02]  /*7dc0*/  IMAD.MOV R8, RZ, RZ, -R14 ;  /* 0x000000ffff087224 */ /* 0x000fe400078e0a0e */
[----:B------:R-:W-:Y:S02]  /*7dd0*/  IMAD.MOV R2, RZ, RZ, -R2 ;  /* 0x000000ffff027224 */ /* 0x000fe400078e0a02 */
[----:B------:R-:W-:Y:S01]  /*7de0*/  @!P4 IMAD.IADD R21, R21, 0x1, -R25 ;  /* 0x000000011515c824 */ /* 0x000fe200078e0a19 */
[----:B------:R0:W-:Y:S01]  /*7df0*/  STL [R1+0x1d0], R5 ;  /* 0x0001d00501007387 */ /* 0x0001e20000100800 */
[C---:B------:R-:W-:Y:S01]  /*7e00*/  IMAD R7, R25.reuse, R8, R7 ;  /* 0x0000000819077224 */ /* 0x040fe200078e0207 */
[----:B------:R-:W-:Y:S01]  /*7e10*/  IABS R8, R10 ;  /* 0x0000000a00087213 */ /* 0x000fe20000000000 */
[C---:B------:R-:W-:Y:S01]  /*7e20*/  IMAD R16, R25.reuse, R2, R16 ;  /* 0x0000000219107224 */ /* 0x040fe200078e0210 */
[----:B------:R-:W-:Y:S01]  /*7e30*/  IADD3 R2, R4, 0x72, RZ ;  /* 0x0000007204027810 */ /* 0x000fe20007ffe0ff */
[----:B------:R-:W-:Y:S01]  /*7e40*/  @!P2 IMAD.IADD R12, R12, 0x1, -R25 ;  /* 0x000000010c0ca824 */ /* 0x000fe200078e0a19 */
[----:B------:R-:W-:Y:S01]  /*7e50*/  ISETP.GT.U32.AND P2, PT, R25, R0, PT ;  /* 0x000000001900720c */ /* 0x000fe20003f44070 */
[----:B0-----:R-:W-:Y:S01]  /*7e60*/  IMAD.MOV.U32 R5, RZ, RZ, R21 ;  /* 0x000000ffff057224 */ /* 0x001fe200078e0015 */
[----:B------:R-:W-:Y:S01]  /*7e70*/  IABS R18, R2 ;  /* 0x0000000200127213 */ /* 0x000fe20000000000 */
[----:B------:R-:W-:-:S02]  /*7e80*/  @!P6 IMAD.IADD R15, R15, 0x1, -R25 ;  /* 0x000000010f0fe824 */ /* 0x000fc400078e0a19 */
[----:B------:R-:W-:Y:S01]  /*7e90*/  @!P3 IMAD.MOV R5, RZ, RZ, -R5 ;  /* 0x000000ffff05b224 */ /* 0x000fe200078e0a05 */
[----:B------:R-:W-:Y:S01]  /*7ea0*/  ISETP.GT.U32.AND P3, PT, R25, R12, PT ;  /* 0x0000000c1900720c */ /* 0x000fe20003f64070 */
[----:B------:R-:W-:Y:S01]  /*7eb0*/  IMAD.HI.U32 R23, R3, R8, RZ ;  /* 0x0000000803177227 */ /* 0x000fe200078e00ff */
[----:B------:R-:W-:Y:S02]  /*7ec0*/  ISETP.GT.U32.AND P6, PT, R25, R15, PT ;  /* 0x0000000f1900720c */ /* 0x000fe40003fc4070 */
[----:B------:R0:W-:Y:S01]  /*7ed0*/  STL [R1+0x1c0], R5 ;  /* 0x0001c00501007387 */ /* 0x0001e20000100800 */
[----:B------:R-:W-:-:S04]  /*7ee0*/  IMAD.HI.U32 R21, R3, R18, RZ ;  /* 0x0000001203157227 */ /* 0x000fc800078e00ff */
[----:B------:R-:W-:Y:S02]  /*7ef0*/  IMAD.MOV R23, RZ, RZ, -R23 ;  /* 0x000000ffff177224 */ /* 0x000fe400078e0a17 */
[----:B0-----:R-:W-:Y:S02]  /*7f00*/  IMAD.MOV.U32 R5, RZ, RZ, R22 ;  /* 0x000000ffff057224 */ /* 0x001fe400078e0016 */
[----:B------:R-:W-:Y:S02]  /*7f10*/  IMAD.MOV R21, RZ, RZ, -R21 ;  /* 0x000000ffff157224 */ /* 0x000fe400078e0a15 */
[----:B------:R-:W-:Y:S01]  /*7f20*/  @!P0 IMAD.MOV R5, RZ, RZ, -R5 ;  /* 0x000000ffff058224 */ /* 0x000fe200078e0a05 */
[C---:B------:R-:W-:Y:S01]  /*7f30*/  ISETP.GT.U32.AND P0, PT, R25.reuse, R7, PT ;  /* 0x000000071900720c */ /* 0x040fe20003f04070 */
[C---:B------:R-:W-:Y:S02]  /*7f40*/  IMAD R8, R25.reuse, R23, R8 ;  /* 0x0000001719087224 */ /* 0x040fe400078e0208 */
[----:B------:R-:W-:Y:S01]  /*7f50*/  @!P2 IMAD.IADD R0, R0, 0x1, -R25 ;  /* 0x000000010000a824 */ /* 0x000fe200078e0a19 */
[C---:B------:R-:W-:Y:S01]  /*7f60*/  ISETP.GT.U32.AND P2, PT, R25.reuse, R16, PT ;  /* 0x000000101900720c */ /* 0x040fe20003f44070 */
[----:B------:R-:W-:-:S02]  /*7f70*/  IMAD R18, R25, R21, R18 ;  /* 0x0000001519127224 */ /* 0x000fc400078e0212 */
[--C-:B------:R-:W-:Y:S01]  /*7f80*/  @!P3 IMAD.IADD R12, R12, 0x1, -R25.reuse ;  /* 0x000000010c0cb824 */ /* 0x100fe200078e0a19 */
[----:B------:R-:W-:Y:S01]  /*7f90*/  ISETP.GT.U32.AND P3, PT, R25, R8, PT ;  /* 0x000000081900720c */ /* 0x000fe20003f64070 */
[--C-:B------:R-:W-:Y:S01]  /*7fa0*/  @!P6 IMAD.IADD R15, R15, 0x1, -R25.reuse ;  /* 0x000000010f0fe824 */ /* 0x100fe200078e0a19 */
[----:B------:R-:W-:Y:S02]  /*7fb0*/  ISETP.GT.U32.AND P6, PT, R25, R18, PT ;  /* 0x000000121900720c */ /* 0x000fe40003fc4070 */
[----:B------:R-:W-:Y:S01]  /*7fc0*/  IADD3 R14, R4, 0x70, RZ ;  /* 0x00000070040e7810 */ /* 0x000fe20007ffe0ff */
[--C-:B------:R-:W-:Y:S02]  /*7fd0*/  @!P0 IMAD.IADD R7, R7, 0x1, -R25.reuse ;  /* 0x0000000107078824 */ /* 0x100fe400078e0a19 */
[----:B------:R-:W-:Y:S01]  /*7fe0*/  IMAD.MOV.U32 R6, RZ, RZ, R0 ;  /* 0x000000ffff067224 */ /* 0x000fe200078e0000 */
[----:B------:R-:W-:Y:S01]  /*7ff0*/  IABS R13, R14 ;  /* 0x0000000e000d7213 */ /* 0x000fe20000000000 */
[--C-:B------:R-:W-:Y:S01]  /*8000*/  @!P2 IMAD.IADD R16, R16, 0x1, -R25.reuse ;  /* 0x000000011010a824 */ /* 0x100fe200078e0a19 */
[----:B------:R0:W-:Y:S03]  /*8010*/  STL [R1+0x1ac], R5 ;  /* 0x0001ac0501007387 */ /* 0x0001e60000100800 */
[--C-:B------:R-:W-:Y:S01]  /*8020*/  @!P3 IMAD.IADD R8, R8, 0x1, -R25.reuse ;  /* 0x000000010808b824 */ /* 0x100fe200078e0a19 */
[----:B------:R-:W-:Y:S01]  /*8030*/  ISETP.GT.U32.AND P3, PT, R25, R7, PT ;  /* 0x000000071900720c */ /* 0x000fe20003f64070 */
[----:B------:R-:W-:Y:S01]  /*8040*/  @!P5 IMAD.MOV R6, RZ, RZ, -R6 ;  /* 0x000000ffff06d224 */ /* 0x000fe200078e0a06 */
[----:B------:R-:W-:Y:S01]  /*8050*/  ISETP.GE.AND P4, PT, R11, RZ, PT ;  /* 0x000000ff0b00720c */ /* 0x000fe20003f86270 */
[----:B------:R-:W-:Y:S01]  /*8060*/  @!P6 IMAD.IADD R18, R18, 0x1, -R25 ;  /* 0x000000011212e824 */ /* 0x000fe200078e0a19 */
[----:B------:R-:W-:Y:S01]  /*8070*/  IADD3 R11, R4, 0x71, RZ ;  /* 0x00000071040b7810 */ /* 0x000fe20007ffe0ff */
[----:B0-----:R-:W-:Y:S01]  /*8080*/  IMAD.MOV.U32 R5, RZ, RZ, R12 ;  /* 0x000000ffff057224 */ /* 0x001fe200078e000c */
[----:B------:R-:W-:Y:S01]  /*8090*/  ISETP.GT.U32.AND P5, PT, R25, R16, PT ;  /* 0x000000101900720c */ /* 0x000fe20003fa4070 */
[----:B------:R-:W-:Y:S01]  /*80a0*/  IMAD.HI.U32 R23, R3, R13, RZ ;  /* 0x0000000d03177227 */ /* 0x000fe200078e00ff */
[----:B------:R-:W-:-:S02]  /*80b0*/  ISETP.GE.AND P0, PT, R17, RZ, PT ;  /* 0x000000ff1100720c */ /* 0x000fc40003f06270 */
[----:B------:R-:W-:Y:S01]  /*80c0*/  IADD3 R17, R4, 0x6f, RZ ;  /* 0x0000006f04117810 */ /* 0x000fe20007ffe0ff */
[----:B------:R-:W-:Y:S01]  /*80d0*/  @!P1 IMAD.MOV R5, RZ, RZ, -R5 ;  /* 0x000000ffff059224 */ /* 0x000fe200078e0a05 */
[----:B------:R-:W-:Y:S01]  /*80e0*/  IABS R20, R11 ;  /* 0x0000000b00147213 */ /* 0x000fe20000000000 */
[----:B------:R-:W-:Y:S01]  /*80f0*/  IMAD.MOV R23, RZ, RZ, -R23 ;  /* 0x000000ffff177224 */ /* 0x000fe200078e0a17 */
[C---:B------:R-:W-:Y:S01]  /*8100*/  ISETP.GT.U32.AND P6, PT, R25.reuse, R8, PT ;  /* 0x000000081900720c */ /* 0x040fe20003fc4070 */
[----:B------:R-:W-:Y:S01]  /*8110*/  STL [R1+0x1a8], R6 ;  /* 0x0001a80601007387 */ /* 0x000fe20000100800 */
[----:B------:R-:W-:Y:S02]  /*8120*/  ISETP.GT.U32.AND P1, PT, R25, R18, PT ;  /* 0x000000121900720c */ /* 0x000fe40003f24070 */
[----:B------:R-:W-:Y:S01]  /*8130*/  IABS R12, R17 ;  /* 0x00000011000c7213 */ /* 0x000fe20000000000 */
[----:B------:R0:W-:Y:S01]  /*8140*/  STL [R1+0x1a4], R5 ;  /* 0x0001a40501007387 */ /* 0x0001e20000100800 */
[----:B------:R-:W-:Y:S01]  /*8150*/  IMAD.HI.U32 R22, R3, R20, RZ ;  /* 0x0000001403167227 */ /* 0x000fe200078e00ff */
[----:B------:R-:W-:-:S03]  /*8160*/  ISETP.GE.AND P2, PT, R9, RZ, PT ;  /* 0x000000ff0900720c */ /* 0x000fc60003f46270 */
[----:B------:R-:W-:Y:S01]  /*8170*/  IMAD R13, R25, R23, R13 ;  /* 0x00000017190d7224 */ /* 0x000fe200078e020d */
[----:B------:R-:W-:Y:S01]  /*8180*/  IADD3 R9, R4, 0x6e, RZ ;  /* 0x0000006e04097810 */ /* 0x000fe20007ffe0ff */
[----:B------:R-:W-:Y:S02]  /*8190*/  @!P3 IMAD.IADD R7, R7, 0x1, -R25 ;  /* 0x000000010707b824 */ /* 0x000fe400078e0a19 */
[----:B0-----:R-:W-:Y:S01]  /*81a0*/  IMAD.MOV.U32 R5, RZ, RZ, R15 ;  /* 0x000000ffff057224 */ /* 0x001fe200078e000f */
[----:B------:R-:W-:Y:S01]  /*81b0*/  ISETP.GE.AND P3, PT, R10, RZ, PT ;  /* 0x000000ff0a00720c */ /* 0x000fe20003f66270 */
[----:B------:R-:W-:Y:S02]  /*81c0*/  IMAD.MOV.U32 R10, RZ, RZ, R12 ;  /* 0x000000ffff0a7224 */ /* 0x000fe400078e000c */
[----:B------:R-:W-:Y:S02]  /*81d0*/  @!P4 IMAD.MOV R5, RZ, RZ, -R5 ;  /* 0x000000ffff05c224 */ /* 0x000fe400078e0a05 */
[----:B------:R-:W-:-:S02]  /*81e0*/  IMAD.MOV R22, RZ, RZ, -R22 ;  /* 0x000000ffff167224 */ /* 0x000fc400078e0a16 */
[----:B------:R-:W-:Y:S01]  /*81f0*/  @!P5 IMAD.IADD R16, R16, 0x1, -R25 ;  /* 0x000000011010d824 */ /* 0x000fe200078e0a19 */
[----:B------:R-:W-:Y:S01]  /*8200*/  ISETP.GT.U32.AND P5, PT, R25, R13, PT ;  /* 0x0000000d1900720c */ /* 0x000fe20003fa4070 */
[----:B------:R-:W-:Y:S01]  /*8210*/  IMAD.MOV.U32 R6, RZ, RZ, R7 ;  /* 0x000000ffff067224 */ /* 0x000fe200078e0007 */
[----:B------:R-:W-:Y:S01]  /*8220*/  IABS R0, R9 ;  /* 0x0000000900007213 */ /* 0x000fe20000000000 */
[----:B------:R-:W-:Y:S01]  /*8230*/  IMAD.HI.U32 R12, R3, R10, RZ ;  /* 0x0000000a030c7227 */ /* 0x000fe200078e00ff */
[----:B------:R0:W-:Y:S03]  /*8240*/  STL [R1+0x1a0], R5 ;  /* 0x0001a00501007387 */ /* 0x0001e60000100800 */
[----:B------:R-:W-:Y:S02]  /*8250*/  IMAD R20, R25, R22, R20 ;  /* 0x0000001619147224 */ /* 0x000fe400078e0214 */
[--C-:B------:R-:W-:Y:S01]  /*8260*/  @!P6 IMAD.IADD R8, R8, 0x1, -R25.reuse ;  /* 0x000000010808e824 */ /* 0x100fe200078e0a19 */
[----:B------:R-:W-:Y:S01]  /*8270*/  ISETP.GE.AND P6, PT, R2, RZ, PT ;  /* 0x000000ff0200720c */ /* 0x000fe20003fc6270 */
[----:B------:R-:W-:Y:S01]  /*8280*/  @!P1 IMAD.IADD R18, R18, 0x1, -R25 ;  /* 0x0000000112129824 */ /* 0x000fe200078e0a19 */
[----:B------:R-:W-:Y:S01]  /*8290*/  ISETP.GE.AND P1, PT, R11, RZ, PT ;  /* 0x000000ff0b00720c */ /* 0x000fe20003f26270 */
[----:B------:R-:W-:-:S02]  /*82a0*/  @!P0 IMAD.MOV R6, RZ, RZ, -R6 ;  /* 0x000000ffff068224 */ /* 0x000fc400078e0a06 */
[----:B0-----:R-:W-:Y:S02]  /*82b0*/  IMAD.MOV.U32 R5, RZ, RZ, R16 ;  /* 0x000000ffff057224 */ /* 0x001fe400078e0010 */
[----:B------:R-:W-:Y:S01]  /*82c0*/  IMAD.HI.U32 R2, R3, R0, RZ ;  /* 0x0000000003027227 */ /* 0x000fe200078e00ff */
[----:B------:R-:W-:-:S03]  /*82d0*/  ISETP.GT.U32.AND P4, PT, R25, R20, PT ;  /* 0x000000141900720c */ /* 0x000fc60003f84070 */
[----:B------:R-:W-:Y:S01]  /*82e0*/  IMAD.MOV R11, RZ, RZ, -R12 ;  /* 0x000000ffff0b7224 */ /* 0x000fe200078e0a0c */
[----:B------:R0:W-:Y:S01]  /*82f0*/  STL [R1+0x198], R6 ;  /* 0x0001980601007387 */ /* 0x0001e20000100800 */
[----:B------:R-:W-:Y:S02]  /*8300*/  @!P2 IMAD.MOV R5, RZ, RZ, -R5 ;  /* 0x000000ffff05a224 */ /* 0x000fe400078e0a05 */
[----:B------:R-:W-:Y:S02]  /*8310*/  IMAD.MOV R2, RZ, RZ, -R2 ;  /* 0x000000ffff027224 */ /* 0x000fe400078e0a02 */
[----:B------:R-:W-:Y:S01]  /*8320*/  IMAD R10, R25, R11, R10 ;  /* 0x0000000b190a7224 */ /* 0x000fe200078e020a */
[----:B------:R1:W-:Y:S01]  /*8330*/  STL [R1+0x194], R5 ;  /* 0x0001940501007387 */ /* 0x0003e20000100800 */
[----:B------:R-:W-:Y:S02]  /*8340*/  @!P5 IMAD.IADD R13, R13, 0x1, -R25 ;  /* 0x000000010d0dd824 */ /* 0x000fe400078e0a19 */
[----:B0-----:R-:W-:-:S02]  /*8350*/  IMAD.MOV.U32 R6, RZ, RZ, R8 ;  /* 0x000000ffff067224 */ /* 0x001fc400078e0008 */
[C---:B------:R-:W-:Y:S02]  /*8360*/  IMAD R2, R25.reuse, R2, R0 ;  /* 0x0000000219027224 */ /* 0x040fe400078e0200 */
[----:B------:R-:W-:Y:S01]  /*8370*/  @!P3 IMAD.MOV R6, RZ, RZ, -R6 ;  /* 0x000000ffff06b224 */ /* 0x000fe200078e0a06 */
[C---:B------:R-:W-:Y:S01]  /*8380*/  ISETP.GT.U32.AND P3, PT, R25.reuse, R10, PT ;  /* 0x0000000a1900720c */ /* 0x040fe20003f64070 */
[----:B-1----:R-:W-:Y:S01]  /*8390*/  IMAD.MOV.U32 R5, RZ, RZ, R18 ;  /* 0x000000ffff057224 */ /* 0x002fe200078e0012 */
[----:B------:R-:W-:-:S03]  /*83a0*/  ISETP.GT.U32.AND P5, PT, R25, R13, PT ;  /* 0x0000000d1900720c */ /* 0x000fc60003fa4070 */
[----:B------:R-:W-:Y:S01]  /*83b0*/  @!P6 IMAD.MOV R5, RZ, RZ, -R5 ;  /* 0x000000ffff05e224 */ /* 0x000fe200078e0a05 */
[C---:B------:R-:W-:Y:S01]  /*83c0*/  ISETP.GT.U32.AND P6, PT, R25.reuse, R2, PT ;  /* 0x000000021900720c */ /* 0x040fe20003fc4070 */
[--C-:B------:R-:W-:Y:S01]  /*83d0*/  @!P4 IMAD.IADD R20, R20, 0x1, -R25.reuse ;  /* 0x000000011414c824 */ /* 0x100fe200078e0a19 */
[C---:B------:R-:W-:Y:S02]  /*83e0*/  IADD3 R0, R4.reuse, 0x6c, RZ ;  /* 0x0000006c04007810 */ /* 0x040fe40007ffe0ff */
[----:B------:R-:W-:Y:S02]  /*83f0*/  IADD3 R7, R4, 0x6d, RZ ;  /* 0x0000006d04077810 */ /* 0x000fe40007ffe0ff */
[----:B------:R-:W-:Y:S01]  /*8400*/  ISETP.GT.U32.AND P0, PT, R25, R20, PT ;  /* 0x000000141900720c */ /* 0x000fe20003f04070 */
[----:B------:R-:W-:Y:S01]  /*8410*/  @!P3 IMAD.IADD R10, R10, 0x1, -R25 ;  /* 0x000000010a0ab824 */ /* 0x000fe200078e0a19 */
[----:B------:R-:W-:Y:S02]  /*8420*/  ISETP.GE.AND P4, PT, R14, RZ, PT ;  /* 0x000000ff0e00720c */ /* 0x000fe40003f86270 */
[----:B------:R-:W-:-:S02]  /*8430*/  IABS R8, R0 ;  /* 0x0000000000087213 */ /* 0x000fc40000000000 */
[----:B------:R-:W-:Y:S01]  /*8440*/  IABS R14, R7 ;  /* 0x00000007000e7213 */ /* 0x000fe20000000000 */
[--C-:B------:R-:W-:Y:S01]  /*8450*/  @!P5 IMAD.IADD R13, R13, 0x1, -R25.reuse ;  /* 0x000000010d0dd824 */ /* 0x100fe200078e0a19 */
[----:B------:R-:W-:Y:S01]  /*8460*/  ISETP.GE.AND P5, PT, R7, RZ, PT ;  /* 0x000000ff0700720c */ /* 0x000fe20003fa6270 */
[----:B------:R-:W-:Y:S01]  /*8470*/  @!P6 IMAD.IADD R2, R2, 0x1, -R25 ;  /* 0x000000010202e824 */ /* 0x000fe200078e0a19 */
[----:B------:R-:W-:Y:S01]  /*8480*/  ISETP.GT.U32.AND P6, PT, R25, R10, PT ;  /* 0x0000000a1900720c */ /* 0x000fe20003fc4070 */
[----:B------:R-:W-:Y:S02]  /*8490*/  IMAD.MOV.U32 R7, RZ, RZ, R8 ;  /* 0x000000ffff077224 */ /* 0x000fe400078e0008 */
[----:B------:R-:W-:Y:S01]  /*84a0*/  IMAD.HI.U32 R8, R3, R14, RZ ;  /* 0x0000000e03087227 */ /* 0x000fe200078e00ff */
[----:B------:R-:W-:Y:S03]  /*84b0*/  STL [R1+0x190], R6 ;  /* 0x0001900601007387 */ /* 0x000fe60000100800 */
[----:B------:R-:W-:-:S02]  /*84c0*/  IMAD.MOV R8, RZ, RZ, -R8 ;  /* 0x000000ffff087224 */ /* 0x000fc400078e0a08 */
[----:B------:R-:W-:Y:S01]  /*84d0*/  @!P0 IMAD.IADD R20, R20, 0x1, -R25 ;  /* 0x0000000114148824 */ /* 0x000fe200078e0a19 */
[----:B------:R0:W-:Y:S01]  /*84e0*/  STL [R1+0x174], R5 ;  /* 0x0001740501007387 */ /* 0x0001e20000100800 */
[----:B------:R-:W-:Y:S01]  /*84f0*/  IMAD R14, R25, R8, R14 ;  /* 0x00000008190e7224 */ /* 0x000fe200078e020e */
[----:B------:R-:W-:Y:S02]  /*8500*/  ISETP.GE.AND P2, PT, R17, RZ, PT ;  /* 0x000000ff1100720c */ /* 0x000fe40003f46270 */
[----:B------:R-:W-:Y:S01]  /*8510*/  ISETP.GE.AND P3, PT, R0, RZ, PT ;  /* 0x000000ff0000720c */ /* 0x000fe20003f66270 */
[----:B------:R-:W-:-:S04]  /*8520*/  IMAD.HI.U32 R0, R3, R7, RZ ;  /* 0x0000000703007227 */ /* 0x000fc800078e00ff */
[----:B0-----:R-:W-:Y:S02]  /*8530*/  IMAD.MOV.U32 R5, RZ, RZ, R20 ;  /* 0x000000ffff057224 */ /* 0x001fe400078e0014 */
[----:B------:R-:W-:Y:S01]  /*8540*/  @!P6 IMAD.IADD R10, R10, 0x1, -R25 ;  /* 0x000000010a0ae824 */ /* 0x000fe200078e0a19 */
[C---:B------:R-:W-:Y:S01]  /*8550*/  ISETP.GT.U32.AND P6, PT, R25.reuse, R14, PT ;  /* 0x0000000e1900720c */ /* 0x040fe20003fc4070 */
[----:B------:R-:W-:Y:S01]  /*8560*/  @!P1 IMAD.MOV R5, RZ, RZ, -R5 ;  /* 0x000000ffff059224 */ /* 0x000fe200078e0a05 */
[C---:B------:R-:W-:Y:S01]  /*8570*/  ISETP.GT.U32.AND P1, PT, R25.reuse, R2, PT ;  /* 0x000000021900720c */ /* 0x040fe20003f24070 */
[----:B------:R-:W-:Y:S02]  /*8580*/  IMAD.MOV R0, RZ, RZ, -R0 ;  /* 0x000000ffff007224 */ /* 0x000fe400078e0a00 */
[----:B------:R-:W-:Y:S02]  /*8590*/  IMAD.MOV.U32 R6, RZ, RZ, R10 ;  /* 0x000000ffff067224 */ /* 0x000fe400078e000a */
[----:B------:R-:W-:Y:S01]  /*85a0*/  IMAD R7, R25, R0, R7 ;  /* 0x0000000019077224 */ /* 0x000fe200078e0207 */
[----:B------:R0:W-:Y:S01]  /*85b0*/  STL [R1+0x178], R5 ;  /* 0x0001780501007387 */ /* 0x0001e20000100800 */
[----:B------:R-:W-:Y:S01]  /*85c0*/  ISETP.GE.AND P0, PT, R9, RZ, PT ;  /* 0x000000ff0900720c */ /* 0x000fe20003f06270 */
[----:B------:R-:W-:-:S02]  /*85d0*/  @!P2 IMAD.MOV R6, RZ, RZ, -R6 ;  /* 0x000000ffff06a224 */ /* 0x000fc400078e0a06 */
[----:B------:R-:W-:Y:S01]  /*85e0*/  ISETP.GT.U32.AND P2, PT, R25, R7, PT ;  /* 0x000000071900720c */ /* 0x000fe20003f44070 */
[----:B------:R-:W-:Y:S02]  /*85f0*/  @!P6 IMAD.IADD R14, R14, 0x1, -R25 ;  /* 0x000000010e0ee824 */ /* 0x000fe400078e0a19 */
[----:B0-----:R-:W-:Y:S01]  /*8600*/  IMAD.MOV.U32 R5, RZ, RZ, R13 ;  /* 0x000000ffff057224 */ /* 0x001fe200078e000d */
[----:B------:R-:W-:Y:S01]  /*8610*/  IADD3 R13, R4, 0x6b, RZ ;  /* 0x0000006b040d7810 */ /* 0x000fe20007ffe0ff */
[----:B------:R-:W-:Y:S02]  /*8620*/  @!P1 IMAD.IADD R2, R2, 0x1, -R25 ;  /* 0x0000000102029824 */ /* 0x000fe400078e0a19 */
[----:B------:R-:W-:Y:S01]  /*8630*/  @!P4 IMAD.MOV R5, RZ, RZ, -R5 ;  /* 0x000000ffff05c224 */ /* 0x000fe200078e0a05 */
[----:B------:R-:W-:Y:S02]  /*8640*/  ISETP.GE.AND P4, PT, R13, RZ, PT ;  /* 0x000000ff0d00720c */ /* 0x000fe40003f86270 */
[----:B------:R-:W-:-:S02]  /*8650*/  IABS R13, R13 ;  /* 0x0000000d000d7213 */ /* 0x000fc40000000000 */
[----:B------:R0:W-:Y:S01]  /*8660*/  STL [R1+0x17c], R5 ;  /* 0x00017c0501007387 */ /* 0x0001e20000100800 */
[----:B------:R-:W-:Y:S02]  /*8670*/  ISETP.GT.U32.AND P6, PT, R25, R14, PT ;  /* 0x0000000e1900720c */ /* 0x000fe40003fc4070 */
[C---:B------:R-:W-:Y:S01]  /*8680*/  IADD3 R9, R4.reuse, 0x6a, RZ ;  /* 0x0000006a04097810 */ /* 0x040fe20007ffe0ff */
[----:B------:R-:W-:Y:S01]  /*8690*/  IMAD.HI.U32 R8, R3, R13, RZ ;  /* 0x0000000d03087227 */ /* 0x000fe200078e00ff */
[----:B------:R-:W-:-:S03]  /*86a0*/  IADD3 R12, R4, 0x69, RZ ;  /* 0x00000069040c7810 */ /* 0x000fc60007ffe0ff */
[----:B0-----:R-:W-:Y:S01]  /*86b0*/  IMAD.MOV.U32 R5, RZ, RZ, R2 ;  /* 0x000000ffff057224 */ /* 0x001fe200078e0002 */
[----:B------:R-:W-:Y:S01]  /*86c0*/  ISETP.GE.AND P1, PT, R9, RZ, PT ;  /* 0x000000ff0900720c */ /* 0x000fe20003f26270 */
[----:B------:R-:W-:Y:S02]  /*86d0*/  IMAD.MOV R8, RZ, RZ, -R8 ;  /* 0x000000ffff087224 */ /* 0x000fe400078e0a08 */
[----:B------:R-:W-:Y:S01]  /*86e0*/  @!P0 IMAD.MOV R5, RZ, RZ, -R5 ;  /* 0x000000ffff058224 */ /* 0x000fe200078e0a05 */
[----:B------:R-:W-:Y:S01]  /*86f0*/  ISETP.GE.AND P0, PT, R12, RZ, PT ;  /* 0x000000ff0c00720c */ /* 0x000fe20003f06270 */
[----:B------:R-:W-:Y:S01]  /*8700*/  @!P2 IMAD.IADD R7, R7, 0x1, -R25 ;  /* 0x000000010707a824 */ /* 0x000fe200078e0a19 */
[----:B------:R-:W-:Y:S02]  /*8710*/  IABS R9, R9 ;  /* 0x0000000900097213 */ /* 0x000fe40000000000 */
[----:B------:R-:W-:Y:S02]  /*8720*/  IADD3 R0, R4, 0x68, RZ ;  /* 0x0000006804007810 */ /* 0x000fe40007ffe0ff */
[----:B------:R-:W-:Y:S01]  /*8730*/  IABS R12, R12 ;  /* 0x0000000c000c7213 */ /* 0x000fe20000000000 */
[C---:B------:R-:W-:Y:S01]  /*8740*/  IMAD R13, R25.reuse, R8, R13 ;  /* 0x00000008190d7224 */ /* 0x040fe200078e020d */
[----:B------:R-:W-:Y:S01]  /*8750*/  IABS R11, R0 ;  /* 0x00000000000b7213 */ /* 0x000fe20000000000 */
[----:B------:R-:W-:Y:S01]  /*8760*/  IMAD.MOV.U32 R10, RZ, RZ, R9 ;  /* 0x000000ffff0a7224 */ /* 0x000fe200078e0009 */
[----:B------:R-:W-:Y:S01]  /*8770*/  ISETP.GT.U32.AND P2, PT, R25, R7, PT ;  /* 0x000000071900720c */ /* 0x000fe20003f44070 */
[----:B------:R-:W-:-:S04]  /*8780*/  IMAD.HI.U32 R8, R3, R12, RZ ;  /* 0x0000000c03087227 */ /* 0x000fc800078e00ff */
[----:B------:R-:W-:Y:S01]  /*8790*/  @!P6 IMAD.IADD R14, R14, 0x1, -R25 ;  /* 0x000000010e0ee824 */ /* 0x000fe200078e0a19 */
[----:B------:R-:W-:Y:S01]  /*87a0*/  ISETP.GT.U32.AND P6, PT, R25, R13, PT ;  /* 0x0000000d1900720c */ /* 0x000fe20003fc4070 */
[----:B------:R-:W-:-:S04]  /*87b0*/  IMAD.HI.U32 R2, R3, R10, RZ ;  /* 0x0000000a03027227 */ /* 0x000fc800078e00ff */
[----:B------:R-:W-:-:S04]  /*87c0*/  IMAD.HI.U32 R9, R3, R11, RZ ;  /* 0x0000000b03097227 */ /* 0x000fc800078e00ff */
[----:B------:R-:W-:Y:S02]  /*87d0*/  IMAD.MOV R8, RZ, RZ, -R8 ;  /* 0x000000ffff087224 */ /* 0x000fe400078e0a08 */
[----:B------:R-:W-:Y:S02]  /*87e0*/  IMAD.MOV R2, RZ, RZ, -R2 ;  /* 0x000000ffff027224 */ /* 0x000fe400078e0a02 */
[----:B------:R-:W-:Y:S02]  /*87f0*/  IMAD.MOV R9, RZ, RZ, -R9 ;  /* 0x000000ffff097224 */ /* 0x000fe400078e0a09 */
[C---:B------:R-:W-:Y:S01]  /*8800*/  IMAD R12, R25.reuse, R8, R12 ;  /* 0x00000008190c7224 */ /* 0x040fe200078e020c */
[----:B------:R-:W-:Y:S01]  /*8810*/  STL [R1+0x180], R6 ;  /* 0x0001800601007387 */ /* 0x000fe20000100800 */
[C---:B------:R-:W-:Y:S02]  /*8820*/  IMAD R10, R25.reuse, R2, R10 ;  /* 0x00000002190a7224 */ /* 0x040fe400078e020a */
[----:B------:R-:W-:Y:S01]  /*8830*/  IMAD R11, R25, R9, R11 ;  /* 0x00000009190b7224 */ /* 0x000fe200078e020b */
[----:B------:R0:W-:Y:S01]  /*8840*/  STL [R1+0x18c], R5 ;  /* 0x00018c0501007387 */ /* 0x0001e20000100800 */
[--C-:B------:R-:W-:Y:S01]  /*8850*/  @!P2 IMAD.IADD R7, R7, 0x1, -R25.reuse ;  /* 0x000000010707a824 */ /* 0x100fe200078e0a19 */
[----:B------:R-:W-:Y:S01]  /*8860*/  ISETP.GT.U32.AND P2, PT, R25, R12, PT ;  /* 0x0000000c1900720c */ /* 0x000fe20003f44070 */
[----:B------:R-:W-:Y:S01]  /*8870*/  @!P6 IMAD.IADD R13, R13, 0x1, -R25 ;  /* 0x000000010d0de824 */ /* 0x000fe200078e0a19 */
[----:B------:R-:W-:Y:S01]  /*8880*/  ISETP.GT.U32.AND P6, PT, R25, R11, PT ;  /* 0x0000000b1900720c */ /* 0x000fe20003fc4070 */
[----:B0-----:R-:W-:-:S04]  /*8890*/  IMAD.MOV.U32 R5, RZ, RZ, R14 ;  /* 0x000000ffff057224 */ /* 0x001fc800078e000e */
[----:B------:R-:W-:Y:S01]  /*88a0*/  @!P5 IMAD.MOV R5, RZ, RZ, -R5 ;  /* 0x000000ffff05d224 */ /* 0x000fe200078e0a05 */
[----:B------:R-:W-:Y:S02]  /*88b0*/  ISETP.GT.U32.AND P5, PT, R25, R10, PT ;  /* 0x0000000a1900720c */ /* 0x000fe40003fa4070 */
[C---:B------:R-:W-:Y:S02]  /*88c0*/  IADD3 R20, R4.reuse, 0x67, RZ ;  /* 0x0000006704147810 */ /* 0x040fe40007ffe0ff */
[----:B------:R-:W-:Y:S01]  /*88d0*/  IADD3 R16, R4, 0x66, RZ ;  /* 0x0000006604107810 */ /* 0x000fe20007ffe0ff */
[--C-:B------:R-:W-:Y:S01]  /*88e0*/  @!P2 IMAD.IADD R12, R12, 0x1, -R25.reuse ;  /* 0x000000010c0ca824 */ /* 0x100fe200078e0a19 */
[----:B------:R-:W-:Y:S02]  /*88f0*/  IABS R2, R20 ;  /* 0x0000001400027213 */ /* 0x000fe40000000000 */
[----:B------:R-:W-:Y:S01]  /*8900*/  IABS R15, R16 ;  /* 0x00000010000f7213 */ /* 0x000fe20000000000 */
[----:B------:R0:W-:Y:S01]  /*8910*/  STL [R1+0x188], R5 ;  /* 0x0001880501007387 */ /* 0x0001e20000100800 */
[----:B------:R-:W-:Y:S01]  /*8920*/  @!P6 IMAD.IADD R11, R11, 0x1, -R25 ;  /* 0x000000010b0be824 */ /* 0x000fe200078e0a19 */
[----:B------:R-:W-:-:S02]  /*8930*/  ISETP.GT.U32.AND P6, PT, R25, R12, PT ;  /* 0x0000000c1900720c */ /* 0x000fc40003fc4070 */
        /* <DEDUP_REMOVED lines=9> */
[C---:B------:R-:W-:Y:S01]  /*89d0*/  IMAD R2, R25.reuse, R8, R2 ;  /* 0x0000000819027224 */ /* 0x040fe200078e0202 */
[C---:B------:R-:W-:Y:S01]  /*89e0*/  ISETP.GT.U32.AND P2, PT, R25.reuse, R10, PT ;  /* 0x0000000a1900720c */ /* 0x040fe20003f44070 */
[----:B------:R-:W-:Y:S02]  /*89f0*/  IMAD R15, R25, R7, R15 ;  /* 0x00000007190f7224 */ /* 0x000fe400078e020f */
[--C-:B------:R-:W-:Y:S01]  /*8a00*/  @!P5 IMAD.IADD R13, R13, 0x1, -R25.reuse ;  /* 0x000000010d0dd824 */ /* 0x100fe200078e0a19 */
[C---:B------:R-:W-:Y:S01]  /*8a10*/  ISETP.GT.U32.AND P5, PT, R25.reuse, R2, PT ;  /* 0x000000021900720c */ /* 0x040fe20003fa4070 */
[----:B------:R-:W-:Y:S01]  /*8a20*/  @!P6 IMAD.IADD R12, R12, 0x1, -R25 ;  /* 0x000000010c0ce824 */ /* 0x000fe200078e0a19 */
[----:B------:R-:W-:-:S02]  /*8a30*/  ISETP.GT.U32.AND P6, PT, R25, R15, PT ;  /* 0x0000000f1900720c */ /* 0x000fc40003fc4070 */
[C---:B------:R-:W-:Y:S02]  /*8a40*/  IADD3 R7, R4.reuse, 0x63, RZ ;  /* 0x0000006304077810 */ /* 0x040fe40007ffe0ff */
[----:B------:R-:W-:Y:S01]  /*8a50*/  IADD3 R9, R4, 0x65, RZ ;  /* 0x0000006504097810 */ /* 0x000fe20007ffe0ff */
[--C-:B------:R-:W-:Y:S01]  /*8a60*/  @!P3 IMAD.IADD R11, R11, 0x1, -R25.reuse ;  /* 0x000000010b0bb824 */ /* 0x100fe200078e0a19 */
[----:B------:R-:W-:Y:S01]  /*8a70*/  ISETP.GE.AND P3, PT, R20, RZ, PT ;  /* 0x000000ff1400720c */ /* 0x000fe20003f66270 */
[--C-:B------:R-:W-:Y:S01]  /*8a80*/  @!P2 IMAD.IADD R10, R10, 0x1, -R25.reuse ;  /* 0x000000010a0aa824 */ /* 0x100fe200078e0a19 */
[----:B------:R-:W-:Y:S01]  /*8a90*/  IABS R20, R7 ;  /* 0x0000000700147213 */ /* 0x000fe20000000000 */
[----:B------:R0:W-:Y:S01]  /*8aa0*/  STL [R1+0x184], R5 ;  /* 0x0001840501007387 */ /* 0x0001e20000100800 */
[----:B------:R-:W-:Y:S01]  /*8ab0*/  IABS R18, R9 ;  /* 0x0000000900127213 */ /* 0x000fe20000000000 */
[--C-:B------:R-:W-:Y:S01]  /*8ac0*/  @!P5 IMAD.IADD R2, R2, 0x1, -R25.reuse ;  /* 0x000000010202d824 */ /* 0x100fe200078e0a19 */
[----:B------:R-:W-:Y:S01]  /*8ad0*/  ISETP.GE.AND P5, PT, R16, RZ, PT ;  /* 0x000000ff1000720c */ /* 0x000fe20003fa6270 */
[----:B------:R-:W-:-:S02]  /*8ae0*/  @!P6 IMAD.IADD R15, R15, 0x1, -R25 ;  /* 0x000000010f0fe824 */ /* 0x000fc400078e0a19 */
[----:B------:R-:W-:Y:S02]  /*8af0*/  IMAD.MOV.U32 R16, RZ, RZ, R20 ;  /* 0x000000ffff107224 */ /* 0x000fe400078e0014 */
[----:B0-----:R-:W-:Y:S02]  /*8b00*/  IMAD.MOV.U32 R5, RZ, RZ, R10 ;  /* 0x000000ffff057224 */ /* 0x001fe400078e000a */
[----:B------:R-:W-:-:S04]  /*8b10*/  IMAD.HI.U32 R14, R3, R18, RZ ;  /* 0x00000012030e7227 */ /* 0x000fc800078e00ff */
[----:B------:R-:W-:Y:S01]  /*8b20*/  @!P1 IMAD.MOV R5, RZ, RZ, -R5 ;  /* 0x000000ffff059224 */ /* 0x000fe200078e0a05 */
[----:B------:R-:W-:Y:S01]  /*8b30*/  ISETP.GT.U32.AND P1, PT, R25, R15, PT ;  /* 0x0000000f1900720c */ /* 0x000fe20003f24070 */
[----:B------:R-:W-:Y:S02]  /*8b40*/  IMAD.MOV.U32 R6, RZ, RZ, R13 ;  /* 0x000000ffff067224 */ /* 0x000fe400078e000d */
[----:B------:R-:W-:-:S04]  /*8b50*/  IMAD.HI.U32 R13, R3, R16, RZ ;  /* 0x00000010030d7227 */ /* 0x000fc800078e00ff */
[----:B------:R-:W-:Y:S02]  /*8b60*/  IMAD.MOV R14, RZ, RZ, -R14 ;  /* 0x000000ffff0e7224 */ /* 0x000fe400078e0a0e */
[----:B------:R-:W-:Y:S02]  /*8b70*/  IMAD.MOV R10, RZ, RZ, -R13 ;  /* 0x000000ffff0a7224 */ /* 0x000fe400078e0a0d */
[C---:B------:R-:W-:Y:S02]  /*8b80*/  IMAD R18, R25.reuse, R14, R18 ;  /* 0x0000000e19127224 */ /* 0x040fe400078e0212 */
[----:B------:R-:W-:Y:S01]  /*8b90*/  @!P4 IMAD.MOV R6, RZ, RZ, -R6 ;  /* 0x000000ffff06c224 */ /* 0x000fe200078e0a06 */
[C---:B------:R-:W-:Y:S01]  /*8ba0*/  ISETP.GT.U32.AND P4, PT, R25.reuse, R2, PT ;  /* 0x000000021900720c */ /* 0x040fe20003f84070 */
[----:B------:R-:W-:Y:S01]  /*8bb0*/  IMAD R16, R25, R10, R16 ;  /* 0x0000000a19107224 */ /* 0x000fe200078e0210 */
[----:B------:R-:W-:Y:S01]  /*8bc0*/  IADD3 R8, R4, 0x64, RZ ;  /* 0x0000006404087810 */ /* 0x000fe20007ffe0ff */
[----:B------:R-:W-:Y:S01]  /*8bd0*/  @!P1 IMAD.IADD R15, R15, 0x1, -R25 ;  /* 0x000000010f0f9824 */ /* 0x000fe200078e0a19 */
[----:B------:R-:W-:-:S02]  /*8be0*/  ISETP.GE.AND P2, PT, R0, RZ, PT ;  /* 0x000000ff0000720c */ /* 0x000fc40003f46270 */
[C---:B------:R-:W-:Y:S02]  /*8bf0*/  ISETP.GT.U32.AND P6, PT, R25.reuse, R18, PT ;  /* 0x000000121900720c */ /* 0x040fe40003fc4070 */
[----:B------:R-:W-:Y:S02]  /*8c00*/  IABS R17, R8 ;  /* 0x0000000800117213 */ /* 0x000fe40000000000 */
[----:B------:R-:W-:Y:S01]  /*8c10*/  ISETP.GT.U32.AND P1, PT, R25, R16, PT ;  /* 0x000000101900720c */ /* 0x000fe20003f24070 */
[----:B------:R0:W-:Y:S02]  /*8c20*/  STL [R1+0x160], R6 ;  /* 0x0001600601007387 */ /* 0x0001e40000100800 */
[----:B------:R-:W-:Y:S02]  /*8c30*/  IMAD.HI.U32 R0, R3, R17, RZ ;  /* 0x0000001103007227 */ /* 0x000fe400078e00ff */
[----:B------:R1:W-:Y:S02]  /*8c40*/  STL [R1+0x164], R5 ;  /* 0x0001640501007387 */ /* 0x0003e40000100800 */
[----:B------:R-:W-:Y:S01]  /*8c50*/  @!P4 IMAD.IADD R2, R2, 0x1, -R25 ;  /* 0x000000010202c824 */ /* 0x000fe200078e0a19 */
[----:B------:R-:W-:Y:S01]  /*8c60*/  ISETP.GE.AND P4, PT, R8, RZ, PT ;  /* 0x000000ff0800720c */ /* 0x000fe20003f86270 */
[----:B------:R-:W-:-:S02]  /*8c70*/  IMAD.MOV R0, RZ, RZ, -R0 ;  /* 0x000000ffff007224 */ /* 0x000fc400078e0a00 */
[----:B0-----:R-:W-:Y:S01]  /*8c80*/  IMAD.MOV.U32 R6, RZ, RZ, R12 ;  /* 0x000000ffff067224 */ /* 0x001fe200078e000c */
[----:B------:R-:W-:Y:S01]  /*8c90*/  IADD3 R8, R4, 0x61, RZ ;  /* 0x0000006104087810 */ /* 0x000fe20007ffe0ff */
[----:B-1----:R-:W-:Y:S02]  /*8ca0*/  IMAD.MOV.U32 R5, RZ, RZ, R11 ;  /* 0x000000ffff057224 */ /* 0x002fe400078e000b */
[----:B------:R-:W-:Y:S02]  /*8cb0*/  @!P0 IMAD.MOV R6, RZ, RZ, -R6 ;  /* 0x000000ffff068224 */ /* 0x000fe400078e0a06 */
[----:B------:R-:W-:Y:S02]  /*8cc0*/  @!P2 IMAD.MOV R5, RZ, RZ, -R5 ;  /* 0x000000ffff05a224 */ /* 0x000fe400078e0a05 */
[----:B------:R-:W-:Y:S01]  /*8cd0*/  @!P6 IMAD.IADD R18, R18, 0x1, -R25 ;  /* 0x000000011212e824 */ /* 0x000fe200078e0a19 */
[----:B------:R-:W-:Y:S01]  /*8ce0*/  ISETP.GE.AND P6, PT, R7, RZ, PT ;  /* 0x000000ff0700720c */ /* 0x000fe20003fc6270 */
[----:B------:R-:W-:Y:S01]  /*8cf0*/  IMAD R17, R25, R0, R17 ;  /* 0x0000000019117224 */ /* 0x000fe200078e0211 */
[----:B------:R-:W-:Y:S01]  /*8d00*/  IABS R7, R8 ;  /* 0x0000000800077213 */ /* 0x000fe20000000000 */
[----:B------:R-:W-:Y:S01]  /*8d10*/  @!P1 IMAD.IADD R16, R16, 0x1, -R25 ;  /* 0x0000000110109824 */ /* 0x000fe200078e0a19 */
[----:B------:R-:W-:Y:S01]  /*8d20*/  IADD3 R0, R4, 0x62, RZ ;  /* 0x0000006204007810 */ /* 0x000fe20007ffe0ff */
[----:B------:R-:W-:Y:S01]  /*8d30*/  STL [R1+0x168], R6 ;  /* 0x0001680601007387 */ /* 0x000fe20000100800 */
[----:B------:R-:W-:Y:S01]  /*8d40*/  ISETP.GE.AND P0, PT, R9, RZ, PT ;  /* 0x000000ff0900720c */ /* 0x000fe20003f06270 */
[----:B------:R-:W-:Y:S01]  /*8d50*/  IMAD.HI.U32 R9, R3, R7, RZ ;  /* 0x0000000703097227 */ /* 0x000fe200078e00ff */
[C---:B------:R-:W-:Y:S01]  /*8d60*/  ISETP.GT.U32.AND P2, PT, R25.reuse, R17, PT ;  /* 0x000000111900720c */ /* 0x040fe20003f44070 */
[----:B------:R0:W-:Y:S01]  /*8d70*/  STL [R1+0x16c], R5 ;  /* 0x00016c0501007387 */ /* 0x0001e20000100800 */
[----:B------:R-:W-:-:S02]  /*8d80*/  ISETP.GT.U32.AND P1, PT, R25, R16, PT ;  /* 0x000000101900720c */ /* 0x000fc40003f24070 */
[----:B------:R-:W-:Y:S01]  /*8d90*/  IABS R13, R0 ;  /* 0x00000000000d7213 */ /* 0x000fe20000000000 */
[----:B------:R-:W-:Y:S02]  /*8da0*/  IMAD.MOV R9, RZ, RZ, -R9 ;  /* 0x000000ffff097224 */ /* 0x000fe400078e0a09 */
[----:B0-----:R-:W-:Y:S02]  /*8db0*/  IMAD.MOV.U32 R5, RZ, RZ, R2 ;  /* 0x000000ffff057224 */ /* 0x001fe400078e0002 */
[----:B------:R-:W-:-:S04]  /*8dc0*/  IMAD.HI.U32 R10, R3, R13, RZ ;  /* 0x0000000d030a7227 */ /* 0x000fc800078e00ff */
[----:B------:R-:W-:Y:S01]  /*8dd0*/  @!P3 IMAD.MOV R5, RZ, RZ, -R5 ;  /* 0x000000ffff05b224 */ /* 0x000fe200078e0a05 */
[C---:B------:R-:W-:Y:S01]  /*8de0*/  ISETP.GT.U32.AND P3, PT, R25.reuse, R18, PT ;  /* 0x000000121900720c */ /* 0x040fe20003f64070 */
[----:B------:R-:W-:Y:S02]  /*8df0*/  IMAD R7, R25, R9, R7 ;  /* 0x0000000919077224 */ /* 0x000fe400078e0207 */
[----:B------:R-:W-:Y:S02]  /*8e00*/  IMAD.MOV R10, RZ, RZ, -R10 ;  /* 0x000000ffff0a7224 */ /* 0x000fe400078e0a0a */
[--C-:B------:R-:W-:Y:S02]  /*8e10*/  @!P2 IMAD.IADD R17, R17, 0x1, -R25.reuse ;  /* 0x000000011111a824 */ /* 0x100fe400078e0a19 */
[----:B------:R-:W-:Y:S01]  /*8e20*/  @!P1 IMAD.IADD R16, R16, 0x1, -R25 ;  /* 0x0000000110109824 */ /* 0x000fe200078e0a19 */
[C---:B------:R-:W-:Y:S01]  /*8e30*/  ISETP.GT.U32.AND P1, PT, R25.reuse, R7, PT ;  /* 0x000000071900720c */ /* 0x040fe20003f24070 */
[C---:B------:R-:W-:Y:S01]  /*8e40*/  IMAD R13, R25.reuse, R10, R13 ;  /* 0x0000000a190d7224 */ /* 0x040fe200078e020d */
[----:B------:R-:W-:-:S03]  /*8e50*/  ISETP.GT.U32.AND P2, PT, R25, R17, PT ;  /* 0x000000111900720c */ /* 0x000fc60003f44070 */
[----:B------:R-:W-:Y:S01]  /*8e60*/  @!P3 IMAD.IADD R18, R18, 0x1, -R25 ;  /* 0x000000011212b824 */ /* 0x000fe200078e0a19 */
[----:B------:R-:W-:Y:S01]  /*8e70*/  ISETP.GT.U32.AND P3, PT, R25, R13, PT ;  /* 0x0000000d1900720c */ /* 0x000fe20003f64070 */
[----:B------:R-:W-:Y:S01]  /*8e80*/  IMAD.MOV.U32 R6, RZ, RZ, R15 ;  /* 0x000000ffff067224 */ /* 0x000fe200078e000f */
[C---:B------:R-:W-:Y:S01]  /*8e90*/  IADD3 R9, R4.reuse, 0x5e, RZ ;  /* 0x0000005e04097810 */ /* 0x040fe20007ffe0ff */
[----:B------:R0:W-:Y:S01]  /*8ea0*/  STL [R1+0x170], R5 ;  /* 0x0001700501007387 */ /* 0x0001e20000100800 */
[C---:B------:R-:W-:Y:S01]  /*8eb0*/  IADD3 R11, R4.reuse, 0x60, RZ ;  /* 0x00000060040b7810 */ /* 0x040fe20007ffe0ff */
[----:B------:R-:W-:Y:S01]  /*8ec0*/  @!P5 IMAD.MOV R6, RZ, RZ, -R6 ;  /* 0x000000ffff06d224 */ /* 0x000fe200078e0a06 */
[----:B------:R-:W-:Y:S01]  /*8ed0*/  IABS R12, R9 ;  /* 0x00000009000c7213 */ /* 0x000fe20000000000 */
[--C-:B------:R-:W-:Y:S01]  /*8ee0*/  @!P1 IMAD.IADD R7, R7, 0x1, -R25.reuse ;  /* 0x0000000107079824 */ /* 0x100fe200078e0a19 */
[----:B------:R-:W-:Y:S01]  /*8ef0*/  IADD3 R2, R4, 0x5f, RZ ;  /* 0x0000005f04027810 */ /* 0x000fe20007ffe0ff */
[----:B------:R-:W-:Y:S01]  /*8f00*/  @!P2 IMAD.IADD R17, R17, 0x1, -R25 ;  /* 0x000000011111a824 */ /* 0x000fe200078e0a19 */
[----:B------:R-:W-:Y:S01]  /*8f10*/  IABS R14, R11 ;  /* 0x0000000b000e7213 */ /* 0x000fe20000000000 */
[----:B0-----:R-:W-:-:S02]  /*8f20*/  IMAD.MOV.U32 R5, RZ, RZ, R18 ;  /* 0x000000ffff057224 */ /* 0x001fc400078e0012 */
[----:B------:R-:W-:Y:S02]  /*8f30*/  @!P3 IMAD.IADD R13, R13, 0x1, -R25 ;  /* 0x000000010d0db824 */ /* 0x000fe400078e0a19 */
[----:B------:R-:W-:Y:S01]  /*8f40*/  @!P0 IMAD.MOV R5, RZ, RZ, -R5 ;  /* 0x000000ffff058224 */ /* 0x000fe200078e0a05 */
[----:B------:R-:W-:Y:S01]  /*8f50*/  ISETP.GT.U32.AND P0, PT, R25, R7, PT ;  /* 0x000000071900720c */ /* 0x000fe20003f04070 */
[C---:B------:R-:W-:Y:S01]  /*8f60*/  IMAD.HI.U32 R15, R3.reuse, R12, RZ ;  /* 0x0000000c030f7227 */ /* 0x040fe200078e00ff */
[----:B------:R-:W-:Y:S01]  /*8f70*/  IABS R10, R2 ;  /* 0x00000002000a7213 */ /* 0x000fe20000000000 */
[----:B------:R0:W-:Y:S02]  /*8f80*/  STL [R1+0xec], R6 ;  /* 0x0000ec0601007387 */ /* 0x0001e40000100800 */
[----:B------:R-:W-:Y:S01]  /*8f90*/  IMAD.HI.U32 R20, R3, R14, RZ ;  /* 0x0000000e03147227 */ /* 0x000fe200078e00ff */
[----:B------:R-:W-:Y:S02]  /*8fa0*/  ISETP.GT.U32.AND P1, PT, R25, R13, PT ;  /* 0x0000000d1900720c */ /* 0x000fe40003f24070 */
[----:B------:R-:W-:Y:S01]  /*8fb0*/  ISETP.GE.AND P2, PT, R0, RZ, PT ;  /* 0x000000ff0000720c */ /* 0x000fe20003f46270 */
[----:B------:R-:W-:-:S02]  /*8fc0*/  IMAD.MOV R15, RZ, RZ, -R15 ;  /* 0x000000ffff0f7224 */ /* 0x000fc400078e0a0f */
[----:B0-----:R-:W-:Y:S02]  /*8fd0*/  IMAD.MOV.U32 R6, RZ, RZ, R17 ;  /* 0x000000ffff067224 */ /* 0x001fe400078e0011 */
[----:B------:R-:W-:-:S04]  /*8fe0*/  IMAD.HI.U32 R0, R3, R10, RZ ;  /* 0x0000000a03007227 */ /* 0x000fc800078e00ff */
[----:B------:R-:W-:Y:S02]  /*8ff0*/  IMAD.MOV R20, RZ, RZ, -R20 ;  /* 0x000000ffff147224 */ /* 0x000fe400078e0a14 */
[----:B------:R-:W-:Y:S01]  /*9000*/  @!P4 IMAD.MOV R6, RZ, RZ, -R6 ;  /* 0x000000ffff06c224 */ /* 0x000fe200078e0a06 */
[----:B------:R-:W-:Y:S01]  /*9010*/  ISETP.GE.AND P4, PT, R11, RZ, PT ;  /* 0x000000ff0b00720c */ /* 0x000fe20003f86270 */
[C---:B------:R-:W-:Y:S01]  /*9020*/  IMAD R11, R25.reuse, R15, R12 ;  /* 0x0000000f190b7224 */ /* 0x040fe200078e020c */
[----:B------:R0:W-:Y:S01]  /*9030*/  STL [R1+0xf4], R5 ;  /* 0x0000f40501007387 */ /* 0x0001e20000100800 */
[----:B------:R-:W-:Y:S02]  /*9040*/  IMAD.MOV R0, RZ, RZ, -R0 ;  /* 0x000000ffff007224 */ /* 0x000fe400078e0a00 */
[----:B------:R-:W-:Y:S02]  /*9050*/  IMAD R14, R25, R20, R14 ;  /* 0x00000014190e7224 */ /* 0x000fe400078e020e */
[----:B------:R-:W-:Y:S01]  /*9060*/  @!P0 IMAD.IADD R7, R7, 0x1, -R25 ;  /* 0x0000000107078824 */ /* 0x000fe200078e0a19 */
[C---:B------:R-:W-:Y:S01]  /*9070*/  ISETP.GT.U32.AND P0, PT, R25.reuse, R11, PT ;  /* 0x0000000b1900720c */ /* 0x040fe20003f04070 */
[----:B------:R-:W-:-:S02]  /*9080*/  IMAD R10, R25, R0, R10 ;  /* 0x00000000190a7224 */ /* 0x000fc400078e020a */
[----:B0-----:R-:W-:Y:S01]  /*9090*/  IMAD.MOV.U32 R5, RZ, RZ, R16 ;  /* 0x000000ffff057224 */ /* 0x001fe200078e0010 */
[----:B------:R-:W-:Y:S01]  /*90a0*/  ISETP.GT.U32.AND P5, PT, R25, R14, PT ;  /* 0x0000000e1900720c */ /* 0x000fe20003fa4070 */
[----:B------:R-:W-:Y:S02]  /*90b0*/  @!P1 IMAD.IADD R13, R13, 0x1, -R25 ;  /* 0x000000010d0d9824 */ /* 0x000fe400078e0a19 */
[----:B------:R-:W-:Y:S01]  /*90c0*/  @!P6 IMAD.MOV R5, RZ, RZ, -R5 ;  /* 0x000000ffff05e224 */ /* 0x000fe200078e0a05 */
        /* <DEDUP_REMOVED lines=14> */
[C---:B------:R-:W-:Y:S01]  /*91b0*/  ISETP.GT.U32.AND P0, PT, R25.reuse, R11, PT ;  /* 0x0000000b1900720c */ /* 0x040fe20003f04070 */
[----:B------:R-:W-:Y:S01]  /*91c0*/  @!P6 IMAD.IADD R10, R10, 0x1, -R25 ;  /* 0x000000010a0ae824 */ /* 0x000fe200078e0a19 */
[----:B------:R-:W-:Y:S01]  /*91d0*/  ISETP.GT.U32.AND P6, PT, R25, R14, PT ;  /* 0x0000000e1900720c */ /* 0x000fe20003fc4070 */
[----:B------:R-:W-:-:S04]  /*91e0*/  IMAD.HI.U32 R12, R3, R0, RZ ;  /* 0x00000000030c7227 */ /* 0x000fc800078e00ff */
[----:B0-----:R-:W-:Y:S02]  /*91f0*/  IMAD.MOV.U32 R5, RZ, RZ, R7 ;  /* 0x000000ffff057224 */ /* 0x001fe400078e0007 */
[----:B------:R-:W-:-:S04]  /*9200*/  IMAD.HI.U32 R7, R3, R13, RZ ;  /* 0x0000000d03077227 */ /* 0x000fc800078e00ff */
        /* <DEDUP_REMOVED lines=102> */
[----:B------:R-:W-:Y:S01]  /*9870*/  IMAD.HI.U32 R15, R3, R11, RZ ;  /* 0x0000000b030f7227 */ /* 0x000fe200078e00ff */
[----:B------:R-:W-:-:S03]  /*9880*/  IADD3 R8, R4, 0x54, RZ ;  /* 0x0000005404087810 */ /* 0x000fc60007ffe0ff */
[----:B------:R-:W-:Y:S02]  /*9890*/  @!P4 IMAD.IADD R0, R0, 0x1, -R25 ;  /* 0x000000010000c824 */ /* 0x000fe400078e0a19 */
[----:B------:R-:W-:Y:S01]  /*98a0*/  IMAD.MOV R15, RZ, RZ, -R15 ;  /* 0x000000ffff0f7224 */ /* 0x000fe200078e0a0f */
[----:B------:R-:W-:Y:S02]  /*98b0*/  IADD3 R10, R4, 0x52, RZ ;  /* 0x00000052040a7810 */ /* 0x000fe40007ffe0ff */
[----:B------:R-:W-:Y:S02]  /*98c0*/  IABS R12, R8 ;  /* 0x00000008000c7213 */ /* 0x000fe40000000000 */
[----:B------:R-:W-:Y:S01]  /*98d0*/  ISETP.GT.U32.AND P4, PT, R25, R0, PT ;  /* 0x000000001900720c */ /* 0x000fe20003f84070 */
[----:B------:R-:W-:Y:S02]  /*98e0*/  @!P0 IMAD.IADD R7, R7, 0x1, -R25 ;  /* 0x0000000107078824 */ /* 0x000fe400078e0a19 */
[----:B------:R-:W-:Y:S01]  /*98f0*/  IMAD R11, R25, R15, R11 ;  /* 0x0000000f190b7224 */ /* 0x000fe200078e020b */
[----:B------:R-:W-:Y:S01]  /*9900*/  IABS R14, R10 ;  /* 0x0000000a000e7213 */ /* 0x000fe20000000000 */
[----:B------:R-:W-:Y:S01]  /*9910*/  @!P5 IMAD.IADD R2, R2, 0x1, -R25 ;  /* 0x000000010202d824 */ /* 0x000fe200078e0a19 */
[----:B------:R0:W-:Y:S01]  /*9920*/  STL [R1+0x138], R5 ;  /* 0x0001380501007387 */ /* 0x0001e20000100800 */
[----:B------:R-:W-:Y:S01]  /*9930*/  IMAD.HI.U32 R16, R3, R12, RZ ;  /* 0x0000000c03107227 */ /* 0x000fe200078e00ff */
[----:B------:R-:W-:-:S03]  /*9940*/  ISETP.GT.U32.AND P5, PT, R25, R11, PT ;  /* 0x0000000b1900720c */ /* 0x000fc60003fa4070 */
[----:B------:R-:W-:Y:S01]  /*9950*/  IMAD.MOV.U32 R6, RZ, RZ, R7 ;  /* 0x000000ffff067224 */ /* 0x000fe200078e0007 */
[----:B------:R-:W-:Y:S01]  /*9960*/  ISETP.GE.AND P0, PT, R8, RZ, PT ;  /* 0x000000ff0800720c */ /* 0x000fe20003f06270 */
[----:B------:R-:W-:Y:S02]  /*9970*/  IMAD.MOV R16, RZ, RZ, -R16 ;  /* 0x000000ffff107224 */ /* 0x000fe400078e0a10 */
[----:B0-----:R-:W-:Y:S02]  /*9980*/  IMAD.MOV.U32 R5, RZ, RZ, R2 ;  /* 0x000000ffff057224 */ /* 0x001fe400078e0002 */
[----:B------:R-:W-:-:S04]  /*9990*/  IMAD.HI.U32 R8, R3, R14, RZ ;  /* 0x0000000e03087227 */ /* 0x000fc800078e00ff */
[----:B------:R-:W-:Y:S02]  /*99a0*/  @!P2 IMAD.MOV R6, RZ, RZ, -R6 ;  /* 0x000000ffff06a224 */ /* 0x000fe400078e0a06 */
[----:B------:R-:W-:Y:S02]  /*99b0*/  @!P1 IMAD.MOV R5, RZ, RZ, -R5 ;  /* 0x000000ffff059224 */ /* 0x000fe400078e0a05 */
[C---:B------:R-:W-:Y:S02]  /*99c0*/  IMAD R16, R25.reuse, R16, R12 ;  /* 0x0000001019107224 */ /* 0x040fe400078e020c */
[----:B------:R-:W-:Y:S02]  /*99d0*/  IMAD.MOV R8, RZ, RZ, -R8 ;  /* 0x000000ffff087224 */ /* 0x000fe400078e0a08 */
[----:B------:R-:W-:Y:S01]  /*99e0*/  @!P4 IMAD.IADD R0, R0, 0x1, -R25 ;  /* 0x000000010000c824 */ /* 0x000fe200078e0a19 */
[----:B------:R-:W-:Y:S01]  /*99f0*/  STL [R1+0x12c], R6 ;  /* 0x00012c0601007387 */ /* 0x000fe20000100800 */
[----:B------:R-:W-:Y:S01]  /*9a00*/  IMAD R2, R25, R8, R14 ;  /* 0x0000000819027224 */ /* 0x000fe200078e020e */
[----:B------:R-:W-:-:S02]  /*9a10*/  IADD3 R9, R4, 0x53, RZ ;  /* 0x0000005304097810 */ /* 0x000fc40007ffe0ff */
[----:B------:R0:W-:Y:S01]  /*9a20*/  STL [R1+0x128], R5 ;  /* 0x0001280501007387 */ /* 0x0001e20000100800 */
[----:B------:R-:W-:Y:S01]  /*9a30*/  ISETP.GT.U32.AND P2, PT, R25, R16, PT ;  /* 0x000000101900720c */ /* 0x000fe20003f44070 */
[----:B------:R-:W-:Y:S01]  /*9a40*/  @!P5 IMAD.IADD R11, R11, 0x1, -R25 ;  /* 0x000000010b0bd824 */ /* 0x000fe200078e0a19 */
[----:B------:R-:W-:Y:S01]  /*9a50*/  IABS R13, R9 ;  /* 0x00000009000d7213 */ /* 0x000fe20000000000 */
[----:B0-----:R-:W-:-:S04]  /*9a60*/  IMAD.MOV.U32 R5, RZ, RZ, R0 ;  /* 0x000000ffff057224 */ /* 0x001fc800078e0000 */
[----:B------:R-:W-:Y:S01]  /*9a70*/  @!P6 IMAD.MOV R5, RZ, RZ, -R5 ;  /* 0x000000ffff05e224 */ /* 0x000fe200078e0a05 */
[C---:B------:R-:W-:Y:S02]  /*9a80*/  ISETP.GT.U32.AND P6, PT, R25.reuse, R2, PT ;  /* 0x000000021900720c */ /* 0x040fe40003fc4070 */
[----:B------:R-:W-:Y:S01]  /*9a90*/  ISETP.GT.U32.AND P5, PT, R25, R11, PT ;  /* 0x0000000b1900720c */ /* 0x000fe20003fa4070 */
[----:B------:R-:W-:Y:S01]  /*9aa0*/  IMAD.HI.U32 R17, R3, R13, RZ ;  /* 0x0000000d03117227 */ /* 0x000fe200078e00ff */
[C---:B------:R-:W-:Y:S02]  /*9ab0*/  IADD3 R7, R4.reuse, 0x51, RZ ;  /* 0x0000005104077810 */ /* 0x040fe40007ffe0ff */
[----:B------:R-:W-:Y:S01]  /*9ac0*/  IADD3 R8, R4, 0x50, RZ ;  /* 0x0000005004087810 */ /* 0x000fe20007ffe0ff */
[----:B------:R-:W-:Y:S01]  /*9ad0*/  IMAD.MOV R17, RZ, RZ, -R17 ;  /* 0x000000ffff117224 */ /* 0x000fe200078e0a11 */
[----:B------:R-:W-:Y:S01]  /*9ae0*/  IABS R12, R7 ;  /* 0x00000007000c7213 */ /* 0x000fe20000000000 */
[----:B------:R-:W-:Y:S01]  /*9af0*/  @!P2 IMAD.IADD R16, R16, 0x1, -R25 ;  /* 0x000000011010a824 */ /* 0x000fe200078e0a19 */
[----:B------:R-:W-:Y:S01]  /*9b00*/  ISETP.GE.AND P1, PT, R9, RZ, PT ;  /* 0x000000ff0900720c */ /* 0x000fe20003f26270 */
[----:B------:R-:W-:Y:S01]  /*9b10*/  IMAD R13, R25, R17, R13 ;  /* 0x00000011190d7224 */ /* 0x000fe200078e020d */
[----:B------:R-:W-:Y:S01]  /*9b20*/  IADD3 R9, R4, 0x4f, RZ ;  /* 0x0000004f04097810 */ /* 0x000fe20007ffe0ff */
[----:B------:R-:W-:Y:S01]  /*9b30*/  @!P6 IMAD.IADD R2, R2, 0x1, -R25 ;  /* 0x000000010202e824 */ /* 0x000fe200078e0a19 */
[----:B------:R-:W-:Y:S01]  /*9b40*/  IABS R0, R8 ;  /* 0x0000000800007213 */ /* 0x000fe20000000000 */
[----:B------:R-:W-:Y:S01]  /*9b50*/  IMAD.HI.U32 R15, R3, R12, RZ ;  /* 0x0000000c030f7227 */ /* 0x000fe200078e00ff */
[----:B------:R-:W-:-:S02]  /*9b60*/  ISETP.GT.U32.AND P2, PT, R25, R16, PT ;  /* 0x000000101900720c */ /* 0x000fc40003f44070 */
[----:B------:R-:W-:Y:S01]  /*9b70*/  IABS R14, R9 ;  /* 0x00000009000e7213 */ /* 0x000fe20000000000 */
[----:B------:R-:W-:Y:S01]  /*9b80*/  @!P5 IMAD.IADD R11, R11, 0x1, -R25 ;  /* 0x000000010b0bd824 */ /* 0x000fe200078e0a19 */
[----:B------:R-:W-:Y:S01]  /*9b90*/  ISETP.GT.U32.AND P4, PT, R25, R13, PT ;  /* 0x0000000d1900720c */ /* 0x000fe20003f84070 */
[----:B------:R-:W-:Y:S01]  /*9ba0*/  IMAD.MOV R15, RZ, RZ, -R15 ;  /* 0x000000ffff0f7224 */ /* 0x000fe200078e0a0f */
[----:B------:R-:W-:Y:S01]  /*9bb0*/  ISETP.GE.AND P5, PT, R10, RZ, PT ;  /* 0x000000ff0a00720c */ /* 0x000fe20003fa6270 */
[----:B------:R-:W-:Y:S01]  /*9bc0*/  IMAD.HI.U32 R10, R3, R0, RZ ;  /* 0x00000000030a7227 */ /* 0x000fe200078e00ff */
[----:B------:R-:W-:-:S03]  /*9bd0*/  ISETP.GT.U32.AND P6, PT, R25, R2, PT ;  /* 0x000000021900720c */ /* 0x000fc60003fc4070 */
[----:B------:R-:W-:Y:S02]  /*9be0*/  IMAD.MOV.U32 R6, RZ, RZ, R11 ;  /* 0x000000ffff067224 */ /* 0x000fe400078e000b */
[----:B------:R-:W-:-:S04]  /*9bf0*/  IMAD.HI.U32 R11, R3, R14, RZ ;  /* 0x0000000e030b7227 */ /* 0x000fc800078e00ff */
[----:B------:R-:W-:Y:S02]  /*9c00*/  IMAD R12, R25, R15, R12 ;  /* 0x0000000f190c7224 */ /* 0x000fe400078e020c */
[----:B------:R-:W-:Y:S02]  /*9c10*/  IMAD.MOV R10, RZ, RZ, -R10 ;  /* 0x000000ffff0a7224 */ /* 0x000fe400078e0a0a */
[----:B------:R-:W-:Y:S01]  /*9c20*/  @!P3 IMAD.MOV R6, RZ, RZ, -R6 ;  /* 0x000000ffff06b224 */ /* 0x000fe200078e0a06 */
[----:B------:R-:W-:Y:S01]  /*9c30*/  ISETP.GE.AND P3, PT, R7, RZ, PT ;  /* 0x000000ff0700720c */ /* 0x000fe20003f66270 */
[----:B------:R-:W-:Y:S02]  /*9c40*/  IMAD.MOV R7, RZ, RZ, -R11 ;  /* 0x000000ffff077224 */ /* 0x000fe400078e0a0b */
[----:B------:R-:W-:Y:S01]  /*9c50*/  @!P2 IMAD.IADD R16, R16, 0x1, -R25 ;  /* 0x000000011010a824 */ /* 0x000fe200078e0a19 */
[C---:B------:R-:W-:Y:S01]  /*9c60*/  ISETP.GT.U32.AND P2, PT, R25.reuse, R12, PT ;  /* 0x0000000c1900720c */ /* 0x040fe20003f44070 */
[----:B------:R-:W-:-:S02]  /*9c70*/  IMAD R11, R25, R10, R0 ;  /* 0x0000000a190b7224 */ /* 0x000fc400078e0200 */
[--C-:B------:R-:W-:Y:S02]  /*9c80*/  @!P4 IMAD.IADD R13, R13, 0x1, -R25.reuse ;  /* 0x000000010d0dc824 */ /* 0x100fe400078e0a19 */
[----:B------:R-:W-:Y:S01]  /*9c90*/  @!P6 IMAD.IADD R2, R2, 0x1, -R25 ;  /* 0x000000010202e824 */ /* 0x000fe200078e0a19 */
[C---:B------:R-:W-:Y:S02]  /*9ca0*/  ISETP.GT.U32.AND P6, PT, R25.reuse, R11, PT ;  /* 0x0000000b1900720c */ /* 0x040fe40003fc4070 */
[----:B------:R-:W-:Y:S01]  /*9cb0*/  ISETP.GT.U32.AND P4, PT, R25, R13, PT ;  /* 0x0000000d1900720c */ /* 0x000fe20003f84070 */
[----:B------:R0:W-:Y:S01]  /*9cc0*/  STL [R1+0x124], R5 ;  /* 0x0001240501007387 */ /* 0x0001e20000100800 */
[----:B------:R-:W-:-:S03]  /*9cd0*/  IADD3 R0, R4, 0x4e, RZ ;  /* 0x0000004e04007810 */ /* 0x000fc60007ffe0ff */
[----:B------:R-:W-:Y:S02]  /*9ce0*/  @!P2 IMAD.IADD R12, R12, 0x1, -R25 ;  /* 0x000000010c0ca824 */ /* 0x000fe400078e0a19 */
[----:B0-----:R-:W-:-:S03]  /*9cf0*/  IMAD.MOV.U32 R5, RZ, RZ, R16 ;  /* 0x000000ffff057224 */ /* 0x001fc600078e0010 */
[C---:B------:R-:W-:Y:S01]  /*9d00*/  ISETP.GT.U32.AND P2, PT, R25.reuse, R12, PT ;  /* 0x0000000c1900720c */ /* 0x040fe20003f44070 */
[----:B------:R-:W-:Y:S02]  /*9d10*/  IMAD R14, R25, R7, R14 ;  /* 0x00000007190e7224 */ /* 0x000fe400078e020e */
[----:B------:R-:W-:Y:S01]  /*9d20*/  @!P0 IMAD.MOV R5, RZ, RZ, -R5 ;  /* 0x000000ffff058224 */ /* 0x000fe200078e0a05 */
[----:B------:R-:W-:Y:S01]  /*9d30*/  ISETP.GE.AND P0, PT, R8, RZ, PT ;  /* 0x000000ff0800720c */ /* 0x000fe20003f06270 */
[--C-:B------:R-:W-:Y:S01]  /*9d40*/  @!P6 IMAD.IADD R11, R11, 0x1, -R25.reuse ;  /* 0x000000010b0be824 */ /* 0x100fe200078e0a19 */
[----:B------:R-:W-:Y:S02]  /*9d50*/  IADD3 R7, R4, 0x4d, RZ ;  /* 0x0000004d04077810 */ /* 0x000fe40007ffe0ff */
[----:B------:R-:W-:Y:S01]  /*9d60*/  IABS R8, R0 ;  /* 0x0000000000087213 */ /* 0x000fe20000000000 */
[----:B------:R-:W-:Y:S01]  /*9d70*/  @!P4 IMAD.IADD R13, R13, 0x1, -R25 ;  /* 0x000000010d0dc824 */ /* 0x000fe200078e0a19 */
[----:B------:R-:W-:-:S02]  /*9d80*/  IABS R16, R7 ;  /* 0x0000000700107213 */ /* 0x000fc40000000000 */
[----:B------:R-:W-:Y:S01]  /*9d90*/  ISETP.GT.U32.AND P6, PT, R25, R11, PT ;  /* 0x0000000b1900720c */ /* 0x000fe20003fc4070 */
[----:B------:R-:W-:Y:S01]  /*9da0*/  IMAD.HI.U32 R10, R3, R8, RZ ;  /* 0x00000008030a7227 */ /* 0x000fe200078e00ff */
[----:B------:R0:W-:Y:S04]  /*9db0*/  STL [R1+0x120], R6 ;  /* 0x0001200601007387 */ /* 0x0001e80000100800 */
[----:B------:R1:W-:Y:S01]  /*9dc0*/  STL [R1+0x10c], R5 ;  /* 0x00010c0501007387 */ /* 0x0003e20000100800 */
[----:B------:R-:W-:Y:S02]  /*9dd0*/  IMAD.MOV R10, RZ, RZ, -R10 ;  /* 0x000000ffff0a7224 */ /* 0x000fe400078e0a0a */
[----:B0-----:R-:W-:Y:S02]  /*9de0*/  IMAD.MOV.U32 R6, RZ, RZ, R13 ;  /* 0x000000ffff067224 */ /* 0x001fe400078e000d */
[----:B-1----:R-:W-:-:S02]  /*9df0*/  IMAD.MOV.U32 R5, RZ, RZ, R2 ;  /* 0x000000ffff057224 */ /* 0x002fc400078e0002 */
[----:B------:R-:W-:-:S04]  /*9e00*/  IMAD.HI.U32 R2, R3, R16, RZ ;  /* 0x0000001003027227 */ /* 0x000fc800078e00ff */
[----:B------:R-:W-:Y:S02]  /*9e10*/  @!P1 IMAD.MOV R6, RZ, RZ, -R6 ;  /* 0x000000ffff069224 */ /* 0x000fe400078e0a06 */
[--C-:B------:R-:W-:Y:S02]  /*9e20*/  @!P2 IMAD.IADD R12, R12, 0x1, -R25.reuse ;  /* 0x000000010c0ca824 */ /* 0x100fe400078e0a19 */
[----:B------:R-:W-:Y:S02]  /*9e30*/  IMAD.MOV R2, RZ, RZ, -R2 ;  /* 0x000000ffff027224 */ /* 0x000fe400078e0a02 */
[C---:B------:R-:W-:Y:S01]  /*9e40*/  IMAD R8, R25.reuse, R10, R8 ;  /* 0x0000000a19087224 */ /* 0x040fe200078e0208 */
[----:B------:R0:W-:Y:S01]  /*9e50*/  STL [R1+0x118], R6 ;  /* 0x0001180601007387 */ /* 0x0001e20000100800 */
[----:B------:R-:W-:Y:S02]  /*9e60*/  IMAD R16, R25, R2, R16 ;  /* 0x0000000219107224 */ /* 0x000fe400078e0210 */
[----:B------:R-:W-:Y:S01]  /*9e70*/  @!P6 IMAD.IADD R11, R11, 0x1, -R25 ;  /* 0x000000010b0be824 */ /* 0x000fe200078e0a19 */
[----:B------:R-:W-:Y:S01]  /*9e80*/  ISETP.GT.U32.AND P6, PT, R25, R8, PT ;  /* 0x000000081900720c */ /* 0x000fe20003fc4070 */
[----:B0-----:R-:W-:-:S04]  /*9e90*/  IMAD.MOV.U32 R6, RZ, RZ, R12 ;  /* 0x000000ffff067224 */ /* 0x001fc800078e000c */
[----:B------:R-:W-:Y:S01]  /*9ea0*/  @!P3 IMAD.MOV R6, RZ, RZ, -R6 ;  /* 0x000000ffff06b224 */ /* 0x000fe200078e0a06 */
[C---:B------:R-:W-:Y:S02]  /*9eb0*/  ISETP.GT.U32.AND P3, PT, R25.reuse, R16, PT ;  /* 0x000000101900720c */ /* 0x040fe40003f64070 */
[----:B------:R-:W-:Y:S02]  /*9ec0*/  ISETP.GT.U32.AND P2, PT, R25, R14, PT ;  /* 0x0000000e1900720c */ /* 0x000fe40003f44070 */
[----:B------:R-:W-:Y:S02]  /*9ed0*/  ISETP.GE.AND P4, PT, R9, RZ, PT ;  /* 0x000000ff0900720c */ /* 0x000fe40003f86270 */
[----:B------:R-:W-:Y:S02]  /*9ee0*/  ISETP.GE.AND P1, PT, R0, RZ, PT ;  /* 0x000000ff0000720c */ /* 0x000fe40003f26270 */
[C---:B------:R-:W-:Y:S02]  /*9ef0*/  IADD3 R0, R4.reuse, 0x4c, RZ ;  /* 0x0000004c04007810 */ /* 0x040fe40007ffe0ff */
[----:B------:R-:W-:Y:S01]  /*9f00*/  IADD3 R9, R4, 0x4b, RZ ;  /* 0x0000004b04097810 */ /* 0x000fe20007ffe0ff */
[----:B------:R-:W-:Y:S01]  /*9f10*/  @!P5 IMAD.MOV R5, RZ, RZ, -R5 ;  /* 0x000000ffff05d224 */ /* 0x000fe200078e0a05 */
[----:B------:R-:W-:Y:S01]  /*9f20*/  ISETP.GE.AND P5, PT, R7, RZ, PT ;  /* 0x000000ff0700720c */ /* 0x000fe20003fa6270 */
[----:B------:R-:W-:Y:S01]  /*9f30*/  @!P6 IMAD.IADD R8, R8, 0x1, -R25 ;  /* 0x000000010808e824 */ /* 0x000fe200078e0a19 */
[----:B------:R-:W-:-:S02]  /*9f40*/  IABS R7, R0 ;  /* 0x0000000000077213 */ /* 0x000fc40000000000 */
[----:B------:R-:W-:Y:S01]  /*9f50*/  IABS R13, R9 ;  /* 0x00000009000d7213 */ /* 0x000fe20000000000 */
[----:B------:R-:W-:Y:S01]  /*9f60*/  @!P3 IMAD.IADD R16, R16, 0x1, -R25 ;  /* 0x000000011010b824 */ /* 0x000fe200078e0a19 */
[----:B------:R-:W-:Y:S01]  /*9f70*/  ISETP.GT.U32.AND P6, PT, R25, R8, PT ;  /* 0x000000081900720c */ /* 0x000fe20003fc4070 */
[C---:B------:R-:W-:Y:S01]  /*9f80*/  IMAD.HI.U32 R10, R3.reuse, R7, RZ ;  /* 0x00000007030a7227 */ /* 0x040fe200078e00ff */
[----:B------:R0:W-:Y:S03]  /*9f90*/  STL [R1+0x11c], R5 ;  /* 0x00011c0501007387 */ /* 0x0001e60000100800 */
[----:B------:R-:W-:Y:S01]  /*9fa0*/  IMAD.HI.U32 R2, R3, R13, RZ ;  /* 0x0000000d03027227 */ /* 0x000fe200078e00ff */
[----:B------:R-:W-:-:S03]  /*9fb0*/  ISETP.GT.U32.AND P3, PT, R25, R16, PT ;  /* 0x000000101900720c */ /* 0x000fc60003f64070 */
[----:B------:R-:W-:Y:S02]  /*9fc0*/  @!P2 IMAD.IADD R14, R14, 0x1, -R25 ;  /* 0x000000010e0ea824 */ /* 0x000fe400078e0a19 */
[----:B0-----:R-:W-:Y:S01]  /*9fd0*/  IMAD.MOV.U32 R5, RZ, RZ, R11 ;  /* 0x000000ffff057224 */ /* 0x001fe200078e000b */
[----:B------:R-:W-:Y:S01]  /*9fe0*/  IADD3 R17, R4, 0x4a, RZ ;  /* 0x0000004a04117810 */ /* 0x000fe20007ffe0ff */
[----:B------:R-:W-:Y:S02]  /*9ff0*/  IMAD.MOV R10, RZ, RZ, -R10 ;  /* 0x000000ffff0a7224 */ /* 0x000fe400078e0a0a */
[----:B------:R-:W-:Y:S01]  /*a000*/  IMAD.MOV R2, RZ, RZ, -R2 ;  /* 0x000000ffff027224 */ /* 0x000fe200078e0a02 */
[C---:B------:R-:W-:Y:S01]  /*a010*/  ISETP.GT.U32.AND P2, PT, R25.reuse, R14, PT ;  /* 0x0000000e1900720c */ /* 0x040fe20003f44070 */
[----:B------:R-:W-:Y:S01]  /*a020*/  @!P0 IMAD.MOV R5, RZ, RZ, -R5 ;  /* 0x000000ffff058224 */ /* 0x000fe200078e0a05 */
[----:B------:R-:W-:Y:S01]  /*a030*/  ISETP.GE.AND P0, PT, R0, RZ, PT ;  /* 0x000000ff0000720c */ /* 0x000fe20003f06270 */
[C---:B------:R-:W-:Y:S01]  /*a040*/  IMAD R0, R25.reuse, R10, R7 ;  /* 0x0000000a19007224 */ /* 0x040fe200078e0207 */
[----:B------:R-:W-:Y:S01]  /*a050*/  IABS R10, R17 ;  /* 0x00000011000a7213 */ /* 0x000fe20000000000 */
[C---:B------:R-:W-:Y:S01]  /*a060*/  IMAD R13, R25.reuse, R2, R13 ;  /* 0x00000002190d7224 */ /* 0x040fe200078e020d */
[----:B------:R-:W-:Y:S01]  /*a070*/  IADD3 R2, R4, 0x49, RZ ;  /* 0x0000004904027810 */ /* 0x000fe20007ffe0ff */
[----:B------:R-:W-:Y:S01]  /*a080*/  @!P6 IMAD.IADD R8, R8, 0x1, -R25 ;  /* 0x000000010808e824 */ /* 0x000fe200078e0a19 */
[----:B------:R-:W-:Y:S01]  /*a090*/  ISETP.GT.U32.AND P6, PT, R25, R0, PT ;  /* 0x000000001900720c */ /* 0x000fe20003fc4070 */
[----:B------:R-:W-:Y:S01]  /*a0a0*/  IMAD.HI.U32 R15, R3, R10, RZ ;  /* 0x0000000a030f7227 */ /* 0x000fe200078e00ff */
[----:B------:R-:W-:-:S03]  /*a0b0*/  IABS R23, R2 ;  /* 0x0000000200177213 */ /* 0x000fc60000000000 */
[----:B------:R-:W-:Y:S01]  /*a0c0*/  @!P3 IMAD.IADD R16, R16, 0x1, -R25 ;  /* 0x000000011010b824 */ /* 0x000fe200078e0a19 */
[----:B------:R-:W-:Y:S01]  /*a0d0*/  ISETP.GT.U32.AND P3, PT, R25, R13, PT ;  /* 0x0000000d1900720c */ /* 0x000fe20003f64070 */
[----:B------:R-:W-:Y:S02]  /*a0e0*/  IMAD.MOV R15, RZ, RZ, -R15 ;  /* 0x000000ffff0f7224 */ /* 0x000fe400078e0a0f */
[----:B------:R-:W-:Y:S01]  /*a0f0*/  IMAD.HI.U32 R22, R3, R23, RZ ;  /* 0x0000001703167227 */ /* 0x000fe200078e00ff */
[----:B------:R-:W-:Y:S03]  /*a100*/  STL [R1+0x110], R6 ;  /* 0x0001100601007387 */ /* 0x000fe60000100800 */
[----:B------:R-:W-:Y:S01]  /*a110*/  @!P2 IMAD.IADD R14, R14, 0x1, -R25 ;  /* 0x000000010e0ea824 */ /* 0x000fe200078e0a19 */
[----:B------:R0:W-:Y:S01]  /*a120*/  STL [R1+0x114], R5 ;  /* 0x0001140501007387 */ /* 0x0001e20000100800 */
[----:B------:R-:W-:-:S02]  /*a130*/  IMAD R10, R25, R15, R10 ;  /* 0x0000000f190a7224 */ /* 0x000fc400078e020a */
[----:B------:R-:W-:Y:S01]  /*a140*/  IMAD.MOV R22, RZ, RZ, -R22 ;  /* 0x000000ffff167224 */ /* 0x000fe200078e0a16 */
[----:B------:R-:W-:Y:S01]  /*a150*/  IADD3 R20, R4, 0x48, RZ ;  /* 0x0000004804147810 */ /* 0x000fe20007ffe0ff */
[----:B------:R-:W-:Y:S01]  /*a160*/  @!P6 IMAD.IADD R0, R0, 0x1, -R25 ;  /* 0x000000010000e824 */ /* 0x000fe200078e0a19 */
[----:B------:R-:W-:Y:S01]  /*a170*/  IADD3 R7, R4, 0x47, RZ ;  /* 0x0000004704077810 */ /* 0x000fe20007ffe0ff */
[C---:B------:R-:W-:Y:S02]  /*a180*/  IMAD R22, R25.reuse, R22, R23 ;  /* 0x0000001619167224 */ /* 0x040fe400078e0217 */
[----:B0-----:R-:W-:Y:S01]  /*a190*/  IMAD.MOV.U32 R5, RZ, RZ, R14 ;  /* 0x000000ffff057224 */ /* 0x001fe200078e000e */
[----:B------:R-:W-:-:S03]  /*a1a0*/  ISETP.GT.U32.AND P6, PT, R25, R10, PT ;  /* 0x0000000a1900720c */ /* 0x000fc60003fc4070 */
[----:B------:R-:W-:Y:S01]  /*a1b0*/  @!P4 IMAD.MOV R5, RZ, RZ, -R5 ;  /* 0x000000ffff05c224 */ /* 0x000fe200078e0a05 */
[----:B------:R-:W-:Y:S01]  /*a1c0*/  ISETP.GE.AND P2, PT, R9, RZ, PT ;  /* 0x000000ff0900720c */ /* 0x000fe20003f46270 */
[----:B------:R-:W-:Y:S01]  /*a1d0*/  @!P3 IMAD.IADD R13, R13, 0x1, -R25 ;  /* 0x000000010d0db824 */ /* 0x000fe200078e0a19 */
[----:B------:R-:W-:Y:S02]  /*a1e0*/  IABS R21, R20 ;  /* 0x0000001400157213 */ /* 0x000fe40000000000 */
[----:B------:R-:W-:Y:S01]  /*a1f0*/  IABS R9, R7 ;  /* 0x0000000700097213 */ /* 0x000fe20000000000 */
[----:B------:R0:W-:Y:S01]  /*a200*/  STL [R1+0x100], R5 ;  /* 0x0001000501007387 */ /* 0x0001e20000100800 */
[----:B------:R-:W-:Y:S01]  /*a210*/  ISETP.GT.U32.AND P3, PT, R25, R22, PT ;  /* 0x000000161900720c */ /* 0x000fe20003f64070 */
[----:B------:R-:W-:Y:S01]  /*a220*/  IMAD.HI.U32 R24, R3, R21, RZ ;  /* 0x0000001503187227 */ /* 0x000fe200078e00ff */
[----:B------:R-:W-:Y:S02]  /*a230*/  ISETP.GT.U32.AND P4, PT, R25, R0, PT ;  /* 0x000000001900720c */ /* 0x000fe40003f84070 */
[----:B------:R-:W-:Y:S01]  /*a240*/  IADD3 R12, R4, 0x46, RZ ;  /* 0x00000046040c7810 */ /* 0x000fe20007ffe0ff */
[----:B------:R-:W-:-:S04]  /*a250*/  IMAD.HI.U32 R18, R3, R9, RZ ;  /* 0x0000000903127227 */ /* 0x000fc800078e00ff */
[----:B0-----:R-:W-:Y:S02]  /*a260*/  IMAD.MOV.U32 R5, RZ, RZ, R8 ;  /* 0x000000ffff057224 */ /* 0x001fe400078e0008 */
[----:B------:R-:W-:Y:S02]  /*a270*/  IMAD.MOV R24, RZ, RZ, -R24 ;  /* 0x000000ffff187224 */ /* 0x000fe400078e0a18 */
[----:B------:R-:W-:Y:S01]  /*a280*/  @!P1 IMAD.MOV R5, RZ, RZ, -R5 ;  /* 0x000000ffff059224 */ /* 0x000fe200078e0a05 */
[----:B------:R-:W-:Y:S01]  /*a290*/  IABS R11, R12 ;  /* 0x0000000c000b7213 */ /* 0x000fe20000000000 */
[----:B------:R-:W-:Y:S02]  /*a2a0*/  IMAD.MOV R18, RZ, RZ, -R18 ;  /* 0x000000ffff127224 */ /* 0x000fe400078e0a12 */
[----:B------:R-:W-:Y:S01]  /*a2b0*/  @!P6 IMAD.IADD R10, R10, 0x1, -R25 ;  /* 0x000000010a0ae824 */ /* 0x000fe200078e0a19 */
[----:B------:R0:W-:Y:S01]  /*a2c0*/  STL [R1+0xfc], R5 ;  /* 0x0000fc0501007387 */ /* 0x0001e20000100800 */
[C---:B------:R-:W-:Y:S01]  /*a2d0*/  IMAD R21, R25.reuse, R24, R21 ;  /* 0x0000001819157224 */ /* 0x040fe200078e0215 */
[C---:B------:R-:W-:Y:S01]  /*a2e0*/  ISETP.GT.U32.AND P6, PT, R25.reuse, R13, PT ;  /* 0x0000000d1900720c */ /* 0x040fe20003fc4070 */
[----:B------:R-:W-:-:S02]  /*a2f0*/  IMAD R9, R25, R18, R9 ;  /* 0x0000001219097224 */ /* 0x000fc400078e0209 */
[----:B------:R-:W-:Y:S01]  /*a300*/  @!P3 IMAD.IADD R22, R22, 0x1, -R25 ;  /* 0x000000011616b824 */ /* 0x000fe200078e0a19 */
[----:B------:R-:W-:Y:S01]  /*a310*/  ISETP.GT.U32.AND P3, PT, R25, R10, PT ;  /* 0x0000000a1900720c */ /* 0x000fe20003f64070 */
[----:B------:R-:W-:-:S04]  /*a320*/  IMAD.HI.U32 R15, R3, R11, RZ ;  /* 0x0000000b030f7227 */ /* 0x000fc800078e00ff */
[----:B0-----:R-:W-:Y:S02]  /*a330*/  IMAD.MOV.U32 R5, RZ, RZ, R16 ;  /* 0x000000ffff057224 */ /* 0x001fe400078e0010 */
[----:B------:R-:W-:Y:S02]  /*a340*/  @!P4 IMAD.IADD R0, R0, 0x1, -R25 ;  /* 0x000000010000c824 */ /* 0x000fe400078e0a19 */
[----:B------:R-:W-:Y:S01]  /*a350*/  @!P5 IMAD.MOV R5, RZ, RZ, -R5 ;  /* 0x000000ffff05d224 */ /* 0x000fe200078e0a05 */
[C---:B------:R-:W-:Y:S01]  /*a360*/  ISETP.GT.U32.AND P5, PT, R25.reuse, R21, PT ;  /* 0x000000151900720c */ /* 0x040fe20003fa4070 */
[----:B------:R-:W-:Y:S01]  /*a370*/  IMAD.MOV R15, RZ, RZ, -R15 ;  /* 0x000000ffff0f7224 */ /* 0x000fe200078e0a0f */
[C---:B------:R-:W-:Y:S02]  /*a380*/  ISETP.GT.U32.AND P4, PT, R25.reuse, R9, PT ;  /* 0x000000091900720c */ /* 0x040fe40003f84070 */
[C---:B------:R-:W-:Y:S01]  /*a390*/  ISETP.GT.U32.AND P1, PT, R25.reuse, R22, PT ;  /* 0x000000161900720c */ /* 0x040fe20003f24070 */
[----:B------:R-:W-:Y:S01]  /*a3a0*/  IMAD R11, R25, R15, R11 ;  /* 0x0000000f190b7224 */ /* 0x000fe200078e020b */
[----:B------:R-:W-:Y:S01]  /*a3b0*/  IADD3 R18, R4, 0x45, RZ ;  /* 0x0000004504127810 */ /* 0x000fe20007ffe0ff */
[----:B------:R-:W-:-:S02]  /*a3c0*/  @!P6 IMAD.IADD R13, R13, 0x1, -R25 ;  /* 0x000000010d0de824 */ /* 0x000fc400078e0a19 */
[--C-:B------:R-:W-:Y:S01]  /*a3d0*/  @!P3 IMAD.IADD R10, R10, 0x1, -R25.reuse ;  /* 0x000000010a0ab824 */ /* 0x100fe200078e0a19 */
[----:B------:R-:W-:Y:S01]  /*a3e0*/  ISETP.GT.U32.AND P3, PT, R25, R11, PT ;  /* 0x0000000b1900720c */ /* 0x000fe20003f64070 */
[----:B------:R0:W-:Y:S01]  /*a3f0*/  STL [R1+0xf8], R5 ;  /* 0x0000f80501007387 */ /* 0x0001e20000100800 */
[----:B------:R-:W-:Y:S01]  /*a400*/  IMAD.MOV.U32 R6, RZ, RZ, R0 ;  /* 0x000000ffff067224 */ /* 0x000fe200078e0000 */
[----:B------:R-:W-:Y:S01]  /*a410*/  IADD3 R15, R4, 0x44, RZ ;  /* 0x00000044040f7810 */ /* 0x000fe20007ffe0ff */
[--C-:B------:R-:W-:Y:S01]  /*a420*/  @!P5 IMAD.IADD R21, R21, 0x1, -R25.reuse ;  /* 0x000000011515d824 */ /* 0x100fe200078e0a19 */
[----:B------:R-:W-:Y:S01]  /*a430*/  IABS R14, R18 ;  /* 0x00000012000e7213 */ /* 0x000fe20000000000 */
[--C-:B------:R-:W-:Y:S01]  /*a440*/  @!P4 IMAD.IADD R9, R9, 0x1, -R25.reuse ;  /* 0x000000010909c824 */ /* 0x100fe200078e0a19 */
[----:B------:R-:W-:Y:S01]  /*a450*/  ISETP.GE.AND P6, PT, R17, RZ, PT ;  /* 0x000000ff1100720c */ /* 0x000fe20003fc6270 */
[----:B------:R-:W-:Y:S02]  /*a460*/  @!P1 IMAD.IADD R22, R22, 0x1, -R25 ;  /* 0x0000000116169824 */ /* 0x000fe400078e0a19 */
[----:B0-----:R-:W-:Y:S01]  /*a470*/  IMAD.MOV.U32 R5, RZ, RZ, R13 ;  /* 0x000000ffff057224 */ /* 0x001fe200078e000d */
[----:B------:R-:W-:Y:S01]  /*a480*/  ISETP.GE.AND P1, PT, R2, RZ, PT ;  /* 0x000000ff0200720c */ /* 0x000fe20003f26270 */
[----:B------:R-:W-:Y:S01]  /*a490*/  @!P0 IMAD.MOV R6, RZ, RZ, -R6 ;  /* 0x000000ffff068224 */ /* 0x000fe200078e0a06 */
[----:B------:R-:W-:Y:S01]  /*a4a0*/  IABS R8, R15 ;  /* 0x0000000f00087213 */ /* 0x000fe20000000000 */
[----:B------:R-:W-:Y:S01]  /*a4b0*/  @!P2 IMAD.MOV R5, RZ, RZ, -R5 ;  /* 0x000000ffff05a224 */ /* 0x000fe200078e0a05 */
[----:B------:R-:W-:Y:S01]  /*a4c0*/  ISETP.GT.U32.AND P0, PT, R25, R21, PT ;  /* 0x000000151900720c */ /* 0x000fe20003f04070 */
[----:B------:R-:W-:Y:S01]  /*a4d0*/  IMAD.HI.U32 R16, R3, R14, RZ ;  /* 0x0000000e03107227 */ /* 0x000fe200078e00ff */
[----:B------:R-:W-:Y:S01]  /*a4e0*/  ISETP.GT.U32.AND P2, PT, R25, R9, PT ;  /* 0x000000091900720c */ /* 0x000fe20003f44070 */
[----:B------:R0:W-:Y:S02]  /*a4f0*/  STL [R1+0xe4], R6 ;  /* 0x0000e40601007387 */ /* 0x0001e40000100800 */
[----:B------:R-:W-:Y:S01]  /*a500*/  IMAD.HI.U32 R17, R3, R8, RZ ;  /* 0x0000000803117227 */ /* 0x000fe200078e00ff */
[----:B------:R-:W-:Y:S01]  /*a510*/  ISETP.GE.AND P5, PT, R20, RZ, PT ;  /* 0x000000ff1400720c */ /* 0x000fe20003fa6270 */
[----:B------:R1:W-:Y:S02]  /*a520*/  STL [R1+0xe0], R5 ;  /* 0x0000e00501007387 */ /* 0x0003e40000100800 */
[----:B------:R-:W-:-:S02]  /*a530*/  IMAD.MOV R16, RZ, RZ, -R16 ;  /* 0x000000ffff107224 */ /* 0x000fc400078e0a10 */
[----:B------:R-:W-:Y:S01]  /*a540*/  @!P3 IMAD.IADD R11, R11, 0x1, -R25 ;  /* 0x000000010b0bb824 */ /* 0x000fe200078e0a19 */
[----:B------:R-:W-:Y:S01]  /*a550*/  ISETP.GE.AND P4, PT, R7, RZ, PT ;  /* 0x000000ff0700720c */ /* 0x000fe20003f86270 */
[----:B0-----:R-:W-:Y:S02]  /*a560*/  IMAD.MOV.U32 R6, RZ, RZ, R10 ;  /* 0x000000ffff067224 */ /* 0x001fe400078e000a */
[----:B------:R-:W-:Y:S02]  /*a570*/  IMAD.MOV R17, RZ, RZ, -R17 ;  /* 0x000000ffff117224 */ /* 0x000fe400078e0a11 */
[----:B-1----:R-:W-:Y:S02]  /*a580*/  IMAD.MOV.U32 R5, RZ, RZ, R22 ;  /* 0x000000ffff057224 */ /* 0x002fe400078e0016 */
[C---:B------:R-:W-:Y:S01]  /*a590*/  IMAD R7, R25.reuse, R16, R14 ;  /* 0x0000001019077224 */ /* 0x040fe200078e020e */
[----:B------:R-:W-:Y:S01]  /*a5a0*/  IADD3 R0, R4, 0x43, RZ ;  /* 0x0000004304007810 */ /* 0x000fe20007ffe0ff */
[----:B------:R-:W-:Y:S01]  /*a5b0*/  @!P6 IMAD.MOV R6, RZ, RZ, -R6 ;  /* 0x000000ffff06e224 */ /* 0x000fe200078e0a06 */
[C---:B------:R-:W-:Y:S01]  /*a5c0*/  ISETP.GT.U32.AND P3, PT, R25.reuse, R11, PT ;  /* 0x0000000b1900720c */ /* 0x040fe20003f64070 */
[----:B------:R-:W-:Y:S01]  /*a5d0*/  @!P1 IMAD.MOV R5, RZ, RZ, -R5 ;  /* 0x000000ffff059224 */ /* 0x000fe200078e0a05 */
[C---:B------:R-:W-:Y:S01]  /*a5e0*/  ISETP.GT.U32.AND P6, PT, R25.reuse, R7, PT ;  /* 0x000000071900720c */ /* 0x040fe20003fc4070 */
[----:B------:R-:W-:-:S02]  /*a5f0*/  IMAD R17, R25, R17, R8 ;  /* 0x0000001119117224 */ /* 0x000fc400078e0208 */
[--C-:B------:R-:W-:Y:S01]  /*a600*/  @!P0 IMAD.IADD R21, R21, 0x1, -R25.reuse ;  /* 0x0000000115158824 */ /* 0x100fe200078e0a19 */
[----:B------:R-:W-:Y:S01]  /*a610*/  IABS R8, R0 ;  /* 0x0000000000087213 */ /* 0x000fe20000000000 */
[----:B------:R-:W-:Y:S01]  /*a620*/  @!P2 IMAD.IADD R9, R9, 0x1, -R25 ;  /* 0x000000010909a824 */ /* 0x000fe200078e0a19 */
[----:B------:R0:W-:Y:S01]  /*a630*/  STL [R1+0xdc], R6 ;  /* 0x0000dc0601007387 */ /* 0x0001e20000100800 */
[----:B------:R-:W-:-:S03]  /*a640*/  ISETP.GT.U32.AND P0, PT, R25, R17, PT ;  /* 0x000000111900720c */ /* 0x000fc60003f04070 */
[----:B------:R1:W-:Y:S01]  /*a650*/  STL [R1+0xd8], R5 ;  /* 0x0000d80501007387 */ /* 0x0003e20000100800 */
[----:B------:R-:W-:Y:S01]  /*a660*/  ISETP.GE.AND P1, PT, R12, RZ, PT ;  /* 0x000000ff0c00720c */ /* 0x000fe20003f26270 */
[----:B------:R-:W-:-:S04]  /*a670*/  IMAD.HI.U32 R10, R3, R8, RZ ;  /* 0x00000008030a7227 */ /* 0x000fc800078e00ff */
[----:B0-----:R-:W-:Y:S02]  /*a680*/  IMAD.MOV.U32 R6, RZ, RZ, R21 ;  /* 0x000000ffff067224 */ /* 0x001fe400078e0015 */
[----:B-1----:R-:W-:Y:S02]  /*a690*/  IMAD.MOV.U32 R5, RZ, RZ, R9 ;  /* 0x000000ffff057224 */ /* 0x002fe400078e0009 */
[----:B------:R-:W-:Y:S02]  /*a6a0*/  @!P5 IMAD.MOV R6, RZ, RZ, -R6 ;  /* 0x000000ffff06d224 */ /* 0x000fe400078e0a06 */
[----:B------:R-:W-:Y:S02]  /*a6b0*/  @!P4 IMAD.MOV R5, RZ, RZ, -R5 ;  /* 0x000000ffff05c224 */ /* 0x000fe400078e0a05 */
[--C-:B------:R-:W-:Y:S02]  /*a6c0*/  @!P3 IMAD.IADD R11, R11, 0x1, -R25.reuse ;  /* 0x000000010b0bb824 */ /* 0x100fe400078e0a19 */
[----:B------:R-:W-:Y:S01]  /*a6d0*/  IMAD.MOV R10, RZ, RZ, -R10 ;  /* 0x000000ffff0a7224 */ /* 0x000fe200078e0a0a */
[----:B------:R-:W-:Y:S01]  /*a6e0*/  STL [R1+0xcc], R6 ;  /* 0x0000cc0601007387 */ /* 0x000fe20000100800 */
[--C-:B------:R-:W-:Y:S01]  /*a6f0*/  @!P6 IMAD.IADD R7, R7, 0x1, -R25.reuse ;  /* 0x000000010707e824 */ /* 0x100fe200078e0a19 */
[----:B------:R-:W-:Y:S01]  /*a700*/  IADD3 R2, R4, 0x42, RZ ;  /* 0x0000004204027810 */ /* 0x000fe20007ffe0ff */
[----:B------:R-:W-:Y:S01]  /*a710*/  IMAD R8, R25, R10, R8 ;  /* 0x0000000a19087224 */ /* 0x000fe200078e0208 */
[----:B------:R0:W-:Y:S01]  /*a720*/  STL [R1+0xc4], R5 ;  /* 0x0000c40501007387 */ /* 0x0001e20000100800 */
[----:B------:R-:W-:Y:S01]  /*a730*/  @!P0 IMAD.IADD R17, R17, 0x1, -R25 ;  /* 0x0000000111118824 */ /* 0x000fe200078e0a19 */
[----:B------:R-:W-:-:S02]  /*a740*/  IABS R20, R2 ;  /* 0x0000000200147213 */ /* 0x000fc40000000000 */
[----:B------:R-:W-:Y:S01]  /*a750*/  ISETP.GT.U32.AND P0, PT, R25, R7, PT ;  /* 0x000000071900720c */ /* 0x000fe20003f04070 */
[----:B0-----:R-:W-:-:S04]  /*a760*/  IMAD.MOV.U32 R5, RZ, RZ, R11 ;  /* 0x000000ffff057224 */ /* 0x001fc800078e000b */
[----:B------:R-:W-:Y:S01]  /*a770*/  @!P1 IMAD.MOV R5, RZ, RZ, -R5 ;  /* 0x000000ffff059224 */ /* 0x000fe200078e0a05 */
[----:B------:R-:W-:Y:S02]  /*a780*/  ISETP.GT.U32.AND P1, PT, R25, R8, PT ;  /* 0x000000081900720c */ /* 0x000fe40003f24070 */
[----:B------:R-:W-:Y:S01]  /*a790*/  ISETP.GE.AND P6, PT, R0, RZ, PT ;  /* 0x000000ff0000720c */ /* 0x000fe20003fc6270 */
[----:B------:R-:W-:Y:S01]  /*a7a0*/  IMAD.HI.U32 R0, R3, R20, RZ ;  /* 0x0000001403007227 */ /* 0x000fe200078e00ff */
[----:B------:R-:W-:Y:S02]  /*a7b0*/  ISETP.GT.U32.AND P4, PT, R25, R17, PT ;  /* 0x000000111900720c */ /* 0x000fe40003f84070 */
[----:B------:R-:W-:Y:S01]  /*a7c0*/  IADD3 R16, R4, 0x41, RZ ;  /* 0x0000004104107810 */ /* 0x000fe20007ffe0ff */
[----:B------:R-:W-:Y:S02]  /*a7d0*/  IMAD.MOV R0, RZ, RZ, -R0 ;  /* 0x000000ffff007224 */ /* 0x000fe400078e0a00 */
[--C-:B------:R-:W-:Y:S01]  /*a7e0*/  @!P0 IMAD.IADD R7, R7, 0x1, -R25.reuse ;  /* 0x0000000107078824 */ /* 0x100fe200078e0a19 */
[----:B------:R-:W-:Y:S01]  /*a7f0*/  ISETP.GE.AND P0, PT, R16, RZ, PT ;  /* 0x000000ff1000720c */ /* 0x000fe20003f06270 */
[----:B------:R-:W-:Y:S01]  /*a800*/  IMAD R20, R25, R0, R20 ;  /* 0x0000000019147224 */ /* 0x000fe200078e0214 */
[----:B------:R-:W-:Y:S01]  /*a810*/  IABS R16, R16 ;  /* 0x0000001000107213 */ /* 0x000fe20000000000 */
[----:B------:R-:W-:-:S04]  /*a820*/  @!P1 IMAD.IADD R8, R8, 0x1, -R25 ;  /* 0x0000000108089824 */ /* 0x000fc800078e0a19 */
[----:B------:R-:W-:Y:S01]  /*a830*/  @!P4 IMAD.IADD R17, R17, 0x1, -R25 ;  /* 0x000000011111c824 */ /* 0x000fe200078e0a19 */
[----:B------:R-:W-:Y:S01]  /*a840*/  ISETP.GT.U32.AND P4, PT, R25, R20, PT ;  /* 0x000000141900720c */ /* 0x000fe20003f84070 */
[----:B------:R-:W-:Y:S01]  /*a850*/  IMAD.HI.U32 R10, R3, R16, RZ ;  /* 0x00000010030a7227 */ /* 0x000fe200078e00ff */
[----:B------:R-:W-:-:S03]  /*a860*/  ISETP.GT.U32.AND P1, PT, R25, R8, PT ;  /* 0x000000081900720c */ /* 0x000fc60003f24070 */
[----:B------:R-:W-:Y:S01]  /*a870*/  IMAD.MOV R10, RZ, RZ, -R10 ;  /* 0x000000ffff0a7224 */ /* 0x000fe200078e0a0a */
[----:B------:R-:W-:Y:S02]  /*a880*/  ISETP.GE.AND P5, PT, R2, RZ, PT ;  /* 0x000000ff0200720c */ /* 0x000fe40003fa6270 */
[----:B------:R-:W-:Y:S01]  /*a890*/  ISETP.GE.AND P2, PT, R18, RZ, PT ;  /* 0x000000ff1200720c */ /* 0x000fe20003f46270 */
[----:B------:R-:W-:Y:S01]  /*a8a0*/  IMAD R16, R25, R10, R16 ;  /* 0x0000000a19107224 */ /* 0x000fe200078e0210 */
[----:B------:R-:W-:Y:S02]  /*a8b0*/  ISETP.GE.AND P3, PT, R15, RZ, PT ;  /* 0x000000ff0f00720c */ /* 0x000fe40003f66270 */
[----:B------:R-:W-:Y:S01]  /*a8c0*/  IADD3 R2, R4, 0x40, RZ ;  /* 0x0000004004027810 */ /* 0x000fe20007ffe0ff */
[--C-:B------:R-:W-:Y:S02]  /*a8d0*/  @!P4 IMAD.IADD R20, R20, 0x1, -R25.reuse ;  /* 0x000000011414c824 */ /* 0x100fe400078e0a19 */
[----:B------:R-:W-:Y:S01]  /*a8e0*/  @!P1 IMAD.IADD R8, R8, 0x1, -R25 ;  /* 0x0000000108089824 */ /* 0x000fe200078e0a19 */
[----:B------:R-:W-:-:S02]  /*a8f0*/  IABS R11, R2 ;  /* 0x00000002000b7213 */ /* 0x000fc40000000000 */
[C---:B------:R-:W-:Y:S02]  /*a900*/  ISETP.GT.U32.AND P1, PT, R25.reuse, R16, PT ;  /* 0x000000101900720c */ /* 0x040fe40003f24070 */
[----:B------:R-:W-:Y:S01]  /*a910*/  IADD3 R0, R4, 0x3f, RZ ;  /* 0x0000003f04007810 */ /* 0x000fe20007ffe0ff */
[----:B------:R0:W-:Y:S01]  /*a920*/  STL [R1+0xc0], R5 ;  /* 0x0000c00501007387 */ /* 0x0001e20000100800 */
[----:B------:R-:W-:Y:S01]  /*a930*/  ISETP.GT.U32.AND P4, PT, R25, R20, PT ;  /* 0x000000141900720c */ /* 0x000fe20003f84070 */
[----:B------:R-:W-:Y:S01]  /*a940*/  IMAD.HI.U32 R9, R3, R11, RZ ;  /* 0x0000000b03097227 */ /* 0x000fe200078e00ff */
[----:B------:R-:W-:-:S03]  /*a950*/  IABS R13, R0 ;  /* 0x00000000000d7213 */ /* 0x000fc60000000000 */
[----:B------:R-:W-:Y:S02]  /*a960*/  @!P2 IMAD.MOV R7, RZ, RZ, -R7 ;  /* 0x000000ffff07a224 */ /* 0x000fe400078e0a07 */
[----:B0-----:R-:W-:Y:S01]  /*a970*/  IMAD.MOV.U32 R5, RZ, RZ, R17 ;  /* 0x000000ffff057224 */ /* 0x001fe200078e0011 */
[----:B------:R-:W-:Y:S01]  /*a980*/  ISETP.GE.AND P2, PT, R2, RZ, PT ;  /* 0x000000ff0200720c */ /* 0x000fe20003f46270 */
[----:B------:R-:W-:Y:S02]  /*a990*/  IMAD.MOV R9, RZ, RZ, -R9 ;  /* 0x000000ffff097224 */ /* 0x000fe400078e0a09 */
[----:B------:R-:W-:Y:S01]  /*a9a0*/  @!P3 IMAD.MOV R5, RZ, RZ, -R5 ;  /* 0x000000ffff05b224 */ /* 0x000fe200078e0a05 */
[----:B------:R-:W-:Y:S01]  /*a9b0*/  ISETP.GE.AND P3, PT, R0, RZ, PT ;  /* 0x000000ff0000720c */ /* 0x000fe20003f66270 */
[----:B------:R-:W-:Y:S01]  /*a9c0*/  IMAD.HI.U32 R2, R3, R13, RZ ;  /* 0x0000000d03027227 */ /* 0x000fe200078e00ff */
[----:B------:R-:W-:-:S03]  /*a9d0*/  IADD3 R0, R4, 0x3e, RZ ;  /* 0x0000003e04007810 */ /* 0x000fc60007ffe0ff */
[C---:B------:R-:W-:Y:S01]  /*a9e0*/  IMAD R11, R25.reuse, R9, R11 ;  /* 0x00000009190b7224 */ /* 0x040fe200078e020b */
[----:B------:R-:W-:Y:S01]  /*a9f0*/  IABS R10, R0 ;  /* 0x00000000000a7213 */ /* 0x000fe20000000000 */
[--C-:B------:R-:W-:Y:S02]  /*aa00*/  @!P1 IMAD.IADD R16, R16, 0x1, -R25.reuse ;  /* 0x0000000110109824 */ /* 0x100fe400078e0a19 */
[----:B------:R-:W-:Y:S02]  /*aa10*/  IMAD.MOV R2, RZ, RZ, -R2 ;  /* 0x000000ffff027224 */ /* 0x000fe400078e0a02 */
[----:B------:R-:W-:Y:S01]  /*aa20*/  @!P4 IMAD.IADD R20, R20, 0x1, -R25 ;  /* 0x000000011414c824 */ /* 0x000fe200078e0a19 */
[C---:B------:R-:W-:Y:S01]  /*aa30*/  ISETP.GT.U32.AND P4, PT, R25.reuse, R11, PT ;  /* 0x0000000b1900720c */ /* 0x040fe20003f84070 */
[C---:B------:R-:W-:Y:S01]  /*aa40*/  IMAD R13, R25.reuse, R2, R13 ;  /* 0x00000002190d7224 */ /* 0x040fe200078e020d */
[----:B------:R-:W-:Y:S01]  /*aa50*/  ISETP.GT.U32.AND P1, PT, R25, R16, PT ;  /* 0x000000101900720c */ /* 0x000fe20003f24070 */
[----:B------:R-:W-:Y:S01]  /*aa60*/  STL [R1+0x107c], R7 ;  /* 0x00107c0701007387 */ /* 0x000fe20000100800 */
[----:B------:R-:W-:-:S03]  /*aa70*/  IMAD.HI.U32 R14, R3, R10, RZ ;  /* 0x0000000a030e7227 */ /* 0x000fc600078e00ff */
[----:B------:R0:W-:Y:S01]  /*aa80*/  STL [R1+0xbc], R5 ;  /* 0x0000bc0501007387 */ /* 0x0001e20000100800 */
[----:B------:R-:W-:Y:S01]  /*aa90*/  @!P6 IMAD.MOV R8, RZ, RZ, -R8 ;  /* 0x000000ffff08e224 */ /* 0x000fe200078e0a08 */
[----:B------:R-:W-:Y:S01]  /*aaa0*/  ISETP.GT.U32.AND P6, PT, R25, R13, PT ;  /* 0x0000000d1900720c */ /* 0x000fe20003fc4070 */
[----:B------:R-:W-:Y:S02]  /*aab0*/  IMAD.MOV R14, RZ, RZ, -R14 ;  /* 0x000000ffff0e7224 */ /* 0x000fe400078e0a0e */
[----:B0-----:R-:W-:-:S04]  /*aac0*/  IMAD.MOV.U32 R5, RZ, RZ, R20 ;  /* 0x000000ffff057224 */ /* 0x001fc800078e0014 */
[----:B------:R-:W-:Y:S01]  /*aad0*/  @!P5 IMAD.MOV R5, RZ, RZ, -R5 ;  /* 0x000000ffff05d224 */ /* 0x000fe200078e0a05 */
[----:B------:R-:W-:Y:S01]  /*aae0*/  ISETP.GE.AND P5, PT, R0, RZ, PT ;  /* 0x000000ff0000720c */ /* 0x000fe20003fa6270 */
[----:B------:R-:W-:Y:S02]  /*aaf0*/  IMAD R0, R25, R14, R10 ;  /* 0x0000000e19007224 */ /* 0x000fe400078e020a */
[--C-:B------:R-:W-:Y:S02]  /*ab00*/  @!P4 IMAD.IADD R11, R11, 0x1, -R25.reuse ;  /* 0x000000010b0bc824 */ /* 0x100fe400078e0a19 */
[--C-:B------:R-:W-:Y:S01]  /*ab10*/  @!P1 IMAD.IADD R16, R16, 0x1, -R25.reuse ;  /* 0x0000000110109824 */ /* 0x100fe200078e0a19 */
[----:B------:R-:W-:Y:S02]  /*ab20*/  ISETP.GT.U32.AND P1, PT, R25, R0, PT ;  /* 0x000000001900720c */ /* 0x000fe40003f24070 */
[C---:B------:R-:W-:Y:S02]  /*ab30*/  IADD3 R15, R4.reuse, 0x3d, RZ ;  /* 0x0000003d040f7810 */ /* 0x040fe40007ffe0ff */
[----:B------:R-:W-:Y:S01]  /*ab40*/  IADD3 R12, R4, 0x3c, RZ ;  /* 0x0000003c040c7810 */ /* 0x000fe20007ffe0ff */
[----:B------:R-:W-:Y:S01]  /*ab50*/  @!P6 IMAD.IADD R13, R13, 0x1, -R25 ;  /* 0x000000010d0de824 */ /* 0x000fe200078e0a19 */
[----:B------:R-:W-:-:S02]  /*ab60*/  ISETP.GT.U32.AND P4, PT, R25, R11, PT ;  /* 0x0000000b1900720c */ /* 0x000fc40003f84070 */
[----:B------:R-:W-:Y:S02]  /*ab70*/  IADD3 R2, R4, 0x3b, RZ ;  /* 0x0000003b04027810 */ /* 0x000fe40007ffe0ff */
[----:B------:R-:W-:Y:S02]  /*ab80*/  IABS R18, R15 ;  /* 0x0000000f00127213 */ /* 0x000fe40000000000 */
[----:B------:R-:W-:Y:S02]  /*ab90*/  IABS R17, R12 ;  /* 0x0000000c00117213 */ /* 0x000fe40000000000 */
[----:B------:R-:W-:Y:S01]  /*aba0*/  IABS R9, R2 ;  /* 0x0000000200097213 */ /* 0x000fe20000000000 */
[----:B------:R-:W-:Y:S01]  /*abb0*/  IMAD.HI.U32 R20, R3, R18, RZ ;  /* 0x0000001203147227 */ /* 0x000fe200078e00ff */
[----:B------:R-:W-:Y:S01]  /*abc0*/  ISETP.GT.U32.AND P6, PT, R25, R13, PT ;  /* 0x0000000d1900720c */ /* 0x000fe20003fc4070 */
[----:B------:R-:W-:Y:S02]  /*abd0*/  STL [R1+0x1080], R8 ;  /* 0x0010800801007387 */ /* 0x000fe40000100800 */
[----:B------:R-:W-:-:S02]  /*abe0*/  IMAD.HI.U32 R10, R3, R17, RZ ;  /* 0x00000011030a7227 */ /* 0x000fc400078e00ff */
[----:B------:R0:W-:Y:S02]  /*abf0*/  STL [R1+0xb8], R5 ;  /* 0x0000b80501007387 */ /* 0x0001e40000100800 */
[----:B------:R-:W-:Y:S02]  /*ac00*/  @!P1 IMAD.IADD R0, R0, 0x1, -R25 ;  /* 0x0000000100009824 */ /* 0x000fe400078e0a19 */
[----:B------:R-:W-:-:S04]  /*ac10*/  IMAD.HI.U32 R14, R3, R9, RZ ;  /* 0x00000009030e7227 */ /* 0x000fc800078e00ff */
[----:B------:R-:W-:Y:S02]  /*ac20*/  IMAD.MOV R20, RZ, RZ, -R20 ;  /* 0x000000ffff147224 */ /* 0x000fe400078e0a14 */
[----:B0-----:R-:W-:Y:S02]  /*ac30*/  IMAD.MOV.U32 R5, RZ, RZ, R16 ;  /* 0x000000ffff057224 */ /* 0x001fe400078e0010 */
[----:B------:R-:W-:Y:S02]  /*ac40*/  IMAD.MOV R10, RZ, RZ, -R10 ;  /* 0x000000ffff0a7224 */ /* 0x000fe400078e0a0a */
[----:B------:R-:W-:Y:S01]  /*ac50*/  @!P4 IMAD.IADD R11, R11, 0x1, -R25 ;  /* 0x000000010b0bc824 */ /* 0x000fe200078e0a19 */
[----:B------:R-:W-:Y:S01]  /*ac60*/  ISETP.GE.AND P4, PT, R15, RZ, PT ;  /* 0x000000ff0f00720c */ /* 0x000fe20003f86270 */
[----:B------:R-:W-:Y:S01]  /*ac70*/  @!P0 IMAD.MOV R5, RZ, RZ, -R5 ;  /* 0x000000ffff058224 */ /* 0x000fe200078e0a05 */
[C---:B------:R-:W-:Y:S01]  /*ac80*/  ISETP.GT.U32.AND P0, PT, R25.reuse, R0, PT ;  /* 0x000000001900720c */ /* 0x040fe20003f04070 */
[----:B------:R-:W-:-:S02]  /*ac90*/  IMAD R15, R25, R20, R18 ;  /* 0x00000014190f7224 */ /* 0x000fc400078e0212 */
[----:B------:R-:W-:Y:S02]  /*aca0*/  IMAD.MOV R14, RZ, RZ, -R14 ;  /* 0x000000ffff0e7224 */ /* 0x000fe400078e0a0e */
[C---:B------:R-:W-:Y:S01]  /*acb0*/  IMAD R17, R25.reuse, R10, R17 ;  /* 0x0000000a19117224 */ /* 0x040fe200078e0211 */
[----:B------:R-:W-:Y:S01]  /*acc0*/  IADD3 R10, R4, 0x3a, RZ ;  /* 0x0000003a040a7810 */ /* 0x000fe20007ffe0ff */
[C---:B------:R-:W-:Y:S01]  /*acd0*/  IMAD R9, R25.reuse, R14, R9 ;  /* 0x0000000e19097224 */ /* 0x040fe200078e0209 */
[----:B------:R-:W-:Y:S01]  /*ace0*/  ISETP.GT.U32.AND P1, PT, R25, R15, PT ;  /* 0x0000000f1900720c */ /* 0x000fe20003f24070 */
[----:B------:R-:W-:Y:S01]  /*acf0*/  @!P6 IMAD.IADD R13, R13, 0x1, -R25 ;  /* 0x000000010d0de824 */ /* 0x000fe200078e0a19 */
[----:B------:R-:W-:Y:S02]  /*ad00*/  IABS R14, R10 ;  /* 0x0000000a000e7213 */ /* 0x000fe40000000000 */
[----:B------:R-:W-:Y:S01]  /*ad10*/  ISETP.GT.U32.AND P6, PT, R25, R17, PT ;  /* 0x000000111900720c */ /* 0x000fe20003fc4070 */
[----:B------:R0:W-:Y:S01]  /*ad20*/  STL [R1+0xa8], R5 ;  /* 0x0000a80501007387 */ /* 0x0001e20000100800 */
[----:B------:R-:W-:-:S02]  /*ad30*/  IMAD.MOV.U32 R6, RZ, RZ, R11 ;  /* 0x000000ffff067224 */ /* 0x000fc400078e000b */
[----:B------:R-:W-:Y:S01]  /*ad40*/  IMAD.MOV.U32 R11, RZ, RZ, R14 ;  /* 0x000000ffff0b7224 */ /* 0x000fe200078e000e */
[----:B------:R-:W-:Y:S01]  /*ad50*/  IADD3 R14, R4, 0x39, RZ ;  /* 0x00000039040e7810 */ /* 0x000fe20007ffe0ff */
[----:B------:R-:W-:Y:S02]  /*ad60*/  @!P2 IMAD.MOV R6, RZ, RZ, -R6 ;  /* 0x000000ffff06a224 */ /* 0x000fe400078e0a06 */
[----:B0-----:R-:W-:Y:S01]  /*ad70*/  IMAD.MOV.U32 R5, RZ, RZ, R13 ;  /* 0x000000ffff057224 */ /* 0x001fe200078e000d */
[----:B------:R-:W-:Y:S01]  /*ad80*/  ISETP.GE.AND P2, PT, R12, RZ, PT ;  /* 0x000000ff0c00720c */ /* 0x000fe20003f46270 */
[----:B------:R-:W-:Y:S02]  /*ad90*/  @!P0 IMAD.IADD R0, R0, 0x1, -R25 ;  /* 0x0000000100008824 */ /* 0x000fe400078e0a19 */
[----:B------:R-:W-:Y:S01]  /*ada0*/  @!P3 IMAD.MOV R5, RZ, RZ, -R5 ;  /* 0x000000ffff05b224 */ /* 0x000fe200078e0a05 */
[----:B------:R-:W-:Y:S01]  /*adb0*/  ISETP.GE.AND P0, PT, R2, RZ, PT ;  /* 0x000000ff0200720c */ /* 0x000fe20003f06270 */
[----:B------:R-:W-:Y:S01]  /*adc0*/  IMAD.HI.U32 R12, R3, R11, RZ ;  /* 0x0000000b030c7227 */ /* 0x000fe200078e00ff */
[----:B------:R-:W-:Y:S01]  /*add0*/  IABS R2, R14 ;  /* 0x0000000e00027213 */ /* 0x000fe20000000000 */
[----:B------:R-:W-:Y:S01]  /*ade0*/  STL [R1+0xb0], R6 ;  /* 0x0000b00601007387 */ /* 0x000fe20000100800 */
[----:B------:R-:W-:Y:S01]  /*adf0*/  ISETP.GT.U32.AND P3, PT, R25, R9, PT ;  /* 0x000000091900720c */ /* 0x000fe20003f64070 */
[----:B------:R-:W-:-:S02]  /*ae00*/  @!P1 IMAD.IADD R15, R15, 0x1, -R25 ;  /* 0x000000010f0f9824 */ /* 0x000fc400078e0a19 */
[----:B------:R0:W-:Y:S01]  /*ae10*/  STL [R1+0xb4], R5 ;  /* 0x0000b40501007387 */ /* 0x0001e20000100800 */
[----:B------:R-:W-:Y:S01]  /*ae20*/  @!P6 IMAD.IADD R17, R17, 0x1, -R25 ;  /* 0x000000011111e824 */ /* 0x000fe200078e0a19 */
[----:B------:R-:W-:Y:S01]  /*ae30*/  ISETP.GE.AND P1, PT, R10, RZ, PT ;  /* 0x000000ff0a00720c */ /* 0x000fe20003f26270 */
[----:B------:R-:W-:Y:S02]  /*ae40*/  IMAD.MOV R12, RZ, RZ, -R12 ;  /* 0x000000ffff0c7224 */ /* 0x000fe400078e0a0c */
[----:B------:R-:W-:Y:S02]  /*ae50*/  IMAD.MOV.U32 R10, RZ, RZ, R2 ;  /* 0x000000ffff0a7224 */ /* 0x000fe400078e0002 */
[----:B0-----:R-:W-:Y:S02]  /*ae60*/  IMAD.MOV.U32 R5, RZ, RZ, R0 ;  /* 0x000000ffff057224 */ /* 0x001fe400078e0000 */
[C---:B------:R-:W-:Y:S02]  /*ae70*/  IMAD R11, R25.reuse, R12, R11 ;  /* 0x0000000c190b7224 */ /* 0x040fe400078e020b */
[----:B------:R-:W-:Y:S01]  /*ae80*/  @!P5 IMAD.MOV R5, RZ, RZ, -R5 ;  /* 0x000000ffff05d224 */ /* 0x000fe200078e0a05 */
[----:B------:R-:W-:Y:S01]  /*ae90*/  ISETP.GT.U32.AND P5, PT, R25, R17, PT ;  /* 0x000000111900720c */ /* 0x000fe20003fa4070 */
[----:B------:R-:W-:Y:S01]  /*aea0*/  IMAD.HI.U32 R12, R3, R10, RZ ;  /* 0x0000000a030c7227 */ /* 0x000fe200078e00ff */
[----:B------:R-:W-:-:S03]  /*aeb0*/  ISETP.GT.U32.AND P6, PT, R25, R15, PT ;  /* 0x0000000f1900720c */ /* 0x000fc60003fc4070 */
[----:B------:R-:W-:Y:S02]  /*aec0*/  IMAD.MOV R12, RZ, RZ, -R12 ;  /* 0x000000ffff0c7224 */ /* 0x000fe400078e0a0c */
[----:B------:R-:W-:Y:S02]  /*aed0*/  @!P3 IMAD.IADD R9, R9, 0x1, -R25 ;  /* 0x000000010909b824 */ /* 0x000fe400078e0a19 */
[----:B------:R-:W-:-:S03]  /*aee0*/  IMAD R10, R25, R12, R10 ;  /* 0x0000000c190a7224 */ /* 0x000fc600078e020a */
[----:B------:R-:W-:Y:S01]  /*aef0*/  ISETP.GT.U32.AND P3, PT, R25, R9, PT ;  /* 0x000000091900720c */ /* 0x000fe20003f64070 */
[--C-:B------:R-:W-:Y:S01]  /*af00*/  @!P5 IMAD.IADD R17, R17, 0x1, -R25.reuse ;  /* 0x000000011111d824 */ /* 0x100fe200078e0a19 */
[----:B------:R-:W-:Y:S01]  /*af10*/  ISETP.GT.U32.AND P5, PT, R25, R10, PT ;  /* 0x0000000a1900720c */ /* 0x000fe20003fa4070 */
[----:B------:R-:W-:Y:S01]  /*af20*/  @!P6 IMAD.IADD R15, R15, 0x1, -R25 ;  /* 0x000000010f0fe824 */ /* 0x000fe200078e0a19 */
[----:B------:R-:W-:Y:S02]  /*af30*/  ISETP.GT.U32.AND P6, PT, R25, R11, PT ;  /* 0x0000000b1900720c */ /* 0x000fe40003fc4070 */
[C---:B------:R-:W-:Y:S02]  /*af40*/  IADD3 R0, R4.reuse, 0x37, RZ ;  /* 0x0000003704007810 */ /* 0x040fe40007ffe0ff */
[C---:B------:R-:W-:Y:S02]  /*af50*/  IADD3 R13, R4.reuse, 0x36, RZ ;  /* 0x00000036040d7810 */ /* 0x040fe40007ffe0ff */
[----:B------:R-:W-:-:S02]  /*af60*/  IADD3 R2, R4, 0x38, RZ ;  /* 0x0000003804027810 */ /* 0x000fc40007ffe0ff */
[----:B------:R-:W-:Y:S02]  /*af70*/  IABS R12, R0 ;  /* 0x00000000000c7213 */ /* 0x000fe40000000000 */
[----:B------:R-:W-:Y:S01]  /*af80*/  IABS R18, R13 ;  /* 0x0000000d00127213 */ /* 0x000fe20000000000 */
[----:B------:R0:W-:Y:S01]  /*af90*/  STL [R1+0x384], R5 ;  /* 0x0003840501007387 */ /* 0x0001e20000100800 */
[----:B------:R-:W-:Y:S01]  /*afa0*/  IABS R16, R2 ;  /* 0x0000000200107213 */ /* 0x000fe20000000000 */
[--C-:B------:R-:W-:Y:S01]  /*afb0*/  @!P3 IMAD.IADD R9, R9, 0x1, -R25.reuse ;  /* 0x000000010909b824 */ /* 0x100fe200078e0a19 */
[----:B------:R-:W-:Y:S01]  /*afc0*/  ISETP.GE.AND P3, PT, R14, RZ, PT ;  /* 0x000000ff0e00720c */ /* 0x000fe20003f66270 */
[----:B------:R-:W-:Y:S02]  /*afd0*/  @!P5 IMAD.IADD R10, R10, 0x1, -R25 ;  /* 0x000000010a0ad824 */ /* 0x000fe400078e0a19 */
[----:B------:R-:W-:Y:S02]  /*afe0*/  IMAD.MOV.U32 R14, RZ, RZ, R18 ;  /* 0x000000ffff0e7224 */ /* 0x000fe400078e0012 */
[----:B------:R-:W-:-:S04]  /*aff0*/  IMAD.HI.U32 R20, R3, R12, RZ ;  /* 0x0000000c03147227 */ /* 0x000fc800078e00ff */
[----:B0-----:R-:W-:Y:S02]  /*b000*/  IMAD.MOV.U32 R5, RZ, RZ, R15 ;  /* 0x000000ffff057224 */ /* 0x001fe400078e000f */
[----:B------:R-:W-:-:S04]  /*b010*/  IMAD.HI.U32 R18, R3, R16, RZ ;  /* 0x0000001003127227 */ /* 0x000fc800078e00ff */
[----:B------:R-:W-:Y:S01]  /*b020*/  @!P6 IMAD.IADD R11, R11, 0x1, -R25 ;  /* 0x000000010b0be824 */ /* 0x000fe200078e0a19 */
[----:B------:R-:W-:Y:S01]  /*b030*/  ISETP.GE.AND P6, PT, R2, RZ, PT ;  /* 0x000000ff0200720c */ /* 0x000fe20003fc6270 */
[----:B------:R-:W-:Y:S01]  /*b040*/  @!P4 IMAD.MOV R5, RZ, RZ, -R5 ;  /* 0x000000ffff05c224 */ /* 0x000fe200078e0a05 */
[----:B------:R-:W-:Y:S01]  /*b050*/  ISETP.GT.U32.AND P4, PT, R25, R10, PT ;  /* 0x0000000a1900720c */ /* 0x000fe20003f84070 */
[----:B------:R-:W-:-:S04]  /*b060*/  IMAD.HI.U32 R2, R3, R14, RZ ;  /* 0x0000000e03027227 */ /* 0x000fc800078e00ff */
[----:B------:R-:W-:Y:S01]  /*b070*/  IMAD.MOV R15, RZ, RZ, -R20 ;  /* 0x000000ffff0f7224 */ /* 0x000fe200078e0a14 */
[----:B------:R0:W-:Y:S01]  /*b080*/  STL [R1+0xac], R5 ;  /* 0x0000ac0501007387 */ /* 0x0001e20000100800 */
[----:B------:R-:W-:Y:S01]  /*b090*/  IMAD.MOV R18, RZ, RZ, -R18 ;  /* 0x000000ffff127224 */ /* 0x000fe200078e0a12 */
[C---:B------:R-:W-:Y:S01]  /*b0a0*/  ISETP.GT.U32.AND P5, PT, R25.reuse, R11, PT ;  /* 0x0000000b1900720c */ /* 0x040fe20003fa4070 */
[----:B------:R-:W-:Y:S02]  /*b0b0*/  IMAD.MOV R2, RZ, RZ, -R2 ;  /* 0x000000ffff027224 */ /* 0x000fe400078e0a02 */
[C---:B------:R-:W-:Y:S02]  /*b0c0*/  IMAD R12, R25.reuse, R15, R12 ;  /* 0x0000000f190c7224 */ /* 0x040fe400078e020c */
[----:B------:R-:W-:Y:S02]  /*b0d0*/  IMAD R16, R25, R18, R16 ;  /* 0x0000001219107224 */ /* 0x000fe400078e0210 */
[----:B0-----:R-:W-:-:S02]  /*b0e0*/  IMAD.MOV.U32 R5, RZ, RZ, R9 ;  /* 0x000000ffff057224 */ /* 0x001fc400078e0009 */
[----:B------:R-:W-:Y:S02]  /*b0f0*/  IMAD.MOV.U32 R6, RZ, RZ, R17 ;  /* 0x000000ffff067224 */ /* 0x000fe400078e0011 */
[C---:B------:R-:W-:Y:S02]  /*b100*/  IMAD R14, R25.reuse, R2, R14 ;  /* 0x00000002190e7224 */ /* 0x040fe400078e020e */
[----:B------:R-:W-:Y:S01]  /*b110*/  @!P0 IMAD.MOV R5, RZ, RZ, -R5 ;  /* 0x000000ffff058224 */ /* 0x000fe200078e0a05 */
[C---:B------:R-:W-:Y:S01]  /*b120*/  ISETP.GT.U32.AND P0, PT, R25.reuse, R12, PT ;  /* 0x0000000c1900720c */ /* 0x040fe20003f04070 */
[----:B------:R-:W-:Y:S01]  /*b130*/  @!P2 IMAD.MOV R6, RZ, RZ, -R6 ;  /* 0x000000ffff06a224 */ /* 0x000fe200078e0a06 */
[C---:B------:R-:W-:Y:S01]  /*b140*/  ISETP.GT.U32.AND P2, PT, R25.reuse, R16, PT ;  /* 0x000000101900720c */ /* 0x040fe20003f44070 */
[--C-:B------:R-:W-:Y:S01]  /*b150*/  @!P4 IMAD.IADD R10, R10, 0x1, -R25.reuse ;  /* 0x000000010a0ac824 */ /* 0x100fe200078e0a19 */
[----:B------:R-:W-:Y:S01]  /*b160*/  ISETP.GT.U32.AND P4, PT, R25, R14, PT ;  /* 0x0000000e1900720c */ /* 0x000fe20003f84070 */
[----:B------:R-:W-:Y:S01]  /*b170*/  @!P5 IMAD.IADD R11, R11, 0x1, -R25 ;  /* 0x000000010b0bd824 */ /* 0x000fe200078e0a19 */
[----:B------:R-:W-:-:S02]  /*b180*/  ISETP.GE.AND P5, PT, R0, RZ, PT ;  /* 0x000000ff0000720c */ /* 0x000fc40003fa6270 */
[C---:B------:R-:W-:Y:S02]  /*b190*/  IADD3 R0, R4.reuse, 0x34, RZ ;  /* 0x0000003404007810 */ /* 0x040fe40007ffe0ff */
[----:B------:R-:W-:Y:S02]  /*b1a0*/  IADD3 R18, R4, 0x35, RZ ;  /* 0x0000003504127810 */ /* 0x000fe40007ffe0ff */
[----:B------:R-:W-:Y:S01]  /*b1b0*/  IABS R2, R0 ;  /* 0x0000000000027213 */ /* 0x000fe20000000000 */
[--C-:B------:R-:W-:Y:S01]  /*b1c0*/  @!P0 IMAD.IADD R12, R12, 0x1, -R25.reuse ;  /* 0x000000010c0c8824 */ /* 0x100fe200078e0a19 */
[----:B------:R-:W-:Y:S01]  /*b1d0*/  STL [R1+0x98], R6 ;  /* 0x0000980601007387 */ /* 0x000fe20000100800 */
[--C-:B------:R-:W-:Y:S01]  /*b1e0*/  @!P2 IMAD.IADD R16, R16, 0x1, -R25.reuse ;  /* 0x000000011010a824 */ /* 0x100fe200078e0a19 */
[----:B------:R-:W-:Y:S01]  /*b1f0*/  IABS R9, R18 ;  /* 0x0000001200097213 */ /* 0x000fe20000000000 */
[----:B------:R-:W-:Y:S01]  /*b200*/  @!P4 IMAD.IADD R14, R14, 0x1, -R25 ;  /* 0x000000010e0ec824 */ /* 0x000fe200078e0a19 */
[----:B------:R0:W-:Y:S01]  /*b210*/  STL [R1+0x9c], R5 ;  /* 0x00009c0501007387 */ /* 0x0001e20000100800 */
[----:B------:R-:W-:-:S02]  /*b220*/  ISETP.GT.U32.AND P4, PT, R25, R12, PT ;  /* 0x0000000c1900720c */ /* 0x000fc40003f84070 */
[----:B------:R-:W-:Y:S01]  /*b230*/  ISETP.GE.AND P2, PT, R13, RZ, PT ;  /* 0x000000ff0d00720c */ /* 0x000fe20003f46270 */
[----:B------:R-:W-:Y:S01]  /*b240*/  IMAD.HI.U32 R13, R3, R9, RZ ;  /* 0x00000009030d7227 */ /* 0x000fe200078e00ff */
[----:B------:R-:W-:-:S03]  /*b250*/  ISETP.GT.U32.AND P0, PT, R25, R16, PT ;  /* 0x000000101900720c */ /* 0x000fc60003f04070 */
[----:B0-----:R-:W-:Y:S02]  /*b260*/  IMAD.MOV.U32 R5, RZ, RZ, R11 ;  /* 0x000000ffff057224 */ /* 0x001fe400078e000b */
[----:B------:R-:W-:-:S04]  /*b270*/  IMAD.HI.U32 R11, R3, R2, RZ ;  /* 0x00000002030b7227 */ /* 0x000fc800078e00ff */
[----:B------:R-:W-:Y:S02]  /*b280*/  IMAD.MOV R11, RZ, RZ, -R11 ;  /* 0x000000ffff0b7224 */ /* 0x000fe400078e0a0b */
[----:B------:R-:W-:Y:S02]  /*b290*/  IMAD.MOV R13, RZ, RZ, -R13 ;  /* 0x000000ffff0d7224 */ /* 0x000fe400078e0a0d */
[C---:B------:R-:W-:Y:S02]  /*b2a0*/  IMAD R2, R25.reuse, R11, R2 ;  /* 0x0000000b19027224 */ /* 0x040fe400078e0202 */
[C---:B------:R-:W-:Y:S01]  /*b2b0*/  IMAD R9, R25.reuse, R13, R9 ;  /* 0x0000000d19097224 */ /* 0x040fe200078e0209 */
[----:B------:R-:W-:Y:S01]  /*b2c0*/  IADD3 R15, R4, 0x33, RZ ;  /* 0x00000033040f7810 */ /* 0x000fe20007ffe0ff */
[--C-:B------:R-:W-:Y:S01]  /*b2d0*/  @!P4 IMAD.IADD R12, R12, 0x1, -R25.reuse ;  /* 0x000000010c0cc824 */ /* 0x100fe200078e0a19 */
[C---:B------:R-:W-:Y:S01]  /*b2e0*/  ISETP.GT.U32.AND P4, PT, R25.reuse, R2, PT ;  /* 0x000000021900720c */ /* 0x040fe20003f84070 */
[----:B------:R-:W-:Y:S01]  /*b2f0*/  @!P0 IMAD.IADD R16, R16, 0x1, -R25 ;  /* 0x0000000110108824 */ /* 0x000fe200078e0a19 */
[----:B------:R-:W-:-:S02]  /*b300*/  ISETP.GT.U32.AND P0, PT, R25, R9, PT ;  /* 0x000000091900720c */ /* 0x000fc40003f04070 */
[----:B------:R-:W-:Y:S01]  /*b310*/  IABS R21, R15 ;  /* 0x0000000f00157213 */ /* 0x000fe20000000000 */
[----:B------:R-:W-:Y:S01]  /*b320*/  @!P1 IMAD.MOV R5, RZ, RZ, -R5 ;  /* 0x000000ffff059224 */ /* 0x000fe200078e0a05 */
[----:B------:R-:W-:-:S03]  /*b330*/  IADD3 R17, R4, 0x32, RZ ;  /* 0x0000003204117810 */ /* 0x000fc60007ffe0ff */
[----:B------:R-:W-:Y:S01]  /*b340*/  IMAD.HI.U32 R22, R3, R21, RZ ;  /* 0x0000001503167227 */ /* 0x000fe200078e00ff */
[----:B------:R0:W-:Y:S01]  /*b350*/  STL [R1+0xa0], R5 ;  /* 0x0000a00501007387 */ /* 0x0001e20000100800 */
[----:B------:R-:W-:Y:S02]  /*b360*/  IABS R11, R17 ;  /* 0x00000011000b7213 */ /* 0x000fe40000000000 */
[----:B------:R-:W-:Y:S02]  /*b370*/  IMAD.MOV R22, RZ, RZ, -R22 ;  /* 0x000000ffff167224 */ /* 0x000fe400078e0a16 */
[--C-:B------:R-:W-:Y:S02]  /*b380*/  @!P4 IMAD.IADD R2, R2, 0x1, -R25.reuse ;  /* 0x000000010202c824 */ /* 0x100fe400078e0a19 */
[----:B------:R-:W-:Y:S02]  /*b390*/  @!P0 IMAD.IADD R9, R9, 0x1, -R25 ;  /* 0x0000000109098824 */ /* 0x000fe400078e0a19 */
[----:B0-----:R-:W-:Y:S01]  /*b3a0*/  IMAD.MOV.U32 R5, RZ, RZ, R10 ;  /* 0x000000ffff057224 */ /* 0x001fe200078e000a */
[----:B------:R-:W-:Y:S01]  /*b3b0*/  ISETP.GE.AND P0, PT, R0, RZ, PT ;  /* 0x000000ff0000720c */ /* 0x000fe20003f06270 */
[----:B------:R-:W-:-:S02]  /*b3c0*/  IMAD R0, R25, R22, R21 ;  /* 0x0000001619007224 */ /* 0x000fc400078e0215 */
[----:B------:R-:W-:Y:S01]  /*b3d0*/  @!P3 IMAD.MOV R5, RZ, RZ, -R5 ;  /* 0x000000ffff05b224 */ /* 0x000fe200078e0a05 */
[C---:B------:R-:W-:Y:S01]  /*b3e0*/  ISETP.GT.U32.AND P3, PT, R25.reuse, R2, PT ;  /* 0x000000021900720c */ /* 0x040fe20003f64070 */
[----:B------:R-:W-:Y:S01]  /*b3f0*/  IMAD.MOV.U32 R7, RZ, RZ, R16 ;  /* 0x000000ffff077224 */ /* 0x000fe200078e0010 */
[----:B------:R-:W-:Y:S01]  /*b400*/  ISETP.GT.U32.AND P1, PT, R25, R14, PT ;  /* 0x0000000e1900720c */ /* 0x000fe20003f24070 */
[----:B------:R-:W-:-:S04]  /*b410*/  IMAD.HI.U32 R20, R3, R11, RZ ;  /* 0x0000000b03147227 */ /* 0x000fc800078e00ff */
[----:B------:R-:W-:Y:S01]  /*b420*/  @!P6 IMAD.MOV R7, RZ, RZ, -R7 ;  /* 0x000000ffff07e224 */ /* 0x000fe200078e0a07 */
[C---:B------:R-:W-:Y:S01]  /*b430*/  ISETP.GT.U32.AND P6, PT, R25.reuse, R0, PT ;  /* 0x000000001900720c */ /* 0x040fe20003fc4070 */
[----:B------:R-:W-:Y:S01]  /*b440*/  IMAD.MOV R20, RZ, RZ, -R20 ;  /* 0x000000ffff147224 */ /* 0x000fe200078e0a14 */
[----:B------:R-:W-:-:S03]  /*b450*/  ISETP.GT.U32.AND P4, PT, R25, R9, PT ;  /* 0x000000091900720c */ /* 0x000fc60003f84070 */
[C---:B------:R-:W-:Y:S02]  /*b460*/  IMAD R11, R25.reuse, R20, R11 ;  /* 0x00000014190b7224 */ /* 0x040fe400078e020b */
[--C-:B------:R-:W-:Y:S02]  /*b470*/  @!P3 IMAD.IADD R2, R2, 0x1, -R25.reuse ;  /* 0x000000010202b824 */ /* 0x100fe400078e0a19 */
[--C-:B------:R-:W-:Y:S01]  /*b480*/  @!P1 IMAD.IADD R14, R14, 0x1, -R25.reuse ;  /* 0x000000010e0e9824 */ /* 0x100fe200078e0a19 */
[----:B------:R-:W-:Y:S01]  /*b490*/  ISETP.GT.U32.AND P3, PT, R25, R11, PT ;  /* 0x0000000b1900720c */ /* 0x000fe20003f64070 */
[----:B------:R0:W-:Y:S01]  /*b4a0*/  STL [R1+0x94], R5 ;  /* 0x0000940501007387 */ /* 0x0001e20000100800 */
[----:B------:R-:W-:Y:S02]  /*b4b0*/  IMAD.MOV.U32 R6, RZ, RZ, R12 ;  /* 0x000000ffff067224 */ /* 0x000fe400078e000c */
[----:B------:R-:W-:Y:S01]  /*b4c0*/  @!P6 IMAD.IADD R0, R0, 0x1, -R25 ;  /* 0x000000010000e824 */ /* 0x000fe200078e0a19 */
[----:B------:R-:W-:-:S02]  /*b4d0*/  ISETP.GE.AND P1, PT, R18, RZ, PT ;  /* 0x000000ff1200720c */ /* 0x000fc40003f26270 */
[C---:B------:R-:W-:Y:S01]  /*b4e0*/  IADD3 R13, R4.reuse, 0x31, RZ ;  /* 0x00000031040d7810 */ /* 0x040fe20007ffe0ff */
[----:B------:R-:W-:Y:S02]  /*b4f0*/  @!P5 IMAD.MOV R6, RZ, RZ, -R6 ;  /* 0x000000ffff06d224 */ /* 0x000fe400078e0a06 */
[----:B0-----:R-:W-:Y:S01]  /*b500*/  IMAD.MOV.U32 R5, RZ, RZ, R14 ;  /* 0x000000ffff057224 */ /* 0x001fe200078e000e */
[----:B------:R-:W-:Y:S01]  /*b510*/  ISETP.GT.U32.AND P6, PT, R25, R0, PT ;  /* 0x000000001900720c */ /* 0x000fe20003fc4070 */
[----:B------:R-:W-:Y:S01]  /*b520*/  @!P4 IMAD.IADD R9, R9, 0x1, -R25 ;  /* 0x000000010909c824 */ /* 0x000fe200078e0a19 */
[----:B------:R-:W-:Y:S01]  /*b530*/  IADD3 R12, R4, 0x30, RZ ;  /* 0x00000030040c7810 */ /* 0x000fe20007ffe0ff */
[----:B------:R-:W-:Y:S01]  /*b540*/  @!P2 IMAD.MOV R5, RZ, RZ, -R5 ;  /* 0x000000ffff05a224 */ /* 0x000fe200078e0a05 */
[----:B------:R-:W-:Y:S01]  /*b550*/  IABS R18, R13 ;  /* 0x0000000d00127213 */ /* 0x000fe20000000000 */
[----:B------:R-:W-:Y:S01]  /*b560*/  STL [R1+0x90], R7 ;  /* 0x0000900701007387 */ /* 0x000fe20000100800 */
[----:B------:R-:W-:Y:S01]  /*b570*/  ISETP.GE.AND P2, PT, R17, RZ, PT ;  /* 0x000000ff1100720c */ /* 0x000fe20003f46270 */
[----:B------:R-:W-:Y:S01]  /*b580*/  @!P3 IMAD.IADD R11, R11, 0x1, -R25 ;  /* 0x000000010b0bb824 */ /* 0x000fe200078e0a19 */
[----:B------:R-:W-:Y:S01]  /*b590*/  IABS R17, R12 ;  /* 0x0000000c00117213 */ /* 0x000fe20000000000 */
[----:B------:R0:W-:Y:S01]  /*b5a0*/  STL [R1+0x8c], R6 ;  /* 0x00008c0601007387 */ /* 0x0001e20000100800 */
[----:B------:R-:W-:Y:S01]  /*b5b0*/  IMAD.HI.U32 R10, R3, R18, RZ ;  /* 0x00000012030a7227 */ /* 0x000fe200078e00ff */
[----:B------:R-:W-:-:S02]  /*b5c0*/  ISETP.GE.AND P5, PT, R15, RZ, PT ;  /* 0x000000ff0f00720c */ /* 0x000fc40003fa6270 */
[----:B------:R1:W-:Y:S01]  /*b5d0*/  STL [R1+0x88], R5 ;  /* 0x0000880501007387 */ /* 0x0003e20000100800 */
[----:B------:R-:W-:Y:S01]  /*b5e0*/  ISETP.GT.U32.AND P3, PT, R25, R11, PT ;  /* 0x0000000b1900720c */ /* 0x000fe20003f64070 */
[----:B0-----:R-:W-:Y:S02]  /*b5f0*/  IMAD.MOV.U32 R6, RZ, RZ, R9 ;  /* 0x000000ffff067224 */ /* 0x001fe400078e0009 */
[----:B-1----:R-:W-:Y:S01]  /*b600*/  IMAD.MOV.U32 R5, RZ, RZ, R2 ;  /* 0x000000ffff057224 */ /* 0x002fe200078e0002 */
[----:B------:R-:W-:Y:S01]  /*b610*/  IADD3 R2, R4, 0x2f, RZ ;  /* 0x0000002f04027810 */ /* 0x000fe20007ffe0ff */
[----:B------:R-:W-:Y:S02]  /*b620*/  @!P1 IMAD.MOV R6, RZ, RZ, -R6 ;  /* 0x000000ffff069224 */ /* 0x000fe400078e0a06 */
[----:B------:R-:W-:Y:S01]  /*b630*/  IMAD.HI.U32 R9, R3, R17, RZ ;  /* 0x0000001103097227 */ /* 0x000fe200078e00ff */
[----:B------:R-:W-:-:S03]  /*b640*/  ISETP.GE.AND P4, PT, R13, RZ, PT ;  /* 0x000000ff0d00720c */ /* 0x000fc60003f86270 */
[----:B------:R-:W-:Y:S02]  /*b650*/  IMAD.MOV R10, RZ, RZ, -R10 ;  /* 0x000000ffff0a7224 */ /* 0x000fe400078e0a0a */
[----:B------:R-:W-:Y:S01]  /*b660*/  @!P0 IMAD.MOV R5, RZ, RZ, -R5 ;  /* 0x000000ffff058224 */ /* 0x000fe200078e0a05 */
[----:B------:R-:W-:Y:S01]  /*b670*/  IABS R13, R2 ;  /* 0x00000002000d7213 */ /* 0x000fe20000000000 */
[----:B------:R-:W-:Y:S01]  /*b680*/  @!P6 IMAD.IADD R0, R0, 0x1, -R25 ;  /* 0x000000010000e824 */ /* 0x000fe200078e0a19 */
[----:B------:R-:W-:Y:S01]  /*b690*/  STL [R1+0x58], R6 ;  /* 0x0000580601007387 */ /* 0x000fe20000100800 */
[----:B------:R-:W-:Y:S02]  /*b6a0*/  IMAD.MOV R9, RZ, RZ, -R9 ;  /* 0x000000ffff097224 */ /* 0x000fe400078e0a09 */
[C---:B------:R-:W-:Y:S01]  /*b6b0*/  IMAD R10, R25.reuse, R10, R18 ;  /* 0x0000000a190a7224 */ /* 0x040fe200078e0212 */
[----:B------:R0:W-:Y:S01]  /*b6c0*/  STL [R1+0x64], R5 ;  /* 0x0000640501007387 */ /* 0x0001e20000100800 */
[----:B------:R-:W-:-:S02]  /*b6d0*/  IMAD R17, R25, R9, R17 ;  /* 0x0000000919117224 */ /* 0x000fc400078e0211 */
[----:B------:R-:W-:Y:S01]  /*b6e0*/  IMAD.HI.U32 R9, R3, R13, RZ ;  /* 0x0000000d03097227 */ /* 0x000fe200078e00ff */
[----:B------:R-:W-:-:S03]  /*b6f0*/  ISETP.GT.U32.AND P0, PT, R25, R10, PT ;  /* 0x0000000a1900720c */ /* 0x000fc60003f04070 */
[----:B0-----:R-:W-:Y:S02]  /*b700*/  IMAD.MOV.U32 R5, RZ, RZ, R0 ;  /* 0x000000ffff057224 */ /* 0x001fe400078e0000 */
[----:B------:R-:W-:Y:S02]  /*b710*/  IMAD.MOV R9, RZ, RZ, -R9 ;  /* 0x000000ffff097224 */ /* 0x000fe400078e0a09 */
[----:B------:R-:W-:Y:S02]  /*b720*/  @!P5 IMAD.MOV R5, RZ, RZ, -R5 ;  /* 0x000000ffff05d224 */ /* 0x000fe400078e0a05 */
[----:B------:R-:W-:Y:S02]  /*b730*/  @!P3 IMAD.IADD R11, R11, 0x1, -R25 ;  /* 0x000000010b0bb824 */ /* 0x000fe400078e0a19 */
[----:B------:R-:W-:Y:S01]  /*b740*/  IMAD R13, R25, R9, R13 ;  /* 0x00000009190d7224 */ /* 0x000fe200078e020d */
[----:B------:R0:W-:Y:S01]  /*b750*/  STL [R1+0x74], R5 ;  /* 0x0000740501007387 */ /* 0x0001e20000100800 */
[----:B------:R-:W-:-:S02]  /*b760*/  @!P0 IMAD.IADD R10, R10, 0x1, -R25 ;  /* 0x000000010a0a8824 */ /* 0x000fc400078e0a19 */
[----:B0-----:R-:W-:-:S04]  /*b770*/  IMAD.MOV.U32 R5, RZ, RZ, R11 ;  /* 0x000000ffff057224 */ /* 0x001fc800078e000b */
[----:B------:R-:W-:Y:S01]  /*b780*/  @!P2 IMAD.MOV R5, RZ, RZ, -R5 ;  /* 0x000000ffff05a224 */ /* 0x000fe200078e0a05 */
[C---:B------:R-:W-:Y:S02]  /*b790*/  ISETP.GT.U32.AND P2, PT, R25.reuse, R13, PT ;  /* 0x0000000d1900720c */ /* 0x040fe40003f44070 */
[----:B------:R-:W-:Y:S02]  /*b7a0*/  ISETP.GE.AND P1, PT, R12, RZ, PT ;  /* 0x000000ff0c00720c */ /* 0x000fe40003f26270 */
[C---:B------:R-:W-:Y:S02]  /*b7b0*/  ISETP.GT.U32.AND P5, PT, R25.reuse, R17, PT ;  /* 0x000000111900720c */ /* 0x040fe40003fa4070 */
[----:B------:R-:W-:Y:S02]  /*b7c0*/  IADD3 R12, R4, 0x2e, RZ ;  /* 0x0000002e040c7810 */ /* 0x000fe40007ffe0ff */
[----:B------:R-:W-:Y:S02]  /*b7d0*/  ISETP.GT.U32.AND P0, PT, R25, R10, PT ;  /* 0x0000000a1900720c */ /* 0x000fe40003f04070 */
[----:B------:R-:W-:-:S02]  /*b7e0*/  IABS R15, R12 ;  /* 0x0000000c000f7213 */ /* 0x000fc40000000000 */
[----:B------:R-:W-:Y:S01]  /*b7f0*/  IADD3 R16, R4, 0x2c, RZ ;  /* 0x0000002c04107810 */ /* 0x000fe20007ffe0ff */
[--C-:B------:R-:W-:Y:S01]  /*b800*/  @!P2 IMAD.IADD R13, R13, 0x1, -R25.reuse ;  /* 0x000000010d0da824 */ /* 0x100fe200078e0a19 */
[----:B------:R-:W-:Y:S01]  /*b810*/  ISETP.GE.AND P6, PT, R2, RZ, PT ;  /* 0x000000ff0200720c */ /* 0x000fe20003fc6270 */
[----:B------:R-:W-:Y:S01]  /*b820*/  IMAD.HI.U32 R0, R3, R15, RZ ;  /* 0x0000000f03007227 */ /* 0x000fe200078e00ff */
[----:B------:R-:W-:Y:S02]  /*b830*/  IADD3 R2, R4, 0x2d, RZ ;  /* 0x0000002d04027810 */ /* 0x000fe40007ffe0ff */
[----:B------:R-:W-:Y:S01]  /*b840*/  IABS R11, R16 ;  /* 0x00000010000b7213 */ /* 0x000fe20000000000 */
[--C-:B------:R-:W-:Y:S01]  /*b850*/  @!P5 IMAD.IADD R17, R17, 0x1, -R25.reuse ;  /* 0x000000011111d824 */ /* 0x100fe200078e0a19 */
[----:B------:R-:W-:Y:S01]  /*b860*/  ISETP.GE.AND P3, PT, R12, RZ, PT ;  /* 0x000000ff0c00720c */ /* 0x000fe20003f66270 */
[----:B------:R-:W-:Y:S01]  /*b870*/  IMAD.MOV R0, RZ, RZ, -R0 ;  /* 0x000000ffff007224 */ /* 0x000fe200078e0a00 */
[----:B------:R-:W-:Y:S01]  /*b880*/  IABS R12, R2 ;  /* 0x00000002000c7213 */ /* 0x000fe20000000000 */
[----:B------:R-:W-:Y:S01]  /*b890*/  @!P0 IMAD.IADD R10, R10, 0x1, -R25 ;  /* 0x000000010a0a8824 */ /* 0x000fe200078e0a19 */
[----:B------:R-:W-:Y:S01]  /*b8a0*/  ISETP.GT.U32.AND P2, PT, R25, R13, PT ;  /* 0x0000000d1900720c */ /* 0x000fe20003f44070 */
[----:B------:R-:W-:Y:S01]  /*b8b0*/  IMAD.HI.U32 R9, R3, R11, RZ ;  /* 0x0000000b03097227 */ /* 0x000fe200078e00ff */
[----:B------:R0:W-:Y:S01]  /*b8c0*/  STL [R1+0x78], R5 ;  /* 0x0000780501007387 */ /* 0x0001e20000100800 */
[----:B------:R-:W-:-:S02]  /*b8d0*/  ISETP.GT.U32.AND P5, PT, R25, R17, PT ;  /* 0x000000111900720c */ /* 0x000fc40003fa4070 */
[----:B------:R-:W-:Y:S02]  /*b8e0*/  IMAD R15, R25, R0, R15 ;  /* 0x00000000190f7224 */ /* 0x000fe400078e020f */
[----:B------:R-:W-:-:S04]  /*b8f0*/  IMAD.HI.U32 R0, R3, R12, RZ ;  /* 0x0000000c03007227 */ /* 0x000fc800078e00ff */
[----:B------:R-:W-:Y:S02]  /*b900*/  IMAD.MOV R9, RZ, RZ, -R9 ;  /* 0x000000ffff097224 */ /* 0x000fe400078e0a09 */
[----:B0-----:R-:W-:Y:S02]  /*b910*/  IMAD.MOV.U32 R5, RZ, RZ, R10 ;  /* 0x000000ffff057224 */ /* 0x001fe400078e000a */
[----:B------:R-:W-:Y:S02]  /*b920*/  IMAD.MOV R0, RZ, RZ, -R0 ;  /* 0x000000ffff007224 */ /* 0x000fe400078e0a00 */
[----:B------:R-:W-:Y:S01]  /*b930*/  @!P4 IMAD.MOV R5, RZ, RZ, -R5 ;  /* 0x000000ffff05c224 */ /* 0x000fe200078e0a05 */
[C---:B------:R-:W-:Y:S01]  /*b940*/  ISETP.GT.U32.AND P4, PT, R25.reuse, R15, PT ;  /* 0x0000000f1900720c */ /* 0x040fe20003f84070 */
[C---:B------:R-:W-:Y:S02]  /*b950*/  IMAD R11, R25.reuse, R9, R11 ;  /* 0x00000009190b7224 */ /* 0x040fe400078e020b */
[----:B------:R-:W-:-:S02]  /*b960*/  IMAD R12, R25, R0, R12 ;  /* 0x00000000190c7224 */ /* 0x000fc400078e020c */
[--C-:B------:R-:W-:Y:S01]  /*b970*/  @!P2 IMAD.IADD R13, R13, 0x1, -R25.reuse ;  /* 0x000000010d0da824 */ /* 0x100fe200078e0a19 */
[----:B------:R-:W-:Y:S01]  /*b980*/  ISETP.GT.U32.AND P2, PT, R25, R11, PT ;  /* 0x0000000b1900720c */ /* 0x000fe20003f44070 */
[--C-:B------:R-:W-:Y:S01]  /*b990*/  @!P5 IMAD.IADD R17, R17, 0x1, -R25.reuse ;  /* 0x000000011111d824 */ /* 0x100fe200078e0a19 */
[----:B------:R-:W-:Y:S02]  /*b9a0*/  ISETP.GT.U32.AND P5, PT, R25, R12, PT ;  /* 0x0000000c1900720c */ /* 0x000fe40003fa4070 */
[C---:B------:R-:W-:Y:S02]  /*b9b0*/  IADD3 R10, R4.reuse, 0x2b, RZ ;  /* 0x0000002b040a7810 */ /* 0x040fe40007ffe0ff */
[----:B------:R-:W-:Y:S01]  /*b9c0*/  IADD3 R0, R4, 0x2a, RZ ;  /* 0x0000002a04007810 */ /* 0x000fe20007ffe0ff */
[----:B------:R-:W-:Y:S01]  /*b9d0*/  @!P4 IMAD.IADD R15, R15, 0x1, -R25 ;  /* 0x000000010f0fc824 */ /* 0x000fe200078e0a19 */
[----:B------:R-:W-:Y:S02]  /*b9e0*/  IABS R20, R10 ;  /* 0x0000000a00147213 */ /* 0x000fe40000000000 */
[----:B------:R-:W-:-:S02]  /*b9f0*/  IABS R14, R0 ;  /* 0x00000000000e7213 */ /* 0x000fc40000000000 */
[----:B------:R-:W-:Y:S01]  /*ba00*/  ISETP.GT.U32.AND P4, PT, R25, R15, PT ;  /* 0x0000000f1900720c */ /* 0x000fe20003f84070 */
[--C-:B------:R-:W-:Y:S02]  /*ba10*/  @!P2 IMAD.IADD R11, R11, 0x1, -R25.reuse ;  /* 0x000000010b0ba824 */ /* 0x100fe400078e0a19 */
[----:B------:R-:W-:Y:S01]  /*ba20*/  IMAD.HI.U32 R18, R3, R20, RZ ;  /* 0x0000001403127227 */ /* 0x000fe200078e00ff */
[----:B------:R0:W-:Y:S01]  /*ba30*/  STL [R1+0x80], R5 ;  /* 0x0000800501007387 */ /* 0x0001e20000100800 */
[----:B------:R-:W-:Y:S02]  /*ba40*/  ISETP.GE.AND P0, PT, R2, RZ, PT ;  /* 0x000000ff0200720c */ /* 0x000fe40003f06270 */
[----:B------:R-:W-:Y:S01]  /*ba50*/  @!P5 IMAD.IADD R12, R12, 0x1, -R25 ;  /* 0x000000010c0cd824 */ /* 0x000fe200078e0a19 */
[----:B------:R-:W-:Y:S01]  /*ba60*/  ISETP.GE.AND P5, PT, R16, RZ, PT ;  /* 0x000000ff1000720c */ /* 0x000fe20003fa6270 */
[----:B------:R-:W-:Y:S01]  /*ba70*/  IMAD.MOV R18, RZ, RZ, -R18 ;  /* 0x000000ffff127224 */ /* 0x000fe200078e0a12 */
[----:B------:R-:W-:Y:S01]  /*ba80*/  ISETP.GT.U32.AND P2, PT, R25, R11, PT ;  /* 0x0000000b1900720c */ /* 0x000fe20003f44070 */
[----:B------:R-:W-:Y:S01]  /*ba90*/  IMAD.HI.U32 R16, R3, R14, RZ ;  /* 0x0000000e03107227 */ /* 0x000fe200078e00ff */
[----:B------:R-:W-:-:S03]  /*baa0*/  IADD3 R2, R4, 0x29, RZ ;  /* 0x0000002904027810 */ /* 0x000fc60007ffe0ff */
[----:B0-----:R-:W-:Y:S01]  /*bab0*/  IMAD.MOV.U32 R5, RZ, RZ, R17 ;  /* 0x000000ffff057224 */ /* 0x001fe200078e0011 */
[----:B------:R-:W-:Y:S01]  /*bac0*/  IABS R9, R2 ;  /* 0x0000000200097213 */ /* 0x000fe20000000000 */
[C---:B------:R-:W-:Y:S02]  /*bad0*/  IMAD R20, R25.reuse, R18, R20 ;  /* 0x0000001219147224 */ /* 0x040fe400078e0214 */
[----:B------:R-:W-:Y:S02]  /*bae0*/  @!P1 IMAD.MOV R5, RZ, RZ, -R5 ;  /* 0x000000ffff059224 */ /* 0x000fe400078e0a05 */
[----:B------:R-:W-:Y:S01]  /*baf0*/  IMAD.MOV R16, RZ, RZ, -R16 ;  /* 0x000000ffff107224 */ /* 0x000fe200078e0a10 */
[----:B------:R-:W-:Y:S01]  /*bb00*/  ISETP.GT.U32.AND P1, PT, R25, R12, PT ;  /* 0x0000000c1900720c */ /* 0x000fe20003f24070 */
[--C-:B------:R-:W-:Y:S01]  /*bb10*/  @!P4 IMAD.IADD R15, R15, 0x1, -R25.reuse ;  /* 0x000000010f0fc824 */ /* 0x100fe200078e0a19 */
[----:B------:R0:W-:Y:S01]  /*bb20*/  STL [R1+0x7c], R5 ;  /* 0x00007c0501007387 */ /* 0x0001e20000100800 */
[C---:B------:R-:W-:Y:S01]  /*bb30*/  IMAD R14, R25.reuse, R16, R14 ;  /* 0x00000010190e7224 */ /* 0x040fe200078e020e */
[----:B------:R-:W-:Y:S01]  /*bb40*/  ISETP.GT.U32.AND P4, PT, R25, R20, PT ;  /* 0x000000141900720c */ /* 0x000fe20003f84070 */
[----:B------:R-:W-:-:S03]  /*bb50*/  @!P2 IMAD.IADD R11, R11, 0x1, -R25 ;  /* 0x000000010b0ba824 */ /* 0x000fc600078e0a19 */
[----:B------:R-:W-:Y:S01]  /*bb60*/  ISETP.GT.U32.AND P2, PT, R25, R14, PT ;  /* 0x0000000e1900720c */ /* 0x000fe20003f44070 */
[----:B0-----:R-:W-:Y:S02]  /*bb70*/  IMAD.MOV.U32 R5, RZ, RZ, R13 ;  /* 0x000000ffff057224 */ /* 0x001fe400078e000d */
[----:B------:R-:W-:-:S04]  /*bb80*/  IMAD.HI.U32 R13, R3, R9, RZ ;  /* 0x00000009030d7227 */ /* 0x000fc800078e00ff */
[----:B------:R-:W-:Y:S02]  /*bb90*/  IMAD.MOV R13, RZ, RZ, -R13 ;  /* 0x000000ffff0d7224 */ /* 0x000fe400078e0a0d */
[----:B------:R-:W-:Y:S02]  /*bba0*/  IMAD.MOV.U32 R7, RZ, RZ, R15 ;  /* 0x000000ffff077224 */ /* 0x000fe400078e000f */
[----:B------:R-:W-:Y:S02]  /*bbb0*/  IMAD R9, R25, R13, R9 ;  /* 0x0000000d19097224 */ /* 0x000fe400078e0209 */
[----:B------:R-:W-:Y:S01]  /*bbc0*/  @!P6 IMAD.MOV R5, RZ, RZ, -R5 ;  /* 0x000000ffff05e224 */ /* 0x000fe200078e0a05 */
[----:B------:R-:W-:Y:S01]  /*bbd0*/  ISETP.GE.AND P6, PT, R10, RZ, PT ;  /* 0x000000ff0a00720c */ /* 0x000fe20003fc6270 */
[--C-:B------:R-:W-:Y:S01]  /*bbe0*/  @!P1 IMAD.IADD R12, R12, 0x1, -R25.reuse ;  /* 0x000000010c0c9824 */ /* 0x100fe200078e0a19 */
[----:B------:R-:W-:Y:S01]  /*bbf0*/  IADD3 R10, R4, 0x28, RZ ;  /* 0x00000028040a7810 */ /* 0x000fe20007ffe0ff */
[----:B------:R-:W-:-:S02]  /*bc00*/  @!P4 IMAD.IADD R20, R20, 0x1, -R25 ;  /* 0x000000011414c824 */ /* 0x000fc400078e0a19 */
[----:B------:R-:W-:Y:S01]  /*bc10*/  @!P3 IMAD.MOV R7, RZ, RZ, -R7 ;  /* 0x000000ffff07b224 */ /* 0x000fe200078e0a07 */
[C---:B------:R-:W-:Y:S01]  /*bc20*/  ISETP.GT.U32.AND P3, PT, R25.reuse, R9, PT ;  /* 0x000000091900720c */ /* 0x040fe20003f64070 */
[----:B------:R-:W-:Y:S01]  /*bc30*/  IMAD.MOV.U32 R6, RZ, RZ, R12 ;  /* 0x000000ffff067224 */ /* 0x000fe200078e000c */
[----:B------:R-:W-:Y:S01]  /*bc40*/  IABS R16, R10 ;  /* 0x0000000a00107213 */ /* 0x000fe20000000000 */
[----:B------:R-:W-:Y:S01]  /*bc50*/  @!P2 IMAD.IADD R14, R14, 0x1, -R25 ;  /* 0x000000010e0ea824 */ /* 0x000fe200078e0a19 */
[----:B------:R-:W-:Y:S01]  /*bc60*/  ISETP.GT.U32.AND P4, PT, R25, R20, PT ;  /* 0x000000141900720c */ /* 0x000fe20003f84070 */
[----:B------:R-:W-:Y:S01]  /*bc70*/  @!P0 IMAD.MOV R6, RZ, RZ, -R6 ;  /* 0x000000ffff068224 */ /* 0x000fe200078e0a06 */
[----:B------:R-:W-:Y:S01]  /*bc80*/  ISETP.GE.AND P0, PT, R2, RZ, PT ;  /* 0x000000ff0200720c */ /* 0x000fe20003f06270 */
[----:B------:R-:W-:Y:S01]  /*bc90*/  IMAD.HI.U32 R2, R3, R16, RZ ;  /* 0x0000001003027227 */ /* 0x000fe200078e00ff */
[----:B------:R-:W-:Y:S02]  /*bca0*/  ISETP.GT.U32.AND P2, PT, R25, R14, PT ;  /* 0x0000000e1900720c */ /* 0x000fe40003f44070 */
[----:B------:R-:W-:-:S02]  /*bcb0*/  ISETP.GE.AND P1, PT, R0, RZ, PT ;  /* 0x000000ff0000720c */ /* 0x000fc40003f26270 */
[C---:B------:R-:W-:Y:S01]  /*bcc0*/  IADD3 R0, R4.reuse, 0x27, RZ ;  /* 0x0000002704007810 */ /* 0x040fe20007ffe0ff */
[----:B------:R-:W-:Y:S01]  /*bcd0*/  IMAD.MOV R2, RZ, RZ, -R2 ;  /* 0x000000ffff027224 */ /* 0x000fe200078e0a02 */
[----:B------:R-:W-:Y:S01]  /*bce0*/  IADD3 R17, R4, 0x26, RZ ;  /* 0x0000002604117810 */ /* 0x000fe20007ffe0ff */
[--C-:B------:R-:W-:Y:S01]  /*bcf0*/  @!P3 IMAD.IADD R9, R9, 0x1, -R25.reuse ;  /* 0x000000010909b824 */ /* 0x100fe200078e0a19 */
[----:B------:R-:W-:Y:S01]  /*bd00*/  IABS R13, R0 ;  /* 0x00000000000d7213 */ /* 0x000fe20000000000 */
[--C-:B------:R-:W-:Y:S01]  /*bd10*/  @!P4 IMAD.IADD R20, R20, 0x1, -R25.reuse ;  /* 0x000000011414c824 */ /* 0x100fe200078e0a19 */
[----:B------:R-:W-:Y:S01]  /*bd20*/  ISETP.GE.AND P4, PT, R0, RZ, PT ;  /* 0x000000ff0000720c */ /* 0x000fe20003f86270 */
[----:B------:R-:W-:Y:S01]  /*bd30*/  IMAD R16, R25, R2, R16 ;  /* 0x0000000219107224 */ /* 0x000fe200078e0210 */
[----:B------:R-:W-:Y:S01]  /*bd40*/  IABS R12, R17 ;  /* 0x00000011000c7213 */ /* 0x000fe20000000000 */
[----:B------:R-:W-:Y:S01]  /*bd50*/  IMAD.HI.U32 R0, R3, R13, RZ ;  /* 0x0000000d03007227 */ /* 0x000fe200078e00ff */
[C---:B------:R-:W-:Y:S01]  /*bd60*/  ISETP.GT.U32.AND P3, PT, R25.reuse, R9, PT ;  /* 0x000000091900720c */ /* 0x040fe20003f64070 */
[----:B------:R0:W-:Y:S02]  /*bd70*/  STL [R1+0x6c], R5 ;  /* 0x00006c0501007387 */ /* 0x0001e40000100800 */
[----:B------:R-:W-:Y:S01]  /*bd80*/  @!P2 IMAD.IADD R14, R14, 0x1, -R25 ;  /* 0x000000010e0ea824 */ /* 0x000fe200078e0a19 */
[----:B------:R-:W-:Y:S01]  /*bd90*/  ISETP.GT.U32.AND P2, PT, R25, R16, PT ;  /* 0x000000101900720c */ /* 0x000fe20003f44070 */
[----:B------:R-:W-:-:S02]  /*bda0*/  IMAD.MOV R0, RZ, RZ, -R0 ;  /* 0x000000ffff007224 */ /* 0x000fc400078e0a00 */
[----:B0-----:R-:W-:Y:S02]  /*bdb0*/  IMAD.MOV.U32 R5, RZ, RZ, R11 ;  /* 0x000000ffff057224 */ /* 0x001fe400078e000b */
[----:B------:R-:W-:-:S04]  /*bdc0*/  IMAD.HI.U32 R11, R3, R12, RZ ;  /* 0x0000000c030b7227 */ /* 0x000fc800078e00ff */
[----:B------:R-:W-:Y:S02]  /*bdd0*/  IMAD R13, R25, R0, R13 ;  /* 0x00000000190d7224 */ /* 0x000fe400078e020d */
[----:B------:R-:W-:Y:S02]  /*bde0*/  IMAD.MOV R11, RZ, RZ, -R11 ;  /* 0x000000ffff0b7224 */ /* 0x000fe400078e0a0b */
[----:B------:R-:W-:Y:S01]  /*bdf0*/  @!P3 IMAD.IADD R9, R9, 0x1, -R25 ;  /* 0x000000010909b824 */ /* 0x000fe200078e0a19 */
[C---:B------:R-:W-:Y:S01]  /*be00*/  ISETP.GT.U32.AND P3, PT, R25.reuse, R13, PT ;  /* 0x0000000d1900720c */ /* 0x040fe20003f64070 */
[----:B------:R-:W-:Y:S02]  /*be10*/  IMAD R12, R25, R11, R12 ;  /* 0x0000000b190c7224 */ /* 0x000fe400078e020c */
[----:B------:R-:W-:Y:S01]  /*be20*/  @!P5 IMAD.MOV R5, RZ, RZ, -R5 ;  /* 0x000000ffff05d224 */ /* 0x000fe200078e0a05 */
[----:B------:R-:W-:Y:S01]  /*be30*/  STL [R1+0x70], R7 ;  /* 0x0000700701007387 */ /* 0x000fe20000100800 */
[----:B------:R-:W-:Y:S01]  /*be40*/  @!P2 IMAD.IADD R16, R16, 0x1, -R25 ;  /* 0x000000011010a824 */ /* 0x000fe200078e0a19 */
[----:B------:R-:W-:-:S02]  /*be50*/  IADD3 R2, R4, 0x25, RZ ;  /* 0x0000002504027810 */ /* 0x000fc40007ffe0ff */
[----:B------:R-:W-:Y:S01]  /*be60*/  ISETP.GT.U32.AND P2, PT, R25, R12, PT ;  /* 0x0000000c1900720c */ /* 0x000fe20003f44070 */
[----:B------:R-:W-:Y:S01]  /*be70*/  STL [R1+0x230], R6 ;  /* 0x0002300601007387 */ /* 0x000fe20000100800 */
[----:B------:R-:W-:-:S03]  /*be80*/  IADD3 R15, R4, 0x24, RZ ;  /* 0x00000024040f7810 */ /* 0x000fc60007ffe0ff */
[----:B------:R0:W-:Y:S01]  /*be90*/  STL [R1+0x238], R5 ;  /* 0x0002380501007387 */ /* 0x0001e20000100800 */
[----:B------:R-:W-:Y:S02]  /*bea0*/  IABS R22, R2 ;  /* 0x0000000200167213 */ /* 0x000fe40000000000 */
[----:B------:R-:W-:Y:S02]  /*beb0*/  ISETP.GE.AND P5, PT, R10, RZ, PT ;  /* 0x000000ff0a00720c */ /* 0x000fe40003fa6270 */
[----:B------:R-:W-:Y:S01]  /*bec0*/  IADD3 R10, R4, 0x23, RZ ;  /* 0x00000023040a7810 */ /* 0x000fe20007ffe0ff */
[----:B0-----:R-:W-:Y:S01]  /*bed0*/  IMAD.MOV.U32 R5, RZ, RZ, R20 ;  /* 0x000000ffff057224 */ /* 0x001fe200078e0014 */
[----:B------:R-:W-:Y:S01]  /*bee0*/  IABS R21, R15 ;  /* 0x0000000f00157213 */ /* 0x000fe20000000000 */
[----:B------:R-:W-:Y:S01]  /*bef0*/  IMAD.HI.U32 R23, R3, R22, RZ ;  /* 0x0000001603177227 */ /* 0x000fe200078e00ff */
[----:B------:R-:W-:-:S03]  /*bf00*/  IABS R0, R10 ;  /* 0x0000000a00007213 */ /* 0x000fc60000000000 */
[----:B------:R-:W-:Y:S01]  /*bf10*/  @!P6 IMAD.MOV R5, RZ, RZ, -R5 ;  /* 0x000000ffff05e224 */ /* 0x000fe200078e0a05 */
[----:B------:R-:W-:Y:S01]  /*bf20*/  ISETP.GT.U32.AND P6, PT, R25, R16, PT ;  /* 0x000000101900720c */ /* 0x000fe20003fc4070 */
[----:B------:R-:W-:Y:S01]  /*bf30*/  @!P3 IMAD.IADD R13, R13, 0x1, -R25 ;  /* 0x000000010d0db824 */ /* 0x000fe200078e0a19 */
[----:B------:R-:W-:Y:S01]  /*bf40*/  ISETP.GE.AND P3, PT, R17, RZ, PT ;  /* 0x000000ff1100720c */ /* 0x000fe20003f66270 */
[----:B------:R-:W-:Y:S01]  /*bf50*/  IMAD.HI.U32 R18, R3, R21, RZ ;  /* 0x0000001503127227 */ /* 0x000fe200078e00ff */
[----:B------:R0:W-:Y:S03]  /*bf60*/  STL [R1+0x228], R5 ;  /* 0x0002280501007387 */ /* 0x0001e60000100800 */
[----:B------:R-:W-:Y:S02]  /*bf70*/  IMAD.MOV R23, RZ, RZ, -R23 ;  /* 0x000000ffff177224 */ /* 0x000fe400078e0a17 */
[----:B------:R-:W-:Y:S01]  /*bf80*/  @!P2 IMAD.IADD R12, R12, 0x1, -R25 ;  /* 0x000000010c0ca824 */ /* 0x000fe200078e0a19 */
[----:B------:R-:W-:Y:S01]  /*bf90*/  ISETP.GT.U32.AND P2, PT, R25, R13, PT ;  /* 0x0000000d1900720c */ /* 0x000fe20003f44070 */
[----:B------:R-:W-:Y:S01]  /*bfa0*/  IMAD.HI.U32 R17, R3, R0, RZ ;  /* 0x0000000003117227 */ /* 0x000fe200078e00ff */
[----:B------:R-:W-:-:S03]  /*bfb0*/  IADD3 R11, R4, 0x22, RZ ;  /* 0x00000022040b7810 */ /* 0x000fc60007ffe0ff */
[----:B0-----:R-:W-:Y:S02]  /*bfc0*/  IMAD.MOV.U32 R5, RZ, RZ, R14 ;  /* 0x000000ffff057224 */ /* 0x001fe400078e000e */
[----:B------:R-:W-:Y:S02]  /*bfd0*/  IMAD.MOV R18, RZ, RZ, -R18 ;  /* 0x000000ffff127224 */ /* 0x000fe400078e0a12 */
[C---:B------:R-:W-:Y:S01]  /*bfe0*/  IMAD R22, R25.reuse, R23, R22 ;  /* 0x0000001719167224 */ /* 0x040fe200078e0216 */
[----:B------:R-:W-:Y:S01]  /*bff0*/  IABS R20, R11 ;  /* 0x0000000b00147213 */ /* 0x000fe20000000000 */
[----:B------:R-:W-:Y:S02]  /*c000*/  IMAD.MOV R17, RZ, RZ, -R17 ;  /* 0x000000ffff117224 */ /* 0x000fe400078e0a11 */
[----:B------:R-:W-:Y:S02]  /*c010*/  @!P1 IMAD.MOV R5, RZ, RZ, -R5 ;  /* 0x000000ffff059224 */ /* 0x000fe400078e0a05 */
[----:B------:R-:W-:-:S02]  /*c020*/  IMAD R21, R25, R18, R21 ;  /* 0x0000001219157224 */ /* 0x000fc400078e0215 */
[----:B------:R-:W-:Y:S01]  /*c030*/  @!P6 IMAD.IADD R16, R16, 0x1, -R25 ;  /* 0x000000011010e824 */ /* 0x000fe200078e0a19 */
[C---:B------:R-:W-:Y:S01]  /*c040*/  ISETP.GT.U32.AND P6, PT, R25.reuse, R22, PT ;  /* 0x000000161900720c */ /* 0x040fe20003fc4070 */
[C---:B------:R-:W-:Y:S01]  /*c050*/  IMAD R0, R25.reuse, R17, R0 ;  /* 0x0000001119007224 */ /* 0x040fe200078e0200 */
[----:B------:R0:W-:Y:S01]  /*c060*/  STL [R1+0x60], R5 ;  /* 0x0000600501007387 */ /* 0x0001e20000100800 */
[----:B------:R-:W-:Y:S02]  /*c070*/  IMAD.MOV.U32 R14, RZ, RZ, R20 ;  /* 0x000000ffff0e7224 */ /* 0x000fe400078e0014 */
[----:B------:R-:W-:Y:S01]  /*c080*/  @!P0 IMAD.MOV R9, RZ, RZ, -R9 ;  /* 0x000000ffff098224 */ /* 0x000fe200078e0a09 */
[----:B------:R-:W-:Y:S01]  /*c090*/  ISETP.GT.U32.AND P0, PT, R25, R21, PT ;  /* 0x000000151900720c */ /* 0x000fe20003f04070 */
[----:B------:R-:W-:Y:S01]  /*c0a0*/  @!P2 IMAD.IADD R13, R13, 0x1, -R25 ;  /* 0x000000010d0da824 */ /* 0x000fe200078e0a19 */
[C---:B------:R-:W-:Y:S01]  /*c0b0*/  ISETP.GT.U32.AND P2, PT, R25.reuse, R0, PT ;  /* 0x000000001900720c */ /* 0x040fe20003f44070 */
[----:B0-----:R-:W-:Y:S01]  /*c0c0*/  IMAD.MOV.U32 R5, RZ, RZ, R16 ;  /* 0x000000ffff057224 */ /* 0x001fe200078e0010 */
[----:B------:R-:W-:Y:S01]  /*c0d0*/  ISETP.GT.U32.AND P1, PT, R25, R12, PT ;  /* 0x0000000c1900720c */ /* 0x000fe20003f24070 */
[----:B------:R-:W-:-:S04]  /*c0e0*/  IMAD.HI.U32 R16, R3, R14, RZ ;  /* 0x0000000e03107227 */ /* 0x000fc800078e00ff */
[----:B------:R-:W-:Y:S01]  /*c0f0*/  @!P5 IMAD.MOV R5, RZ, RZ, -R5 ;  /* 0x000000ffff05d224 */ /* 0x000fe200078e0a05 */
[----:B------:R-:W-:Y:S01]  /*c100*/  ISETP.GE.AND P5, PT, R2, RZ, PT ;  /* 0x000000ff0200720c */ /* 0x000fe20003fa6270 */
[----:B------:R-:W-:Y:S01]  /*c110*/  IMAD.MOV R16, RZ, RZ, -R16 ;  /* 0x000000ffff107224 */ /* 0x000fe200078e0a10 */
[----:B------:R-:W-:Y:S01]  /*c120*/  STL [R1+0x1064], R9 ;  /* 0x0010640901007387 */ /* 0x000fe20000100800 */
[----:B------:R-:W-:Y:S01]  /*c130*/  IADD3 R2, R4, 0x21, RZ ;  /* 0x0000002104027810 */ /* 0x000fe20007ffe0ff */
[--C-:B------:R-:W-:Y:S01]  /*c140*/  @!P6 IMAD.IADD R22, R22, 0x1, -R25.reuse ;  /* 0x000000011616e824 */ /* 0x100fe200078e0a19 */
[----:B------:R-:W-:Y:S01]  /*c150*/  ISETP.GE.AND P6, PT, R10, RZ, PT ;  /* 0x000000ff0a00720c */ /* 0x000fe20003fc6270 */
[----:B------:R0:W-:Y:S01]  /*c160*/  STL [R1+0x50], R5 ;  /* 0x0000500501007387 */ /* 0x0001e20000100800 */
[----:B------:R-:W-:Y:S01]  /*c170*/  IMAD R10, R25, R16, R14 ;  /* 0x00000010190a7224 */ /* 0x000fe200078e020e */
[----:B------:R-:W-:Y:S01]  /*c180*/  IABS R16, R2 ;  /* 0x0000000200107213 */ /* 0x000fe20000000000 */
[--C-:B------:R-:W-:Y:S01]  /*c190*/  @!P0 IMAD.IADD R21, R21, 0x1, -R25.reuse ;  /* 0x0000000115158824 */ /* 0x100fe200078e0a19 */
[----:B------:R-:W-:Y:S01]  /*c1a0*/  ISETP.GT.U32.AND P0, PT, R25, R22, PT ;  /* 0x000000161900720c */ /* 0x000fe20003f04070 */
[----:B------:R-:W-:-:S02]  /*c1b0*/  @!P2 IMAD.IADD R0, R0, 0x1, -R25 ;  /* 0x000000010000a824 */ /* 0x000fc400078e0a19 */
[----:B0-----:R-:W-:Y:S02]  /*c1c0*/  IMAD.MOV.U32 R5, RZ, RZ, R13 ;  /* 0x000000ffff057224 */ /* 0x001fe400078e000d */
[----:B------:R-:W-:Y:S02]  /*c1d0*/  @!P1 IMAD.IADD R12, R12, 0x1, -R25 ;  /* 0x000000010c0c9824 */ /* 0x000fe400078e0a19 */
[----:B------:R-:W-:Y:S02]  /*c1e0*/  @!P4 IMAD.MOV R5, RZ, RZ, -R5 ;  /* 0x000000ffff05c224 */ /* 0x000fe400078e0a05 */
[----:B------:R-:W-:Y:S01]  /*c1f0*/  IMAD.MOV.U32 R13, RZ, RZ, R16 ;  /* 0x000000ffff0d7224 */ /* 0x000fe200078e0010 */
[C---:B------:R-:W-:Y:S02]  /*c200*/  ISETP.GT.U32.AND P2, PT, R25.reuse, R0, PT ;  /* 0x000000001900720c */ /* 0x040fe40003f44070 */
[----:B------:R0:W-:Y:S01]  /*c210*/  STL [R1+0x1b4], R5 ;  /* 0x0001b40501007387 */ /* 0x0001e20000100800 */
[----:B------:R-:W-:Y:S01]  /*c220*/  IADD3 R14, R4, 0x20, RZ ;  /* 0x00000020040e7810 */ /* 0x000fe20007ffe0ff */
[----:B------:R-:W-:Y:S01]  /*c230*/  @!P0 IMAD.IADD R22, R22, 0x1, -R25 ;  /* 0x0000000116168824 */ /* 0x000fe200078e0a19 */
[----:B------:R-:W-:Y:S01]  /*c240*/  ISETP.GT.U32.AND P4, PT, R25, R21, PT ;  /* 0x000000151900720c */ /* 0x000fe20003f84070 */
[----:B0-----:R-:W-:-:S02]  /*c250*/  IMAD.MOV.U32 R5, RZ, RZ, R12 ;  /* 0x000000ffff057224 */ /* 0x001fc400078e000c */
[----:B------:R-:W-:Y:S01]  /*c260*/  IMAD.HI.U32 R12, R3, R13, RZ ;  /* 0x0000000d030c7227 */ /* 0x000fe200078e00ff */
[----:B------:R-:W-:-:S03]  /*c270*/  ISETP.GE.AND P0, PT, R11, RZ, PT ;  /* 0x000000ff0b00720c */ /* 0x000fc60003f06270 */
[----:B------:R-:W-:Y:S01]  /*c280*/  IMAD.MOV R12, RZ, RZ, -R12 ;  /* 0x000000ffff0c7224 */ /* 0x000fe200078e0a0c */
[----:B------:R-:W-:Y:S02]  /*c290*/  ISETP.GE.AND P1, PT, R15, RZ, PT ;  /* 0x000000ff0f00720c */ /* 0x000fe40003f26270 */
[----:B------:R-:W-:Y:S01]  /*c2a0*/  IABS R15, R14 ;  /* 0x0000000e000f7213 */ /* 0x000fe20000000000 */
[C---:B------:R-:W-:Y:S02]  /*c2b0*/  IMAD R11, R25.reuse, R12, R13 ;  /* 0x0000000c190b7224 */ /* 0x040fe400078e020d */
[----:B------:R-:W-:Y:S02]  /*c2c0*/  @!P2 IMAD.IADD R0, R0, 0x1, -R25 ;  /* 0x000000010000a824 */ /* 0x000fe400078e0a19 */
[----:B------:R-:W-:Y:S01]  /*c2d0*/  @!P3 IMAD.MOV R5, RZ, RZ, -R5 ;  /* 0x000000ffff05b224 */ /* 0x000fe200078e0a05 */
[----:B------:R-:W-:Y:S01]  /*c2e0*/  ISETP.GT.U32.AND P2, PT, R25, R11, PT ;  /* 0x0000000b1900720c */ /* 0x000fe20003f44070 */
[----:B------:R-:W-:Y:S01]  /*c2f0*/  IMAD.HI.U32 R16, R3, R15, RZ ;  /* 0x0000000f03107227 */ /* 0x000fe200078e00ff */
[----:B------:R-:W-:-:S03]  /*c300*/  ISETP.GT.U32.AND P3, PT, R25, R10, PT ;  /* 0x0000000a1900720c */ /* 0x000fc60003f64070 */
[----:B------:R-:W-:Y:S02]  /*c310*/  @!P4 IMAD.IADD R21, R21, 0x1, -R25 ;  /* 0x000000011515c824 */ /* 0x000fe400078e0a19 */
[----:B------:R-:W-:Y:S01]  /*c320*/  IMAD.MOV R16, RZ, RZ, -R16 ;  /* 0x000000ffff107224 */ /* 0x000fe200078e0a10 */
[----:B------:R0:W-:Y:S03]  /*c330*/  STL [R1+0x1bc], R5 ;  /* 0x0001bc0501007387 */ /* 0x0001e60000100800 */
[----:B------:R-:W-:Y:S01]  /*c340*/  IMAD R15, R25, R16, R15 ;  /* 0x00000010190f7224 */ /* 0x000fe200078e020f */
[----:B------:R-:W-:Y:S01]  /*c350*/  IADD3 R18, R4, 0x1f, RZ ;  /* 0x0000001f04127810 */ /* 0x000fe20007ffe0ff */
[----:B------:R-:W-:Y:S02]  /*c360*/  @!P2 IMAD.IADD R11, R11, 0x1, -R25 ;  /* 0x000000010b0ba824 */ /* 0x000fe400078e0a19 */
[----:B0-----:R-:W-:Y:S01]  /*c370*/  IMAD.MOV.U32 R5, RZ, RZ, R21 ;  /* 0x000000ffff057224 */ /* 0x001fe200078e0015 */
[----:B------:R-:W-:Y:S01]  /*c380*/  IABS R20, R18 ;  /* 0x0000001200147213 */ /* 0x000fe20000000000 */
[----:B------:R-:W-:-:S02]  /*c390*/  @!P3 IMAD.IADD R10, R10, 0x1, -R25 ;  /* 0x000000010a0ab824 */ /* 0x000fc400078e0a19 */
[----:B------:R-:W-:Y:S01]  /*c3a0*/  @!P1 IMAD.MOV R5, RZ, RZ, -R5 ;  /* 0x000000ffff059224 */ /* 0x000fe200078e0a05 */
[C---:B------:R-:W-:Y:S01]  /*c3b0*/  ISETP.GT.U32.AND P1, PT, R25.reuse, R15, PT ;  /* 0x0000000f1900720c */ /* 0x040fe20003f24070 */
[----:B------:R-:W-:Y:S01]  /*c3c0*/  IMAD.MOV.U32 R6, RZ, RZ, R22 ;  /* 0x000000ffff067224 */ /* 0x000fe200078e0016 */
[----:B------:R-:W-:Y:S02]  /*c3d0*/  IADD3 R12, R4, 0x1e, RZ ;  /* 0x0000001e040c7810 */ /* 0x000fe40007ffe0ff */
[----:B------:R-:W-:Y:S01]  /*c3e0*/  ISETP.GT.U32.AND P2, PT, R25, R11, PT ;  /* 0x0000000b1900720c */ /* 0x000fe20003f44070 */
[----:B------:R-:W-:Y:S01]  /*c3f0*/  @!P5 IMAD.MOV R6, RZ, RZ, -R6 ;  /* 0x000000ffff06d224 */ /* 0x000fe200078e0a06 */
[----:B------:R-:W-:Y:S01]  /*c400*/  IABS R16, R12 ;  /* 0x0000000c00107213 */ /* 0x000fe20000000000 */
[----:B------:R-:W-:Y:S01]  /*c410*/  IMAD.HI.U32 R23, R3, R20, RZ ;  /* 0x0000001403177227 */ /* 0x000fe200078e00ff */
[----:B------:R-:W-:Y:S02]  /*c420*/  ISETP.GT.U32.AND P5, PT, R25, R10, PT ;  /* 0x0000000a1900720c */ /* 0x000fe40003fa4070 */
[----:B------:R-:W-:Y:S01]  /*c430*/  ISETP.GE.AND P4, PT, R2, RZ, PT ;  /* 0x000000ff0200720c */ /* 0x000fe20003f86270 */
[----:B------:R-:W-:Y:S01]  /*c440*/  @!P6 IMAD.MOV R0, RZ, RZ, -R0 ;  /* 0x000000ffff00e224 */ /* 0x000fe200078e0a00 */
[----:B------:R-:W-:-:S02]  /*c450*/  ISETP.GE.AND P3, PT, R14, RZ, PT ;  /* 0x000000ff0e00720c */ /* 0x000fc40003f66270 */
[C---:B------:R-:W-:Y:S01]  /*c460*/  IADD3 R2, R4.reuse, 0x1c, RZ ;  /* 0x0000001c04027810 */ /* 0x040fe20007ffe0ff */
[----:B------:R-:W-:Y:S01]  /*c470*/  IMAD.MOV R23, RZ, RZ, -R23 ;  /* 0x000000ffff177224 */ /* 0x000fe200078e0a17 */
[----:B------:R-:W-:Y:S01]  /*c480*/  IADD3 R14, R4, 0x1d, RZ ;  /* 0x0000001d040e7810 */ /* 0x000fe20007ffe0ff */
[----:B------:R-:W-:Y:S01]  /*c490*/  IMAD.MOV.U32 R21, RZ, RZ, R16 ;  /* 0x000000ffff157224 */ /* 0x000fe200078e0010 */
[----:B------:R-:W-:Y:S01]  /*c4a0*/  STL [R1+0x1b8], R6 ;  /* 0x0001b80601007387 */ /* 0x000fe20000100800 */
[----:B------:R-:W-:Y:S01]  /*c4b0*/  IABS R13, R2 ;  /* 0x00000002000d7213 */ /* 0x000fe20000000000 */
[----:B------:R-:W-:Y:S01]  /*c4c0*/  @!P1 IMAD.IADD R15, R15, 0x1, -R25 ;  /* 0x000000010f0f9824 */ /* 0x000fe200078e0a19 */
[----:B------:R-:W-:Y:S01]  /*c4d0*/  IABS R17, R14 ;  /* 0x0000000e00117213 */ /* 0x000fe20000000000 */
[----:B------:R-:W-:Y:S01]  /*c4e0*/  STL [R1+0x1b0], R5 ;  /* 0x0001b00501007387 */ /* 0x000fe20000100800 */
[----:B------:R-:W-:-:S03]  /*c4f0*/  IMAD.HI.U32 R16, R3, R21, RZ ;  /* 0x0000001503107227 */ /* 0x000fc600078e00ff */
[----:B------:R0:W-:Y:S01]  /*c500*/  STL [R1+0x19c], R0 ;  /* 0x00019c0001007387 */ /* 0x0001e20000100800 */
[----:B------:R-:W-:Y:S01]  /*c510*/  ISETP.GE.AND P6, PT, R18, RZ, PT ;  /* 0x000000ff1200720c */ /* 0x000fe20003fc6270 */
[----:B------:R-:W-:Y:S01]  /*c520*/  @!P2 IMAD.IADD R11, R11, 0x1, -R25 ;  /* 0x000000010b0ba824 */ /* 0x000fe200078e0a19 */
[----:B------:R-:W-:Y:S01]  /*c530*/  ISETP.GE.AND P2, PT, R12, RZ, PT ;  /* 0x000000ff0c00720c */ /* 0x000fe20003f46270 */
[----:B------:R-:W-:Y:S01]  /*c540*/  IMAD.MOV.U32 R18, RZ, RZ, R13 ;  /* 0x000000ffff127224 */ /* 0x000fe200078e000d */
[----:B------:R-:W-:Y:S01]  /*c550*/  ISETP.GT.U32.AND P1, PT, R25, R15, PT ;  /* 0x0000000f1900720c */ /* 0x000fe20003f24070 */
[----:B------:R-:W-:-:S04]  /*c560*/  IMAD.HI.U32 R13, R3, R17, RZ ;  /* 0x00000011030d7227 */ /* 0x000fc800078e00ff */
[C---:B0-----:R-:W-:Y:S02]  /*c570*/  IMAD R0, R25.reuse, R23, R20 ;  /* 0x0000001719007224 */ /* 0x041fe400078e0214 */
[----:B------:R-:W-:Y:S02]  /*c580*/  @!P5 IMAD.IADD R10, R10, 0x1, -R25 ;  /* 0x000000010a0ad824 */ /* 0x000fe400078e0a19 */
[----:B------:R-:W-:Y:S01]  /*c590*/  IMAD.MOV R12, RZ, RZ, -R16 ;  /* 0x000000ffff0c7224 */ /* 0x000fe200078e0a10 */
[C---:B------:R-:W-:Y:S01]  /*c5a0*/  ISETP.GT.U32.AND P5, PT, R25.reuse, R0, PT ;  /* 0x000000001900720c */ /* 0x040fe20003fa4070 */
[----:B------:R-:W-:Y:S02]  /*c5b0*/  IMAD.MOV R13, RZ, RZ, -R13 ;  /* 0x000000ffff0d7224 */ /* 0x000fe400078e0a0d */
[C---:B------:R-:W-:Y:S02]  /*c5c0*/  IMAD R12, R25.reuse, R12, R21 ;  /* 0x0000000c190c7224 */ /* 0x040fe400078e0215 */
[----:B------:R-:W-:-:S02]  /*c5d0*/  IMAD R13, R25, R13, R17 ;  /* 0x0000000d190d7224 */ /* 0x000fc400078e0211 */
[----:B------:R-:W-:Y:S01]  /*c5e0*/  @!P0 IMAD.MOV R10, RZ, RZ, -R10 ;  /* 0x000000ffff0a8224 */ /* 0x000fe200078e0a0a */
[----:B------:R-:W-:Y:S01]  /*c5f0*/  ISETP.GT.U32.AND P0, PT, R25, R12, PT ;  /* 0x0000000c1900720c */ /* 0x000fe20003f04070 */
[----:B------:R-:W-:Y:S01]  /*c600*/  IMAD.HI.U32 R20, R3, R18, RZ ;  /* 0x0000001203147227 */ /* 0x000fe200078e00ff */
[----:B------:R-:W-:-:S03]  /*c610*/  IADD3 R16, R4, 0x1b, RZ ;  /* 0x0000001b04107810 */ /* 0x000fc60007ffe0ff */
[--C-:B------:R-:W-:Y:S01]  /*c620*/  @!P1 IMAD.IADD R15, R15, 0x1, -R25.reuse ;  /* 0x000000010f0f9824 */ /* 0x100fe200078e0a19 */
[C---:B------:R-:W-:Y:S01]  /*c630*/  ISETP.GT.U32.AND P1, PT, R25.reuse, R13, PT ;  /* 0x0000000d1900720c */ /* 0x040fe20003f24070 */
[----:B------:R-:W-:Y:S02]  /*c640*/  @!P5 IMAD.IADD R0, R0, 0x1, -R25 ;  /* 0x000000010000d824 */ /* 0x000fe400078e0a19 */
[----:B------:R-:W-:Y:S01]  /*c650*/  IMAD.MOV R20, RZ, RZ, -R20 ;  /* 0x000000ffff147224 */ /* 0x000fe200078e0a14 */
[----:B------:R-:W-:Y:S01]  /*c660*/  IABS R17, R16 ;  /* 0x0000001000117213 */ /* 0x000fe20000000000 */
[----:B------:R-:W-:Y:S01]  /*c670*/  IMAD.MOV.U32 R5, RZ, RZ, R15 ;  /* 0x000000ffff057224 */ /* 0x000fe200078e000f */
[C---:B------:R-:W-:Y:S01]  /*c680*/  ISETP.GT.U32.AND P5, PT, R25.reuse, R0, PT ;  /* 0x000000001900720c */ /* 0x040fe20003fa4070 */
[----:B------:R-:W-:Y:S02]  /*c690*/  IMAD R18, R25, R20, R18 ;  /* 0x0000001419127224 */ /* 0x000fe400078e0212 */
[----:B------:R-:W-:-:S02]  /*c6a0*/  @!P0 IMAD.IADD R12, R12, 0x1, -R25 ;  /* 0x000000010c0c8824 */ /* 0x000fc400078e0a19 */
[----:B------:R-:W-:Y:S01]  /*c6b0*/  @!P3 IMAD.MOV R5, RZ, RZ, -R5 ;  /* 0x000000ffff05b224 */ /* 0x000fe200078e0a05 */
[----:B------:R-:W-:Y:S01]  /*c6c0*/  ISETP.GT.U32.AND P3, PT, R25, R18, PT ;  /* 0x000000121900720c */ /* 0x000fe20003f64070 */
[----:B------:R-:W-:Y:S02]  /*c6d0*/  IMAD.MOV.U32 R20, RZ, RZ, R17 ;  /* 0x000000ffff147224 */ /* 0x000fe400078e0011 */
[----:B------:R-:W-:Y:S01]  /*c6e0*/  @!P1 IMAD.IADD R13, R13, 0x1, -R25 ;  /* 0x000000010d0d9824 */ /* 0x000fe200078e0a19 */
[----:B------:R-:W-:Y:S01]  /*c6f0*/  ISETP.GT.U32.AND P1, PT, R25, R12, PT ;  /* 0x0000000c1900720c */ /* 0x000fe20003f24070 */
[----:B------:R-:W-:-:S04]  /*c700*/  IMAD.HI.U32 R17, R3, R20, RZ ;  /* 0x0000001403117227 */ /* 0x000fc800078e00ff */
[----:B------:R-:W-:Y:S01]  /*c710*/  @!P4 IMAD.MOV R11, RZ, RZ, -R11 ;  /* 0x000000ffff0bc224 */ /* 0x000fe200078e0a0b */
[----:B------:R-:W-:Y:S01]  /*c720*/  STL [R1+0x1058], R10 ;  /* 0x0010580a01007387 */ /* 0x000fe20000100800 */
[----:B------:R-:W-:Y:S01]  /*c730*/  IMAD.MOV R17, RZ, RZ, -R17 ;  /* 0x000000ffff117224 */ /* 0x000fe200078e0a11 */
[----:B------:R-:W-:Y:S01]  /*c740*/  IADD3 R22, R4, 0x1a, RZ ;  /* 0x0000001a04167810 */ /* 0x000fe20007ffe0ff */
[--C-:B------:R-:W-:Y:S01]  /*c750*/  @!P5 IMAD.IADD R0, R0, 0x1, -R25.reuse ;  /* 0x000000010000d824 */ /* 0x100fe200078e0a19 */
[----:B------:R-:W-:Y:S01]  /*c760*/  STL [R1+0x105c], R11 ;  /* 0x00105c0b01007387 */ /* 0x000fe20000100800 */
[----:B------:R-:W-:Y:S01]  /*c770*/  ISETP.GE.AND P5, PT, R2, RZ, PT ;  /* 0x000000ff0200720c */ /* 0x000fe20003fa6270 */
[----:B------:R-:W-:Y:S02]  /*c780*/  IMAD R20, R25, R17, R20 ;  /* 0x0000001119147224 */ /* 0x000fe400078e0214 */
[----:B------:R0:W-:Y:S01]  /*c790*/  STL [R1+0x140], R5 ;  /* 0x0001400501007387 */ /* 0x0001e20000100800 */
[----:B------:R-:W-:Y:S01]  /*c7a0*/  IABS R2, R22 ;  /* 0x0000001600027213 */ /* 0x000fe20000000000 */
[----:B------:R-:W-:-:S02]  /*c7b0*/  @!P3 IMAD.IADD R18, R18, 0x1, -R25 ;  /* 0x000000011212b824 */ /* 0x000fc400078e0a19 */
[----:B------:R-:W-:Y:S01]  /*c7c0*/  @!P1 IMAD.IADD R12, R12, 0x1, -R25 ;  /* 0x000000010c0c9824 */ /* 0x000fe200078e0a19 */
[C---:B------:R-:W-:Y:S01]  /*c7d0*/  ISETP.GT.U32.AND P1, PT, R25.reuse, R20, PT ;  /* 0x000000141900720c */ /* 0x040fe20003f24070 */
[----:B0-----:R-:W-:Y:S01]  /*c7e0*/  IMAD.MOV.U32 R5, RZ, RZ, R0 ;  /* 0x000000ffff057224 */ /* 0x001fe200078e0000 */
[----:B------:R-:W-:Y:S01]  /*c7f0*/  ISETP.GT.U32.AND P3, PT, R25, R18, PT ;  /* 0x000000121900720c */ /* 0x000fe20003f64070 */
[----:B------:R-:W-:Y:S01]  /*c800*/  IMAD.HI.U32 R17, R3, R2, RZ ;  /* 0x0000000203117227 */ /* 0x000fe200078e00ff */
[----:B------:R-:W-:-:S03]  /*c810*/  ISETP.GE.AND P0, PT, R16, RZ, PT ;  /* 0x000000ff1000720c */ /* 0x000fc60003f06270 */
[----:B------:R-:W-:Y:S01]  /*c820*/  @!P6 IMAD.MOV R5, RZ, RZ, -R5 ;  /* 0x000000ffff05e224 */ /* 0x000fe200078e0a05 */
[----:B------:R-:W-:Y:S02]  /*c830*/  ISETP.GT.U32.AND P6, PT, R25, R13, PT ;  /* 0x0000000d1900720c */ /* 0x000fe40003fc4070 */
[----:B------:R-:W-:Y:S01]  /*c840*/  IADD3 R16, R4, 0x19, RZ ;  /* 0x0000001904107810 */ /* 0x000fe20007ffe0ff */
[----:B------:R-:W-:-:S03]  /*c850*/  IMAD.MOV R17, RZ, RZ, -R17 ;  /* 0x000000ffff117224 */ /* 0x000fc600078e0a11 */
[----:B------:R-:W-:Y:S01]  /*c860*/  IABS R15, R16 ;  /* 0x00000010000f7213 */ /* 0x000fe20000000000 */
[----:B------:R-:W-:Y:S01]  /*c870*/  IMAD R2, R25, R17, R2 ;  /* 0x0000001119027224 */ /* 0x000fe200078e0202 */
[----:B------:R-:W-:Y:S01]  /*c880*/  ISETP.GE.AND P4, PT, R14, RZ, PT ;  /* 0x000000ff0e00720c */ /* 0x000fe20003f86270 */
[----:B------:R-:W-:Y:S02]  /*c890*/  @!P1 IMAD.IADD R20, R20, 0x1, -R25 ;  /* 0x0000000114149824 */ /* 0x000fe400078e0a19 */
[----:B------:R-:W-:-:S04]  /*c8a0*/  IMAD.HI.U32 R17, R3, R15, RZ ;  /* 0x0000000f03117227 */ /* 0x000fc800078e00ff */
[--C-:B------:R-:W-:Y:S01]  /*c8b0*/  @!P6 IMAD.IADD R13, R13, 0x1, -R25.reuse ;  /* 0x000000010d0de824 */ /* 0x100fe200078e0a19 */
[C---:B------:R-:W-:Y:S01]  /*c8c0*/  ISETP.GT.U32.AND P6, PT, R25.reuse, R2, PT ;  /* 0x000000021900720c */ /* 0x040fe20003fc4070 */
[----:B------:R-:W-:Y:S01]  /*c8d0*/  @!P3 IMAD.IADD R18, R18, 0x1, -R25 ;  /* 0x000000011212b824 */ /* 0x000fe200078e0a19 */
[----:B------:R-:W-:Y:S01]  /*c8e0*/  ISETP.GE.AND P3, PT, R22, RZ, PT ;  /* 0x000000ff1600720c */ /* 0x000fe20003f66270 */
[----:B------:R-:W-:Y:S01]  /*c8f0*/  IMAD.MOV R22, RZ, RZ, -R17 ;  /* 0x000000ffff167224 */ /* 0x000fe200078e0a11 */
[C---:B------:R-:W-:Y:S01]  /*c900*/  IADD3 R14, R4.reuse, 0x17, RZ ;  /* 0x00000017040e7810 */ /* 0x040fe20007ffe0ff */
[----:B------:R-:W-:Y:S01]  /*c910*/  @!P2 IMAD.MOV R12, RZ, RZ, -R12 ;  /* 0x000000ffff0ca224 */ /* 0x000fe200078e0a0c */
[C---:B------:R-:W-:Y:S01]  /*c920*/  ISETP.GT.U32.AND P2, PT, R25.reuse, R20, PT ;  /* 0x000000141900720c */ /* 0x040fe20003f44070 */
[----:B------:R-:W-:Y:S01]  /*c930*/  IMAD R15, R25, R22, R15 ;  /* 0x00000016190f7224 */ /* 0x000fe200078e020f */
[----:B------:R-:W-:Y:S01]  /*c940*/  IABS R21, R14 ;  /* 0x0000000e00157213 */ /* 0x000fe20000000000 */
[----:B------:R-:W-:Y:S01]  /*c950*/  @!P4 IMAD.MOV R13, RZ, RZ, -R13 ;  /* 0x000000ffff0dc224 */ /* 0x000fe200078e0a0d */
[----:B------:R-:W-:-:S02]  /*c960*/  IADD3 R0, R4, 0x18, RZ ;  /* 0x0000001804007810 */ /* 0x000fc40007ffe0ff */
[----:B------:R-:W-:Y:S01]  /*c970*/  ISETP.GT.U32.AND P4, PT, R25, R15, PT ;  /* 0x0000000f1900720c */ /* 0x000fe20003f84070 */
[--C-:B------:R-:W-:Y:S01]  /*c980*/  @!P6 IMAD.IADD R2, R2, 0x1, -R25.reuse ;  /* 0x000000010202e824 */ /* 0x100fe200078e0a19 */
[----:B------:R-:W-:Y:S01]  /*c990*/  ISETP.GE.AND P1, PT, R16, RZ, PT ;  /* 0x000000ff1000720c */ /* 0x000fe20003f26270 */
[----:B------:R-:W-:Y:S01]  /*c9a0*/  IMAD.HI.U32 R16, R3, R21, RZ ;  /* 0x0000001503107227 */ /* 0x000fe200078e00ff */
[----:B------:R-:W-:Y:S02]  /*c9b0*/  IABS R23, R0 ;  /* 0x0000000000177213 */ /* 0x000fe40000000000 */
[----:B------:R-:W-:Y:S01]  /*c9c0*/  ISETP.GT.U32.AND P6, PT, R25, R2, PT ;  /* 0x000000021900720c */ /* 0x000fe20003fc4070 */
[----:B------:R-:W-:Y:S02]  /*c9d0*/  IMAD.MOV R16, RZ, RZ, -R16 ;  /* 0x000000ffff107224 */ /* 0x000fe400078e0a10 */
[----:B------:R-:W-:Y:S02]  /*c9e0*/  @!P2 IMAD.IADD R20, R20, 0x1, -R25 ;  /* 0x000000011414a824 */ /* 0x000fe400078e0a19 */
[----:B------:R-:W-:-:S04]  /*c9f0*/  IMAD.HI.U32 R17, R3, R23, RZ ;  /* 0x0000001703117227 */ /* 0x000fc800078e00ff */
[----:B------:R-:W-:Y:S02]  /*ca00*/  IMAD R21, R25, R16, R21 ;  /* 0x0000001019157224 */ /* 0x000fe400078e0215 */
[----:B------:R-:W-:Y:S02]  /*ca10*/  IMAD.MOV.U32 R6, RZ, RZ, R20 ;  /* 0x000000ffff067224 */ /* 0x000fe400078e0014 */
[----:B------:R-:W-:Y:S01]  /*ca20*/  IMAD.MOV R17, RZ, RZ, -R17 ;  /* 0x000000ffff117224 */ /* 0x000fe200078e0a11 */
[----:B------:R0:W-:Y:S01]  /*ca30*/  STL [R1+0x148], R5 ;  /* 0x0001480501007387 */ /* 0x0001e20000100800 */
[----:B------:R-:W-:Y:S02]  /*ca40*/  @!P4 IMAD.IADD R15, R15, 0x1, -R25 ;  /* 0x000000010f0fc824 */ /* 0x000fe400078e0a19 */
[----:B------:R-:W-:Y:S01]  /*ca50*/  @!P0 IMAD.MOV R6, RZ, RZ, -R6 ;  /* 0x000000ffff068224 */ /* 0x000fe200078e0a06 */
[C---:B------:R-:W-:Y:S01]  /*ca60*/  ISETP.GT.U32.AND P0, PT, R25.reuse, R21, PT ;  /* 0x000000151900720c */ /* 0x040fe20003f04070 */
[C---:B------:R-:W-:Y:S01]  /*ca70*/  IMAD R23, R25.reuse, R17, R23 ;  /* 0x0000001119177224 */ /* 0x040fe200078e0217 */
[----:B------:R-:W-:Y:S01]  /*ca80*/  IADD3 R17, R4, 0x16, RZ ;  /* 0x0000001604117810 */ /* 0x000fe20007ffe0ff */
[----:B0-----:R-:W-:Y:S01]  /*ca90*/  IMAD.MOV.U32 R5, RZ, RZ, R18 ;  /* 0x000000ffff057224 */ /* 0x001fe200078e0012 */
[----:B------:R-:W-:Y:S01]  /*caa0*/  ISETP.GT.U32.AND P4, PT, R25, R15, PT ;  /* 0x0000000f1900720c */ /* 0x000fe20003f84070 */
[----:B------:R-:W-:-:S02]  /*cab0*/  @!P6 IMAD.IADD R2, R2, 0x1, -R25 ;  /* 0x000000010202e824 */ /* 0x000fc400078e0a19 */
[----:B------:R-:W-:Y:S01]  /*cac0*/  @!P5 IMAD.MOV R5, RZ, RZ, -R5 ;  /* 0x000000ffff05d224 */ /* 0x000fe200078e0a05 */
[----:B------:R-:W-:Y:S01]  /*cad0*/  ISETP.GT.U32.AND P6, PT, R25, R23, PT ;  /* 0x000000171900720c */ /* 0x000fe20003fc4070 */
[----:B------:R-:W-:Y:S01]  /*cae0*/  STL [R1+0x1050], R12 ;  /* 0x0010500c01007387 */ /* 0x000fe20000100800 */
[----:B------:R-:W-:Y:S02]  /*caf0*/  IABS R18, R17 ;  /* 0x0000001100127213 */ /* 0x000fe40000000000 */
[----:B------:R-:W-:Y:S01]  /*cb00*/  ISETP.GE.AND P5, PT, R0, RZ, PT ;  /* 0x000000ff0000720c */ /* 0x000fe20003fa6270 */
[----:B------:R-:W-:Y:S01]  /*cb10*/  STL [R1+0x1054], R13 ;  /* 0x0010540d01007387 */ /* 0x000fe20000100800 */
[----:B------:R-:W-:-:S03]  /*cb20*/  IADD3 R0, R4, 0x15, RZ ;  /* 0x0000001504007810 */ /* 0x000fc60007ffe0ff */
[----:B------:R0:W-:Y:S01]  /*cb30*/  STL [R1+0xc8], R5 ;  /* 0x0000c80501007387 */ /* 0x0001e20000100800 */
[----:B------:R-:W-:Y:S01]  /*cb40*/  ISETP.GE.AND P2, PT, R14, RZ, PT ;  /* 0x000000ff0e00720c */ /* 0x000fe20003f46270 */
[--C-:B------:R-:W-:Y:S01]  /*cb50*/  @!P0 IMAD.IADD R21, R21, 0x1, -R25.reuse ;  /* 0x0000000115158824 */ /* 0x100fe200078e0a19 */
[----:B------:R-:W-:Y:S01]  /*cb60*/  IABS R14, R0 ;  /* 0x00000000000e7213 */ /* 0x000fe20000000000 */
[----:B------:R-:W-:Y:S02]  /*cb70*/  @!P4 IMAD.IADD R15, R15, 0x1, -R25 ;  /* 0x000000010f0fc824 */ /* 0x000fe400078e0a19 */
[----:B0-----:R-:W-:Y:S02]  /*cb80*/  IMAD.MOV.U32 R5, RZ, RZ, R2 ;  /* 0x000000ffff057224 */ /* 0x001fe400078e0002 */
[----:B------:R-:W-:-:S04]  /*cb90*/  IMAD.HI.U32 R2, R3, R18, RZ ;  /* 0x0000001203027227 */ /* 0x000fc800078e00ff */
[----:B------:R-:W-:Y:S02]  /*cba0*/  @!P3 IMAD.MOV R5, RZ, RZ, -R5 ;  /* 0x000000ffff05b224 */ /* 0x000fe400078e0a05 */
[----:B------:R-:W-:Y:S01]  /*cbb0*/  IMAD.MOV R2, RZ, RZ, -R2 ;  /* 0x000000ffff027224 */ /* 0x000fe200078e0a02 */
[----:B------:R-:W-:Y:S01]  /*cbc0*/  ISETP.GE.AND P3, PT, R17, RZ, PT ;  /* 0x000000ff1100720c */ /* 0x000fe20003f66270 */
[----:B------:R-:W-:Y:S01]  /*cbd0*/  STL [R1+0xe8], R6 ;  /* 0x0000e80601007387 */ /* 0x000fe20000100800 */
[----:B------:R-:W-:Y:S01]  /*cbe0*/  ISETP.GT.U32.AND P0, PT, R25, R21, PT ;  /* 0x000000151900720c */ /* 0x000fe20003f04070 */
[----:B------:R-:W-:Y:S02]  /*cbf0*/  @!P6 IMAD.IADD R23, R23, 0x1, -R25 ;  /* 0x000000011717e824 */ /* 0x000fe400078e0a19 */
[----:B------:R0:W-:Y:S01]  /*cc00*/  STL [R1+0x108], R5 ;  /* 0x0001080501007387 */ /* 0x0001e20000100800 */
[----:B------:R-:W-:-:S04]  /*cc10*/  IMAD.HI.U32 R17, R3, R14, RZ ;  /* 0x0000000e03117227 */ /* 0x000fc800078e00ff */
[C---:B------:R-:W-:Y:S01]  /*cc20*/  IMAD R18, R25.reuse, R2, R18 ;  /* 0x0000000219127224 */ /* 0x040fe200078e0212 */
[----:B------:R-:W-:Y:S01]  /*cc30*/  IADD3 R16, R4, 0x14, RZ ;  /* 0x0000001404107810 */ /* 0x000fe20007ffe0ff */
[----:B0-----:R-:W-:Y:S01]  /*cc40*/  IMAD.MOV.U32 R5, RZ, RZ, R15 ;  /* 0x000000ffff057224 */ /* 0x001fe200078e000f */
[C---:B------:R-:W-:Y:S01]  /*cc50*/  ISETP.GT.U32.AND P6, PT, R25.reuse, R23, PT ;  /* 0x000000171900720c */ /* 0x040fe20003fc4070 */
[----:B------:R-:W-:Y:S02]  /*cc60*/  IMAD.MOV R15, RZ, RZ, -R17 ;  /* 0x000000ffff0f7224 */ /* 0x000fe400078e0a11 */
[----:B------:R-:W-:Y:S01]  /*cc70*/  @!P1 IMAD.MOV R5, RZ, RZ, -R5 ;  /* 0x000000ffff059224 */ /* 0x000fe200078e0a05 */
[C---:B------:R-:W-:Y:S01]  /*cc80*/  ISETP.GT.U32.AND P1, PT, R25.reuse, R18, PT ;  /* 0x000000121900720c */ /* 0x040fe20003f24070 */
[----:B------:R-:W-:Y:S01]  /*cc90*/  IMAD R14, R25, R15, R14 ;  /* 0x0000000f190e7224 */ /* 0x000fe200078e020e */
[----:B------:R-:W-:Y:S01]  /*cca0*/  IABS R20, R16 ;  /* 0x0000001000147213 */ /* 0x000fe20000000000 */
[----:B------:R-:W-:Y:S01]  /*ccb0*/  @!P0 IMAD.IADD R21, R21, 0x1, -R25 ;  /* 0x0000000115158824 */ /* 0x000fe200078e0a19 */
[----:B------:R-:W-:-:S02]  /*ccc0*/  ISETP.GE.AND P4, PT, R0, RZ, PT ;  /* 0x000000ff0000720c */ /* 0x000fc40003f86270 */
[----:B------:R-:W-:Y:S01]  /*ccd0*/  ISETP.GT.U32.AND P0, PT, R25, R14, PT ;  /* 0x0000000e1900720c */ /* 0x000fe20003f04070 */
[----:B------:R-:W-:Y:S01]  /*cce0*/  IMAD.HI.U32 R0, R3, R20, RZ ;  /* 0x0000001403007227 */ /* 0x000fe200078e00ff */
[----:B------:R-:W-:-:S03]  /*ccf0*/  IADD3 R2, R4, 0x13, RZ ;  /* 0x0000001304027810 */ /* 0x000fc60007ffe0ff */
[----:B------:R-:W-:Y:S02]  /*cd00*/  IMAD.MOV R0, RZ, RZ, -R0 ;  /* 0x000000ffff007224 */ /* 0x000fe400078e0a00 */
[--C-:B------:R-:W-:Y:S01]  /*cd10*/  @!P6 IMAD.IADD R23, R23, 0x1, -R25.reuse ;  /* 0x000000011717e824 */ /* 0x100fe200078e0a19 */
[----:B------:R-:W-:Y:S01]  /*cd20*/  ISETP.GE.AND P6, PT, R16, RZ, PT ;  /* 0x000000ff1000720c */ /* 0x000fe20003fc6270 */
[----:B------:R-:W-:Y:S01]  /*cd30*/  @!P1 IMAD.IADD R18, R18, 0x1, -R25 ;  /* 0x0000000112129824 */ /* 0x000fe200078e0a19 */
[----:B------:R-:W-:Y:S01]  /*cd40*/  IABS R16, R2 ;  /* 0x0000000200107213 */ /* 0x000fe20000000000 */
[C---:B------:R-:W-:Y:S01]  /*cd50*/  IMAD R20, R25.reuse, R0, R20 ;  /* 0x0000000019147224 */ /* 0x040fe200078e0214 */
[----:B------:R-:W-:Y:S01]  /*cd60*/  IADD3 R0, R4, 0x12, RZ ;  /* 0x0000001204007810 */ /* 0x000fe20007ffe0ff */
[----:B------:R-:W-:Y:S01]  /*cd70*/  IMAD.MOV.U32 R6, RZ, RZ, R23 ;  /* 0x000000ffff067224 */ /* 0x000fe200078e0017 */
[----:B------:R-:W-:Y:S01]  /*cd80*/  ISETP.GT.U32.AND P1, PT, R25, R18, PT ;  /* 0x000000121900720c */ /* 0x000fe20003f24070 */
[----:B------:R0:W-:Y:S01]  /*cd90*/  STL [R1+0xf0], R5 ;  /* 0x0000f00501007387 */ /* 0x0001e20000100800 */
[----:B------:R-:W-:Y:S01]  /*cda0*/  IMAD.HI.U32 R24, R3, R16, RZ ;  /* 0x0000001003187227 */ /* 0x000fe200078e00ff */
[----:B------:R-:W-:-:S03]  /*cdb0*/  IABS R17, R0 ;  /* 0x0000000000117213 */ /* 0x000fc60000000000 */
[----:B------:R-:W-:Y:S02]  /*cdc0*/  @!P0 IMAD.IADD R14, R14, 0x1, -R25 ;  /* 0x000000010e0e8824 */ /* 0x000fe400078e0a19 */
[----:B------:R-:W-:Y:S01]  /*cdd0*/  @!P5 IMAD.MOV R6, RZ, RZ, -R6 ;  /* 0x000000ffff06d224 */ /* 0x000fe200078e0a06 */
[C---:B------:R-:W-:Y:S01]  /*cde0*/  ISETP.GT.U32.AND P5, PT, R25.reuse, R20, PT ;  /* 0x000000141900720c */ /* 0x040fe20003fa4070 */
[----:B0-----:R-:W-:Y:S02]  /*cdf0*/  IMAD.MOV.U32 R5, RZ, RZ, R21 ;  /* 0x000000ffff057224 */ /* 0x001fe400078e0015 */
[----:B------:R-:W-:Y:S02]  /*ce00*/  IMAD.MOV R24, RZ, RZ, -R24 ;  /* 0x000000ffff187224 */ /* 0x000fe400078e0a18 */
[----:B------:R-:W-:Y:S01]  /*ce10*/  @!P2 IMAD.MOV R5, RZ, RZ, -R5 ;  /* 0x000000ffff05a224 */ /* 0x000fe200078e0a05 */
[----:B------:R-:W-:Y:S01]  /*ce20*/  ISETP.GT.U32.AND P2, PT, R25, R14, PT ;  /* 0x0000000e1900720c */ /* 0x000fe20003f44070 */
[----:B------:R-:W-:-:S04]  /*ce30*/  IMAD.HI.U32 R21, R3, R17, RZ ;  /* 0x0000001103157227 */ /* 0x000fc800078e00ff */
[C---:B------:R-:W-:Y:S02]  /*ce40*/  IMAD R16, R25.reuse, R24, R16 ;  /* 0x0000001819107224 */ /* 0x040fe400078e0210 */
[----:B------:R-:W-:Y:S01]  /*ce50*/  IMAD.MOV R21, RZ, RZ, -R21 ;  /* 0x000000ffff157224 */ /* 0x000fe200078e0a15 */
[----:B------:R-:W-:Y:S01]  /*ce60*/  IADD3 R15, R4, 0x11, RZ ;  /* 0x00000011040f7810 */ /* 0x000fe20007ffe0ff */
[----:B------:R-:W-:Y:S01]  /*ce70*/  @!P1 IMAD.IADD R18, R18, 0x1, -R25 ;  /* 0x0000000112129824 */ /* 0x000fe200078e0a19 */
[C---:B------:R-:W-:Y:S01]  /*ce80*/  ISETP.GT.U32.AND P1, PT, R25.reuse, R16, PT ;  /* 0x000000101900720c */ /* 0x040fe20003f24070 */
[C---:B------:R-:W-:Y:S01]  /*ce90*/  IMAD R17, R25.reuse, R21, R17 ;  /* 0x0000001519117224 */ /* 0x040fe200078e0211 */
[----:B------:R-:W-:Y:S01]  /*cea0*/  IABS R22, R15 ;  /* 0x0000000f00167213 */ /* 0x000fe20000000000 */
[--C-:B------:R-:W-:Y:S02]  /*ceb0*/  @!P5 IMAD.IADD R20, R20, 0x1, -R25.reuse ;  /* 0x000000011414d824 */ /* 0x100fe400078e0a19 */
[----:B------:R-:W-:Y:S01]  /*cec0*/  @!P2 IMAD.IADD R14, R14, 0x1, -R25 ;  /* 0x000000010e0ea824 */ /* 0x000fe200078e0a19 */
[C---:B------:R-:W-:Y:S01]  /*ced0*/  ISETP.GT.U32.AND P2, PT, R25.reuse, R17, PT ;  /* 0x000000111900720c */ /* 0x040fe20003f44070 */
[----:B------:R-:W-:Y:S01]  /*cee0*/  STL [R1+0xd4], R6 ;  /* 0x0000d40601007387 */ /* 0x000fe20000100800 */
[----:B------:R-:W-:Y:S01]  /*cef0*/  ISETP.GT.U32.AND P5, PT, R25, R20, PT ;  /* 0x000000141900720c */ /* 0x000fe20003fa4070 */
[----:B------:R-:W-:-:S02]  /*cf00*/  IMAD.HI.U32 R23, R3, R22, RZ ;  /* 0x0000001603177227 */ /* 0x000fc400078e00ff */
[----:B------:R0:W-:Y:S02]  /*cf10*/  STL [R1+0xd0], R5 ;  /* 0x0000d00501007387 */ /* 0x0001e40000100800 */
[----:B------:R-:W-:Y:S02]  /*cf20*/  IMAD.MOV R23, RZ, RZ, -R23 ;  /* 0x000000ffff177224 */ /* 0x000fe400078e0a17 */
[----:B------:R-:W-:Y:S02]  /*cf30*/  @!P1 IMAD.IADD R16, R16, 0x1, -R25 ;  /* 0x0000000110109824 */ /* 0x000fe400078e0a19 */
[----:B0-----:R-:W-:Y:S01]  /*cf40*/  IMAD.MOV.U32 R5, RZ, RZ, R18 ;  /* 0x000000ffff057224 */ /* 0x001fe200078e0012 */
[----:B------:R-:W-:-:S03]  /*cf50*/  ISETP.GE.AND P1, PT, R0, RZ, PT ;  /* 0x000000ff0000720c */ /* 0x000fc60003f26270 */
[----:B------:R-:W-:Y:S01]  /*cf60*/  @!P3 IMAD.MOV R5, RZ, RZ, -R5 ;  /* 0x000000ffff05b224 */ /* 0x000fe200078e0a05 */
[----:B------:R-:W-:Y:S01]  /*cf70*/  IADD3 R21, R4, 0x10, RZ ;  /* 0x0000001004157810 */ /* 0x000fe20007ffe0ff */
[C---:B------:R-:W-:Y:S01]  /*cf80*/  IMAD R0, R25.reuse, R23, R22 ;  /* 0x0000001719007224 */ /* 0x040fe200078e0216 */
[----:B------:R-:W-:Y:S01]  /*cf90*/  ISETP.GT.U32.AND P3, PT, R25, R16, PT ;  /* 0x000000101900720c */ /* 0x000fe20003f64070 */
[--C-:B------:R-:W-:Y:S01]  /*cfa0*/  @!P2 IMAD.IADD R17, R17, 0x1, -R25.reuse ;  /* 0x000000011111a824 */ /* 0x100fe200078e0a19 */
[----:B------:R0:W-:Y:S01]  /*cfb0*/  STL [R1+0x20], R5 ;  /* 0x0000200501007387 */ /* 0x0001e20000100800 */
[----:B------:R-:W-:Y:S01]  /*cfc0*/  @!P5 IMAD.IADD R20, R20, 0x1, -R25 ;  /* 0x000000011414d824 */ /* 0x000fe200078e0a19 */
[----:B------:R-:W-:Y:S02]  /*cfd0*/  IABS R18, R21 ;  /* 0x0000001500127213 */ /* 0x000fe40000000000 */
[----:B------:R-:W-:Y:S01]  /*cfe0*/  ISETP.GT.U32.AND P5, PT, R25, R0, PT ;  /* 0x000000001900720c */ /* 0x000fe20003fa4070 */
[----:B0-----:R-:W-:Y:S01]  /*cff0*/  IMAD.MOV.U32 R5, RZ, RZ, R14 ;  /* 0x000000ffff057224 */ /* 0x001fe200078e000e */
[----:B------:R-:W-:-:S03]  /*d000*/  ISETP.GE.AND P0, PT, R2, RZ, PT ;  /* 0x000000ff0200720c */ /* 0x000fc60003f06270 */
[----:B------:R-:W-:Y:S01]  /*d010*/  @!P4 IMAD.MOV R5, RZ, RZ, -R5 ;  /* 0x000000ffff05c224 */ /* 0x000fe200078e0a05 */
[----:B------:R-:W-:Y:S01]  /*d020*/  ISETP.GT.U32.AND P4, PT, R25, R17, PT ;  /* 0x000000111900720c */ /* 0x000fe20003f84070 */
[----:B------:R-:W-:-:S03]  /*d030*/  IMAD.HI.U32 R14, R3, R18, RZ ;  /* 0x00000012030e7227 */ /* 0x000fc600078e00ff */
[----:B------:R0:W-:Y:S01]  /*d040*/  STL [R1+0x28], R5 ;  /* 0x0000280501007387 */ /* 0x0001e20000100800 */
[----:B------:R-:W-:Y:S02]  /*d050*/  IMAD.MOV R14, RZ, RZ, -R14 ;  /* 0x000000ffff0e7224 */ /* 0x000fe400078e0a0e */
[--C-:B------:R-:W-:Y:S02]  /*d060*/  @!P3 IMAD.IADD R16, R16, 0x1, -R25.reuse ;  /* 0x000000011010b824 */ /* 0x100fe400078e0a19 */
[----:B------:R-:W-:Y:S02]  /*d070*/  IMAD R18, R25, R14, R18 ;  /* 0x0000000e19127224 */ /* 0x000fe400078e0212 */
[----:B------:R-:W-:Y:S02]  /*d080*/  @!P5 IMAD.IADD R0, R0, 0x1, -R25 ;  /* 0x000000010000d824 */ /* 0x000fe400078e0a19 */
[----:B0-----:R-:W-:Y:S02]  /*d090*/  IMAD.MOV.U32 R5, RZ, RZ, R20 ;  /* 0x000000ffff057224 */ /* 0x001fe400078e0014 */
[----:B------:R-:W-:-:S02]  /*d0a0*/  IMAD.MOV.U32 R6, RZ, RZ, R16 ;  /* 0x000000ffff067224 */ /* 0x000fc400078e0010 */
[----:B------:R-:W-:Y:S01]  /*d0b0*/  @!P6 IMAD.MOV R5, RZ, RZ, -R5 ;  /* 0x000000ffff05e224 */ /* 0x000fe200078e0a05 */
[----:B------:R-:W-:Y:S01]  /*d0c0*/  IABS R2, R4 ;  /* 0x0000000400027213 */ /* 0x000fe20000000000 */
[----:B------:R-:W-:Y:S01]  /*d0d0*/  @!P4 IMAD.IADD R17, R17, 0x1, -R25 ;  /* 0x000000011111c824 */ /* 0x000fe200078e0a19 */
[C---:B------:R-:W-:Y:S01]  /*d0e0*/  ISETP.GT.U32.AND P5, PT, R25.reuse, R0, PT ;  /* 0x000000001900720c */ /* 0x040fe20003fa4070 */
[----:B------:R-:W-:Y:S01]  /*d0f0*/  @!P0 IMAD.MOV R6, RZ, RZ, -R6 ;  /* 0x000000ffff068224 */ /* 0x000fe200078e0a06 */
[----:B------:R-:W-:Y:S01]  /*d100*/  ISETP.GT.U32.AND P0, PT, R25, R18, PT ;  /* 0x000000121900720c */ /* 0x000fe20003f04070 */
[----:B------:R0:W-:Y:S01]  /*d110*/  STL [R1+0x2c], R5 ;  /* 0x00002c0501007387 */ /* 0x0001e20000100800 */
[----:B------:R-:W-:Y:S01]  /*d120*/  IMAD.HI.U32 R22, R3, R2, RZ ;  /* 0x0000000203167227 */ /* 0x000fe200078e00ff */
[----:B------:R-:W-:Y:S02]  /*d130*/  ISETP.GE.AND P6, PT, R28, RZ, PT ;  /* 0x000000ff1c00720c */ /* 0x000fe40003fc6270 */
[----:B------:R-:W-:Y:S01]  /*d140*/  ISETP.GE.AND P2, PT, R15, RZ, PT ;  /* 0x000000ff0f00720c */ /* 0x000fe20003f46270 */
[----:B------:R-:W-:-:S02]  /*d150*/  IMAD.MOV R15, RZ, RZ, -R22 ;  /* 0x000000ffff0f7224 */ /* 0x000fc400078e0a16 */
[----:B0-----:R-:W-:-:S04]  /*d160*/  IMAD.MOV.U32 R5, RZ, RZ, R17 ;  /* 0x000000ffff057224 */ /* 0x001fc800078e0011 */
[----:B------:R-:W-:Y:S01]  /*d170*/  @!P1 IMAD.MOV R5, RZ, RZ, -R5 ;  /* 0x000000ffff059224 */ /* 0x000fe200078e0a05 */
[----:B------:R-:W-:Y:S01]  /*d180*/  STL [R1+0x34], R6 ;  /* 0x0000340601007387 */ /* 0x000fe20000100800 */
[C---:B------:R-:W-:Y:S01]  /*d190*/  IMAD R2, R25.reuse, R15, R2 ;  /* 0x0000000f19027224 */ /* 0x040fe200078e0202 */
[----:B------:R-:W-:Y:S02]  /*d1a0*/  IADD3 R15, R4, 0xe, RZ ;  /* 0x0000000e040f7810 */ /* 0x000fe40007ffe0ff */
[----:B------:R0:W-:Y:S01]  /*d1b0*/  STL [R1+0x5c], R5 ;  /* 0x00005c0501007387 */ /* 0x0001e20000100800 */
[--C-:B------:R-:W-:Y:S02]  /*d1c0*/  @!P5 IMAD.IADD R0, R0, 0x1, -R25.reuse ;  /* 0x000000010000d824 */ /* 0x100fe400078e0a19 */
[----:B------:R-:W-:Y:S01]  /*d1d0*/  @!P0 IMAD.IADD R18, R18, 0x1, -R25 ;  /* 0x0000000112128824 */ /* 0x000fe200078e0a19 */
[----:B------:R-:W-:Y:S01]  /*d1e0*/  ISETP.GT.U32.AND P4, PT, R25, R2, PT ;  /* 0x000000021900720c */ /* 0x000fe20003f84070 */
[----:B------:R-:W-:-:S02]  /*d1f0*/  @!P2 IMAD.MOV R0, RZ, RZ, -R0 ;  /* 0x000000ffff00a224 */ /* 0x000fc400078e0a00 */
[----:B0-----:R-:W-:Y:S01]  /*d200*/  IMAD.MOV.U32 R5, RZ, RZ, R19 ;  /* 0x000000ffff057224 */ /* 0x001fe200078e0013 */
[----:B------:R-:W-:-:S03]  /*d210*/  ISETP.GE.AND P5, PT, R15, RZ, PT ;  /* 0x000000ff0f00720c */ /* 0x000fc60003fa6270 */
[----:B------:R-:W-:Y:S01]  /*d220*/  @!P6 IMAD.MOV R5, RZ, RZ, -R5 ;  /* 0x000000ffff05e224 */ /* 0x000fe200078e0a05 */
[----:B------:R-:W-:Y:S02]  /*d230*/  IABS R15, R15 ;  /* 0x0000000f000f7213 */ /* 0x000fe40000000000 */
[----:B------:R-:W-:Y:S02]  /*d240*/  ISETP.GT.U32.AND P0, PT, R25, R18, PT ;  /* 0x000000121900720c */ /* 0x000fe40003f04070 */
[----:B------:R-:W-:Y:S04]  /*d250*/  STL [R1+0x24], R5 ;  /* 0x0000240501007387 */ /* 0x000fe80000100800 */
[----:B------:R0:W-:Y:S01]  /*d260*/  STL [R1+0x68], R0 ;  /* 0x0000680001007387 */ /* 0x0001e20000100800 */
[----:B------:R-:W-:Y:S01]  /*d270*/  ISETP.GE.AND P3, PT, R21, RZ, PT ;  /* 0x000000ff1500720c */ /* 0x000fe20003f66270 */
[----:B------:R-:W-:-:S02]  /*d280*/  @!P4 IMAD.IADD R2, R2, 0x1, -R25 ;  /* 0x000000010202c824 */ /* 0x000fc400078e0a19 */
[----:B0-----:R-:W-:-:S04]  /*d290*/  IMAD.HI.U32 R0, R3, R15, RZ ;  /* 0x0000000f03007227 */ /* 0x001fc800078e00ff */
[----:B------:R-:W-:Y:S02]  /*d2a0*/  IMAD.MOV R0, RZ, RZ, -R0 ;  /* 0x000000ffff007224 */ /* 0x000fe400078e0a00 */
[----:B------:R-:W-:Y:S02]  /*d2b0*/  @!P0 IMAD.IADD R18, R18, 0x1, -R25 ;  /* 0x0000000112128824 */ /* 0x000fe400078e0a19 */
[C---:B------:R-:W-:Y:S01]  /*d2c0*/  IMAD R15, R25.reuse, R0, R15 ;  /* 0x00000000190f7224 */ /* 0x040fe200078e020f */
[----:B------:R-:W-:Y:S01]  /*d2d0*/  IADD3 R0, R4, 0xb, RZ ;  /* 0x0000000b04007810 */ /* 0x000fe20007ffe0ff */
[----:B------:R-:W-:Y:S01]  /*d2e0*/  IMAD.MOV.U32 R5, RZ, RZ, R18 ;  /* 0x000000ffff057224 */ /* 0x000fe200078e0012 */
[----:B------:R-:W-:Y:S02]  /*d2f0*/  ISETP.GT.U32.AND P4, PT, R25, R2, PT ;  /* 0x000000021900720c */ /* 0x000fe40003f84070 */
[----:B------:R-:W-:Y:S01]  /*d300*/  IABS R18, R0 ;  /* 0x0000000000127213 */ /* 0x000fe20000000000 */
[----:B------:R-:W-:Y:S01]  /*d310*/  @!P3 IMAD.MOV R5, RZ, RZ, -R5 ;  /* 0x000000ffff05b224 */ /* 0x000fe200078e0a05 */
[----:B------:R-:W-:-:S02]  /*d320*/  ISETP.GE.AND P3, PT, R0, RZ, PT ;  /* 0x000000ff0000720c */ /* 0x000fc40003f66270 */
[----:B------:R-:W-:Y:S01]  /*d330*/  IADD3 R11, R4, 0x7, RZ ;  /* 0x00000007040b7810 */ /* 0x000fe20007ffe0ff */
[----:B------:R-:W-:-:S03]  /*d340*/  IMAD.HI.U32 R0, R3, R18, RZ ;  /* 0x0000001203007227 */ /* 0x000fc600078e00ff */
[----:B------:R-:W-:Y:S01]  /*d350*/  IABS R22, R11 ;  /* 0x0000000b00167213 */ /* 0x000fe20000000000 */
[----:B------:R-:W-:Y:S02]  /*d360*/  IMAD.MOV R0, RZ, RZ, -R0 ;  /* 0x000000ffff007224 */ /* 0x000fe400078e0a00 */
[----:B------:R-:W-:Y:S01]  /*d370*/  @!P4 IMAD.IADD R2, R2, 0x1, -R25 ;  /* 0x000000010202c824 */ /* 0x000fe200078e0a19 */
[C---:B------:R-:W-:Y:S01]  /*d380*/  ISETP.GE.AND P4, PT, R4.reuse, RZ, PT ;  /* 0x000000ff0400720c */ /* 0x040fe20003f86270 */
[----:B------:R-:W-:Y:S02]  /*d390*/  IMAD R18, R25, R0, R18 ;  /* 0x0000000019127224 */ /* 0x000fe400078e0212 */
[----:B------:R-:W-:Y:S01]  /*d3a0*/  IMAD.HI.U32 R0, R3, R22, RZ ;  /* 0x0000001603007227 */ /* 0x000fe200078e00ff */
[----:B------:R-:W-:-:S03]  /*d3b0*/  IADD3 R7, R4, 0x3, RZ ;  /* 0x0000000304077810 */ /* 0x000fc60007ffe0ff */
[----:B------:R-:W-:Y:S02]  /*d3c0*/  IMAD.MOV R0, RZ, RZ, -R0 ;  /* 0x000000ffff007224 */ /* 0x000fe400078e0a00 */
[----:B------:R-:W-:Y:S02]  /*d3d0*/  IMAD.MOV.U32 R6, RZ, RZ, R2 ;  /* 0x000000ffff067224 */ /* 0x000fe400078e0002 */
[----:B------:R-:W-:Y:S01]  /*d3e0*/  IMAD R22, R25, R0, R22 ;  /* 0x0000000019167224 */ /* 0x000fe200078e0216 */
[----:B------:R-:W-:Y:S01]  /*d3f0*/  IABS R0, R7 ;  /* 0x0000000700007213 */ /* 0x000fe20000000000 */
[----:B------:R-:W-:-:S04]  /*d400*/  @!P4 IMAD.MOV R6, RZ, RZ, -R6 ;  /* 0x000000ffff06c224 */ /* 0x000fc800078e0a06 */
[----:B------:R-:W-:Y:S01]  /*d410*/  IMAD.HI.U32 R29, R3, R0, RZ ;  /* 0x00000000031d7227 */ /* 0x000fe200078e00ff */
[----:B------:R-:W-:Y:S03]  /*d420*/  STL [R1+0x44], R6 ;  /* 0x0000440601007387 */ /* 0x000fe60000100800 */
[----:B------:R-:W-:Y:S01]  /*d430*/  IMAD.MOV R29, RZ, RZ, -R29 ;  /* 0x000000ffff1d7224 */ /* 0x000fe200078e0a1d */
[----:B------:R0:W-:Y:S03]  /*d440*/  STL [R1+0x48], R5 ;  /* 0x0000480501007387 */ /* 0x0001e60000100800 */
[----:B------:R-:W-:Y:S01]  /*d450*/  IMAD R0, R25, R29, R0 ;  /* 0x0000001d19007224 */ /* 0x000fe200078e0200 */
[----:B0-----:R-:W-:-:S05]  /*d460*/  IADD3 R5, R4, 0xa, RZ ;  /* 0x0000000a04057810 */ /* 0x001fca0007ffe0ff */
[----:B------:R0:W-:Y:S04]  /*d470*/  STL [R1+0x30], R5 ;  /* 0x0000300501007387 */ /* 0x0001e80000100800 */
[----:B------:R-:W2:Y:S01]  /*d480*/  LDL.LU R29, [R1+0x30] ;  /* 0x00003000011d7983 */ /* 0x000ea20000300800 */
[----:B------:R-:W-:-:S04]  /*d490*/  IADD3 R14, R4, 0xf, RZ ;  /* 0x0000000f040e7810 */ /* 0x000fc80007ffe0ff */
[----:B------:R-:W-:Y:S02]  /*d4a0*/  ISETP.GE.AND P1, PT, R14, RZ, PT ;  /* 0x000000ff0e00720c */ /* 0x000fe40003f26270 */
[----:B------:R-:W-:-:S05]  /*d4b0*/  IABS R14, R14 ;  /* 0x0000000e000e7213 */ /* 0x000fca0000000000 */
[----:B------:R-:W-:-:S04]  /*d4c0*/  IMAD.HI.U32 R19, R3, R14, RZ ;  /* 0x0000000e03137227 */ /* 0x000fc800078e00ff */
[----:B------:R-:W-:-:S04]  /*d4d0*/  IMAD.MOV R19, RZ, RZ, -R19 ;  /* 0x000000ffff137224 */ /* 0x000fc800078e0a13 */
[----:B------:R-:W-:-:S05]  /*d4e0*/  IMAD R14, R25, R19, R14 ;  /* 0x00000013190e7224 */ /* 0x000fca00078e020e */
[C---:B------:R-:W-:Y:S02]  /*d4f0*/  ISETP.GT.U32.AND P0, PT, R25.reuse, R14, PT ;  /* 0x0000000e1900720c */ /* 0x040fe40003f04070 */
[----:B------:R-:W-:Y:S02]  /*d500*/  ISETP.GT.U32.AND P4, PT, R25, R15, PT ;  /* 0x0000000f1900720c */ /* 0x000fe40003f84070 */
[C---:B------:R-:W-:Y:S02]  /*d510*/  IADD3 R16, R4.reuse, 0xd, RZ ;  /* 0x0000000d04107810 */ /* 0x040fe40007ffe0ff */
[----:B------:R-:W-:Y:S02]  /*d520*/  IADD3 R17, R4, 0xc, RZ ;  /* 0x0000000c04117810 */ /* 0x000fe40007ffe0ff */
[----:B------:R-:W-:Y:S02]  /*d530*/  ISETP.GE.AND P6, PT, R16, RZ, PT ;  /* 0x000000ff1000720c */ /* 0x000fe40003fc6270 */
[----:B------:R-:W-:-:S03]  /*d540*/  IABS R16, R16 ;  /* 0x0000001000107213 */ /* 0x000fc60000000000 */
[--C-:B------:R-:W-:Y:S01]  /*d550*/  @!P0 IMAD.IADD R14, R14, 0x1, -R25.reuse ;  /* 0x000000010e0e8824 */ /* 0x100fe200078e0a19 */
[----:B------:R-:W-:Y:S01]  /*d560*/  ISETP.GE.AND P2, PT, R17, RZ, PT ;  /* 0x000000ff1100720c */ /* 0x000fe20003f46270 */
[----:B------:R-:W-:Y:S01]  /*d570*/  @!P4 IMAD.IADD R15, R15, 0x1, -R25 ;  /* 0x000000010f0fc824 */ /* 0x000fe200078e0a19 */
[----:B------:R-:W-:Y:S01]  /*d580*/  IABS R17, R17 ;  /* 0x0000001100117213 */ /* 0x000fe20000000000 */
[----:B------:R-:W-:Y:S01]  /*d590*/  IMAD.HI.U32 R19, R3, R16, RZ ;  /* 0x0000001003137227 */ /* 0x000fe200078e00ff */
[C---:B------:R-:W-:Y:S02]  /*d5a0*/  ISETP.GT.U32.AND P0, PT, R25.reuse, R14, PT ;  /* 0x0000000e1900720c */ /* 0x040fe40003f04070 */
[----:B------:R-:W-:Y:S01]  /*d5b0*/  ISETP.GT.U32.AND P4, PT, R25, R15, PT ;  /* 0x0000000f1900720c */ /* 0x000fe20003f84070 */
[----:B------:R-:W-:Y:S02]  /*d5c0*/  IMAD.MOV R19, RZ, RZ, -R19 ;  /* 0x000000ffff137224 */ /* 0x000fe400078e0a13 */
[----:B------:R-:W-:-:S04]  /*d5d0*/  IMAD.HI.U32 R2, R3, R17, RZ ;  /* 0x0000001103027227 */ /* 0x000fc800078e00ff */
[C---:B------:R-:W-:Y:S02]  /*d5e0*/  IMAD R16, R25.reuse, R19, R16 ;  /* 0x0000001319107224 */ /* 0x040fe400078e0210 */
[----:B------:R-:W-:Y:S02]  /*d5f0*/  IMAD.MOV R2, RZ, RZ, -R2 ;  /* 0x000000ffff027224 */ /* 0x000fe400078e0a02 */
[----:B------:R-:W-:Y:S01]  /*d600*/  @!P0 IMAD.IADD R14, R14, 0x1, -R25 ;  /* 0x000000010e0e8824 */ /* 0x000fe200078e0a19 */
[C---:B------:R-:W-:Y:S01]  /*d610*/  ISETP.GT.U32.AND P0, PT, R25.reuse, R16, PT ;  /* 0x000000101900720c */ /* 0x040fe20003f04070 */
[----:B------:R-:W-:Y:S02]  /*d620*/  IMAD R17, R25, R2, R17 ;  /* 0x0000000219117224 */ /* 0x000fe400078e0211 */
[----:B------:R-:W-:-:S03]  /*d630*/  @!P4 IMAD.IADD R15, R15, 0x1, -R25 ;  /* 0x000000010f0fc824 */ /* 0x000fc600078e0a19 */
[----:B------:R-:W-:Y:S02]  /*d640*/  ISETP.GT.U32.AND P4, PT, R25, R17, PT ;  /* 0x000000111900720c */ /* 0x000fe40003f84070 */
[----:B------:R-:W-:-:S04]  /*d650*/  IADD3 R13, R4, 0x9, RZ ;  /* 0x00000009040d7810 */ /* 0x000fc80007ffe0ff */
[----:B------:R-:W-:Y:S01]  /*d660*/  IABS R20, R13 ;  /* 0x0000000d00147213 */ /* 0x000fe20000000000 */
[----:B------:R-:W-:Y:S01]  /*d670*/  @!P0 IMAD.IADD R16, R16, 0x1, -R25 ;  /* 0x0000000110108824 */ /* 0x000fe200078e0a19 */
[----:B------:R-:W-:-:S03]  /*d680*/  IABS R19, R5 ;  /* 0x0000000500137213 */ /* 0x000fc60000000000 */
[----:B------:R-:W-:Y:S01]  /*d690*/  IMAD.HI.U32 R23, R3, R20, RZ ;  /* 0x0000001403177227 */ /* 0x000fe200078e00ff */
[----:B------:R-:W-:-:S03]  /*d6a0*/  ISETP.GT.U32.AND P0, PT, R25, R16, PT ;  /* 0x000000101900720c */ /* 0x000fc60003f04070 */
[----:B------:R-:W-:Y:S01]  /*d6b0*/  @!P4 IMAD.IADD R17, R17, 0x1, -R25 ;  /* 0x000000011111c824 */ /* 0x000fe200078e0a19 */
[----:B------:R-:W-:Y:S01]  /*d6c0*/  IADD3 R10, R4, 0x6, RZ ;  /* 0x00000006040a7810 */ /* 0x000fe20007ffe0ff */
[----:B------:R-:W-:Y:S02]  /*d6d0*/  IMAD.MOV R23, RZ, RZ, -R23 ;  /* 0x000000ffff177224 */ /* 0x000fe400078e0a17 */
[----:B------:R-:W-:Y:S01]  /*d6e0*/  IMAD.HI.U32 R24, R3, R19, RZ ;  /* 0x0000001303187227 */ /* 0x000fe200078e00ff */
[----:B------:R-:W-:-:S03]  /*d6f0*/  ISETP.GT.U32.AND P4, PT, R25, R17, PT ;  /* 0x000000111900720c */ /* 0x000fc60003f84070 */
[----:B------:R-:W-:Y:S01]  /*d700*/  IMAD R20, R25, R23, R20 ;  /* 0x0000001719147224 */ /* 0x000fe200078e0214 */
[----:B------:R-:W-:Y:S01]  /*d710*/  IABS R23, R10 ;  /* 0x0000000a00177213 */ /* 0x000fe20000000000 */
[----:B------:R-:W-:Y:S01]  /*d720*/  IMAD.MOV R24, RZ, RZ, -R24 ;  /* 0x000000ffff187224 */ /* 0x000fe200078e0a18 */
[----:B------:R-:W-:Y:S01]  /*d730*/  IADD3 R12, R4, 0x8, RZ ;  /* 0x00000008040c7810 */ /* 0x000fe20007ffe0ff */
[----:B------:R-:W-:Y:S01]  /*d740*/  @!P0 IMAD.IADD R16, R16, 0x1, -R25 ;  /* 0x0000000110108824 */ /* 0x000fe200078e0a19 */
[----:B------:R-:W-:Y:S01]  /*d750*/  IADD3 R9, R4, 0x5, RZ ;  /* 0x0000000504097810 */ /* 0x000fe20007ffe0ff */
[----:B------:R-:W-:Y:S01]  /*d760*/  IMAD.HI.U32 R26, R3, R23, RZ ;  /* 0x00000017031a7227 */ /* 0x000fe200078e00ff */
[C---:B------:R-:W-:Y:S02]  /*d770*/  ISETP.GT.U32.AND P0, PT, R25.reuse, R18, PT ;  /* 0x000000121900720c */ /* 0x040fe40003f04070 */
[----:B------:R-:W-:Y:S01]  /*d780*/  IABS R21, R12 ;  /* 0x0000000c00157213 */ /* 0x000fe20000000000 */
[----:B------:R-:W-:Y:S01]  /*d790*/  IMAD R19, R25, R24, R19 ;  /* 0x0000001819137224 */ /* 0x000fe200078e0213 */
[----:B------:R-:W-:Y:S01]  /*d7a0*/  IABS R24, R9 ;  /* 0x0000000900187213 */ /* 0x000fe20000000000 */
[----:B------:R-:W-:-:S02]  /*d7b0*/  IMAD.MOV R26, RZ, RZ, -R26 ;  /* 0x000000ffff1a7224 */ /* 0x000fc400078e0a1a */
[----:B------:R-:W-:Y:S01]  /*d7c0*/  @!P4 IMAD.IADD R17, R17, 0x1, -R25 ;  /* 0x000000011111c824 */ /* 0x000fe200078e0a19 */
[----:B------:R-:W-:Y:S01]  /*d7d0*/  ISETP.GT.U32.AND P4, PT, R25, R19, PT ;  /* 0x000000131900720c */ /* 0x000fe20003f84070 */
[----:B------:R-:W-:-:S04]  /*d7e0*/  IMAD.HI.U32 R2, R3, R21, RZ ;  /* 0x0000001503027227 */ /* 0x000fc800078e00ff */
[----:B------:R-:W-:Y:S02]  /*d7f0*/  IMAD R23, R25, R26, R23 ;  /* 0x0000001a19177224 */ /* 0x000fe400078e0217 */
[----:B------:R-:W-:-:S04]  /*d800*/  IMAD.HI.U32 R26, R3, R24, RZ ;  /* 0x00000018031a7227 */ /* 0x000fc800078e00ff */
[----:B------:R-:W-:Y:S02]  /*d810*/  IMAD.MOV R2, RZ, RZ, -R2 ;  /* 0x000000ffff027224 */ /* 0x000fe400078e0a02 */
[----:B------:R-:W-:Y:S02]  /*d820*/  IMAD.MOV R26, RZ, RZ, -R26 ;  /* 0x000000ffff1a7224 */ /* 0x000fe400078e0a1a */
[----:B------:R-:W-:Y:S01]  /*d830*/  @!P0 IMAD.IADD R18, R18, 0x1, -R25 ;  /* 0x0000000112128824 */ /* 0x000fe200078e0a19 */
[C---:B------:R-:W-:Y:S01]  /*d840*/  ISETP.GT.U32.AND P0, PT, R25.reuse, R20, PT ;  /* 0x000000141900720c */ /* 0x040fe20003f04070 */
[C---:B------:R-:W-:Y:S01]  /*d850*/  IMAD R21, R25.reuse, R2, R21 ;  /* 0x0000000219157224 */ /* 0x040fe200078e0215 */
[C---:B------:R-:W-:Y:S01]  /*d860*/  IADD3 R8, R4.reuse, 0x4, RZ ;  /* 0x0000000404087810 */ /* 0x040fe20007ffe0ff */
[----:B------:R-:W-:Y:S01]  /*d870*/  IMAD R24, R25, R26, R24 ;  /* 0x0000001a19187224 */ /* 0x000fe200078e0218 */
[C---:B------:R-:W-:Y:S01]  /*d880*/  IADD3 R6, R4.reuse, 0x2, RZ ;  /* 0x0000000204067810 */ /* 0x040fe20007ffe0ff */
[----:B------:R-:W-:Y:S01]  /*d890*/  @!P4 IMAD.IADD R19, R19, 0x1, -R25 ;  /* 0x000000011313c824 */ /* 0x000fe200078e0a19 */
[----:B------:R-:W-:-:S02]  /*d8a0*/  IADD3 R26, R4, 0x1, RZ ;  /* 0x00000001041a7810 */ /* 0x000fc40007ffe0ff */
[----:B------:R-:W1:Y:S01]  /*d8b0*/  S2R R4, SR_TID.X ;  /* 0x0000000000047919 */ /* 0x000e620000002100 */
[----:B------:R-:W-:-:S04]  /*d8c0*/  ISETP.GT.U32.AND P4, PT, R25, R21, PT ;  /* 0x000000151900720c */ /* 0x000fc80003f84070 */
[----:B------:R-:W-:Y:S01]  /*d8d0*/  @!P0 IMAD.IADD R20, R20, 0x1, -R25 ;  /* 0x0000000114148824 */ /* 0x000fe200078e0a19 */
[----:B------:R-:W-:Y:S02]  /*d8e0*/  ISETP.GT.U32.AND P0, PT, R25, R22, PT ;  /* 0x000000161900720c */ /* 0x000fe40003f04070 */
[----:B------:R-:W-:-:S06]  /*d8f0*/  IABS R27, R8 ;  /* 0x00000008001b7213 */ /* 0x000fcc0000000000 */
[----:B------:R-:W-:Y:S01]  /*d900*/  @!P4 IMAD.IADD R21, R21, 0x1, -R25 ;  /* 0x000000011515c824 */ /* 0x000fe200078e0a19 */
[C---:B------:R-:W-:Y:S01]  /*d910*/  ISETP.GT.U32.AND P4, PT, R25.reuse, R19, PT ;  /* 0x000000131900720c */ /* 0x040fe20003f84070 */
[----:B------:R-:W-:Y:S01]  /*d920*/  @!P5 IMAD.MOV R15, RZ, RZ, -R15 ;  /* 0x000000ffff0fd224 */ /* 0x000fe200078e0a0f */
[----:B------:R-:W-:Y:S02]  /*d930*/  IABS R2, R6 ;  /* 0x0000000600027213 */ /* 0x000fe40000000000 */
[----:B------:R-:W-:Y:S01]  /*d940*/  @!P0 IMAD.IADD R22, R22, 0x1, -R25 ;  /* 0x0000000116168824 */ /* 0x000fe200078e0a19 */
[----:B------:R-:W-:Y:S01]  /*d950*/  ISETP.GT.U32.AND P0, PT, R25, R20, PT ;  /* 0x000000141900720c */ /* 0x000fe20003f04070 */
[----:B------:R-:W-:Y:S01]  /*d960*/  IMAD.HI.U32 R28, R3, R27, RZ ;  /* 0x0000001b031c7227 */ /* 0x000fe200078e00ff */
[----:B------:R-:W-:Y:S02]  /*d970*/  ISETP.GT.U32.AND P5, PT, R25, R21, PT ;  /* 0x000000151900720c */ /* 0x000fe40003fa4070 */
[----:B-1----:R-:W-:Y:S01]  /*d980*/  SHF.R.U32.HI R4, RZ, 0x6, R4 ;  /* 0x00000006ff047819 */ /* 0x002fe20000011604 */
[----:B0-----:R-:W-:-:S03]  /*d990*/  IMAD.HI.U32 R5, R3, R2, RZ ;  /* 0x0000000203057227 */ /* 0x001fc600078e00ff */
[----:B------:R-:W-:Y:S01]  /*d9a0*/  SGXT.U32 R4, R4, 0x1 ;  /* 0x000000010404781a */ /* 0x000fe20000000000 */
[----:B------:R-:W-:Y:S01]  /*d9b0*/  @!P4 IMAD.IADD R19, R19, 0x1, -R25 ;  /* 0x000000011313c824 */ /* 0x000fe200078e0a19 */
[C---:B------:R-:W-:Y:S01]  /*d9c0*/  ISETP.GT.U32.AND P4, PT, R25.reuse, R24, PT ;  /* 0x000000181900720c */ /* 0x040fe20003f84070 */
[----:B------:R-:W-:Y:S01]  /*d9d0*/  IMAD.MOV R28, RZ, RZ, -R28 ;  /* 0x000000ffff1c7224 */ /* 0x000fe200078e0a1c */
[----:B------:R-:W-:Y:S01]  /*d9e0*/  LOP3.LUT R4, R4, 0x7e, RZ, 0xfc, !PT ;  /* 0x0000007e04047812 */ /* 0x000fe200078efcff */
[----:B------:R-:W-:Y:S02]  /*d9f0*/  IMAD.MOV R5, RZ, RZ, -R5 ;  /* 0x000000ffff057224 */ /* 0x000fe400078e0a05 */
[C---:B------:R-:W-:Y:S02]  /*da00*/  IMAD R27, R25.reuse, R28, R27 ;  /* 0x0000001c191b7224 */ /* 0x040fe400078e021b */
[C---:B------:R-:W-:Y:S02]  /*da10*/  IMAD R2, R25.reuse, R5, R2 ;  /* 0x0000000519027224 */ /* 0x040fe400078e0202 */
[----:B------:R-:W-:Y:S01]  /*da20*/  @!P6 IMAD.MOV R16, RZ, RZ, -R16 ;  /* 0x000000ffff10e224 */ /* 0x000fe200078e0a10 */
[C---:B------:R-:W-:Y:S01]  /*da30*/  ISETP.GT.U32.AND P6, PT, R25.reuse, R22, PT ;  /* 0x000000161900720c */ /* 0x040fe20003fc4070 */
[----:B------:R-:W-:Y:S01]  /*da40*/  @!P1 IMAD.MOV R14, RZ, RZ, -R14 ;  /* 0x000000ffff0e9224 */ /* 0x000fe200078e0a0e */
[----:B------:R-:W-:Y:S01]  /*da50*/  ISETP.GT.U32.AND P1, PT, R25, R18, PT ;  /* 0x000000121900720c */ /* 0x000fe20003f24070 */
[----:B------:R-:W-:-:S02]  /*da60*/  IMAD R4, R4, c[0x0][0x188], RZ ;  /* 0x0000620004047a24 */ /* 0x000fc400078e02ff */
[----:B------:R-:W-:Y:S02]  /*da70*/  IMAD.MOV R5, RZ, RZ, -c[0x0][0x188] ;  /* 0x80006200ff057624 */ /* 0x000fe400078e02ff */
[--C-:B------:R-:W-:Y:S01]  /*da80*/  @!P0 IMAD.IADD R20, R20, 0x1, -R25.reuse ;  /* 0x0000000114148824 */ /* 0x100fe200078e0a19 */
[----:B------:R-:W-:Y:S01]  /*da90*/  ISETP.GT.U32.AND P0, PT, R25, R27, PT ;  /* 0x0000001b1900720c */ /* 0x000fe20003f04070 */
[--C-:B------:R-:W-:Y:S01]  /*daa0*/  @!P5 IMAD.IADD R21, R21, 0x1, -R25.reuse ;  /* 0x000000011515d824 */ /* 0x100fe200078e0a19 */
[----:B------:R-:W-:Y:S01]  /*dab0*/  ISETP.GT.U32.AND P5, PT, R25, R0, PT ;  /* 0x000000001900720c */ /* 0x000fe20003fa4070 */
[----:B------:R-:W-:Y:S02]  /*dac0*/  IMAD R4, R5, 0x2, R4 ;  /* 0x0000000205047824 */ /* 0x000fe400078e0204 */
[--C-:B------:R-:W-:Y:S01]  /*dad0*/  @!P4 IMAD.IADD R24, R24, 0x1, -R25.reuse ;  /* 0x000000011818c824 */ /* 0x100fe200078e0a19 */
[----:B------:R-:W-:Y:S01]  /*dae0*/  ISETP.GE.AND P4, PT, R13, RZ, PT ;  /* 0x000000ff0d00720c */ /* 0x000fe20003f86270 */
[----:B------:R-:W-:Y:S01]  /*daf0*/  IMAD R4, R5, 0x2, R4 ;  /* 0x0000000205047824 */ /* 0x000fe200078e0204 */
[----:B------:R-:W-:Y:S01]  /*db00*/  STL [R1+0x104c], R14 ;  /* 0x00104c0e01007387 */ /* 0x000fe20000100800 */
[----:B------:R-:W-:-:S02]  /*db10*/  @!P6 IMAD.IADD R22, R22, 0x1, -R25 ;  /* 0x000000011616e824 */ /* 0x000fc400078e0a19 */
[----:B------:R-:W-:Y:S01]  /*db20*/  IMAD R4, R5, 0x2, R4 ;  /* 0x0000000205047824 */ /* 0x000fe200078e0204 */
[----:B------:R-:W-:Y:S01]  /*db30*/  STL [R1+0x1060], R15 ;  /* 0x0010600f01007387 */ /* 0x000fe20000100800 */
[--C-:B------:R-:W-:Y:S02]  /*db40*/  @!P1 IMAD.IADD R18, R18, 0x1, -R25.reuse ;  /* 0x0000000112129824 */ /* 0x100fe400078e0a19 */
[--C-:B------:R-:W-:Y:S01]  /*db50*/  @!P0 IMAD.IADD R27, R27, 0x1, -R25.reuse ;  /* 0x000000011b1b8824 */ /* 0x100fe200078e0a19 */
[----:B------:R-:W-:Y:S01]  /*db60*/  STL [R1+0x1068], R16 ;  /* 0x0010681001007387 */ /* 0x000fe20000100800 */
[----:B------:R-:W-:Y:S01]  /*db70*/  @!P5 IMAD.IADD R0, R0, 0x1, -R25 ;  /* 0x000000010000d824 */ /* 0x000fe200078e0a19 */
[----:B------:R-:W-:Y:S01]  /*db80*/  ISETP.GE.AND P0, PT, R12, RZ, PT ;  /* 0x000000ff0c00720c */ /* 0x000fe20003f06270 */
[----:B------:R-:W-:Y:S01]  /*db90*/  @!P3 IMAD.MOV R18, RZ, RZ, -R18 ;  /* 0x000000ffff12b224 */ /* 0x000fe200078e0a12 */
[----:B------:R-:W-:Y:S01]  /*dba0*/  ISETP.GT.U32.AND P1, PT, R25, R23, PT ;  /* 0x000000171900720c */ /* 0x000fe20003f24070 */
[----:B------:R0:W-:Y:S01]  /*dbb0*/  STL [R1+0x428], R4 ;  /* 0x0004280401007387 */ /* 0x0001e20000100800 */
[----:B------:R-:W-:Y:S01]  /*dbc0*/  ISETP.GE.AND P5, PT, R11, RZ, PT ;  /* 0x000000ff0b00720c */ /* 0x000fe20003fa6270 */
[----:B------:R-:W-:Y:S01]  /*dbd0*/  @!P4 IMAD.MOV R20, RZ, RZ, -R20 ;  /* 0x000000ffff14c224 */ /* 0x000fe200078e0a14 */
[----:B------:R-:W-:-:S02]  /*dbe0*/  ISETP.GT.U32.AND P3, PT, R25, R27, PT ;  /* 0x0000001b1900720c */ /* 0x000fc40003f64070 */
[----:B------:R-:W-:Y:S01]  /*dbf0*/  ISETP.GT.U32.AND P4, PT, R25, R0, PT ;  /* 0x000000001900720c */ /* 0x000fe20003f84070 */
[----:B0-----:R-:W-:Y:S02]  /*dc00*/  IMAD R4, R5, 0x2, R4 ;  /* 0x0000000205047824 */ /* 0x001fe400078e0204 */
[----:B------:R-:W-:-:S03]  /*dc10*/  @!P2 IMAD.MOV R17, RZ, RZ, -R17 ;  /* 0x000000ffff11a224 */ /* 0x000fc600078e0a11 */
[----:B------:R0:W-:Y:S01]  /*dc20*/  STL [R1+0x430], R4 ;  /* 0x0004300401007387 */ /* 0x0001e20000100800 */
[----:B------:R-:W-:Y:S01]  /*dc30*/  IABS R28, R26 ;  /* 0x0000001a001c7213 */ /* 0x000fe20000000000 */
[----:B------:R-:W-:Y:S02]  /*dc40*/  @!P0 IMAD.MOV R21, RZ, RZ, -R21 ;  /* 0x000000ffff158224 */ /* 0x000fe400078e0a15 */
[----:B------:R-:W-:Y:S02]  /*dc50*/  @!P1 IMAD.IADD R23, R23, 0x1, -R25 ;  /* 0x0000000117179824 */ /* 0x000fe400078e0a19 */
[----:B0-----:R-:W-:Y:S01]  /*dc60*/  IMAD R4, R5, 0x2, R4 ;  /* 0x0000000205047824 */ /* 0x001fe200078e0204 */
[----:B------:R-:W-:Y:S01]  /*dc70*/  ISETP.GT.U32.AND P1, PT, R25, R2, PT ;  /* 0x000000021900720c */ /* 0x000fe20003f24070 */
[----:B------:R-:W-:-:S03]  /*dc80*/  @!P5 IMAD.MOV R22, RZ, RZ, -R22 ;  /* 0x000000ffff16d224 */ /* 0x000fc600078e0a16 */
[----:B------:R0:W-:Y:S01]  /*dc90*/  STL [R1+0x438], R4 ;  /* 0x0004380401007387 */ /* 0x0001e20000100800 */
[----:B------:R-:W-:-:S03]  /*dca0*/  @!P3 IMAD.IADD R27, R27, 0x1, -R25 ;  /* 0x000000011b1bb824 */ /* 0x000fc600078e0a19 */
[----:B------:R-:W-:Y:S01]  /*dcb0*/  STL [R1+0x106c], R17 ;  /* 0x00106c1101007387 */ /* 0x000fe20000100800 */
[----:B------:R-:W-:Y:S01]  /*dcc0*/  IMAD.HI.U32 R3, R3, R28, RZ ;  /* 0x0000001c03037227 */ /* 0x000fe200078e00ff */
[----:B------:R-:W-:Y:S02]  /*dcd0*/  ISETP.GE.AND P3, PT, R7, RZ, PT ;  /* 0x000000ff0700720c */ /* 0x000fe40003f66270 */
[----:B------:R-:W-:Y:S01]  /*dce0*/  STL [R1+0x1070], R18 ;  /* 0x0010701201007387 */ /* 0x000fe20000100800 */
[----:B0-----:R-:W-:Y:S02]  /*dcf0*/  IMAD R4, R5, 0x2, R4 ;  /* 0x0000000205047824 */ /* 0x001fe400078e0204 */
[----:B------:R-:W-:Y:S01]  /*dd00*/  @!P4 IMAD.IADD R0, R0, 0x1, -R25 ;  /* 0x000000010000c824 */ /* 0x000fe200078e0a19 */
[----:B------:R-:W-:Y:S01]  /*dd10*/  ISETP.GE.AND P4, PT, R6, RZ, PT ;  /* 0x000000ff0600720c */ /* 0x000fe20003f86270 */
[----:B------:R-:W0:Y:S01]  /*dd20*/  S2R R7, SR_TID.X ;  /* 0x0000000000077919 */ /* 0x000e220000002100 */
[----:B------:R-:W-:-:S03]  /*dd30*/  IMAD.MOV R3, RZ, RZ, -R3 ;  /* 0x000000ffff037224 */ /* 0x000fc600078e0a03 */
[----:B------:R-:W1:Y:S01]  /*dd40*/  S2R R6, SR_TID.X ;  /* 0x0000000000067919 */ /* 0x000e620000002100 */
[----:B------:R-:W-:Y:S02]  /*dd50*/  IMAD R3, R25, R3, R28 ;  /* 0x0000000319037224 */ /* 0x000fe400078e021c */
[----:B------:R-:W-:-:S03]  /*dd60*/  @!P1 IMAD.IADD R2, R2, 0x1, -R25 ;  /* 0x0000000102029824 */ /* 0x000fc600078e0a19 */
[C---:B------:R-:W-:Y:S02]  /*dd70*/  ISETP.GT.U32.AND P5, PT, R25.reuse, R3, PT ;  /* 0x000000031900720c */ /* 0x040fe40003fa4070 */
[C---:B------:R-:W-:Y:S02]  /*dd80*/  ISETP.GT.U32.AND P1, PT, R25.reuse, R23, PT ;  /* 0x000000171900720c */ /* 0x040fe40003f24070 */
[----:B------:R-:W-:Y:S01]  /*dd90*/  ISETP.GT.U32.AND P0, PT, R25, R2, PT ;  /* 0x000000021900720c */ /* 0x000fe20003f04070 */
[----:B------:R-:W-:Y:S01]  /*dda0*/  IMAD.MOV.U32 R11, RZ, RZ, 0x7f ;  /* 0x0000007fff0b7424 */ /* 0x000fe200078e00ff */
[----:B--2---:R-:W-:-:S13]  /*ddb0*/  ISETP.GE.AND P6, PT, R29, RZ, PT ;  /* 0x000000ff1d00720c */ /* 0x004fda0003fc6270 */
[----:B------:R-:W-:-:S05]  /*ddc0*/  @!P6 IMAD.MOV R19, RZ, RZ, -R19 ;  /* 0x000000ffff13e224 */ /* 0x000fca00078e0a13 */
[----:B------:R-:W-:Y:S04]  /*ddd0*/  STL [R1+0x1074], R19 ;  /* 0x0010741301007387 */ /* 0x000fe80000100800 */
[----:B------:R-:W-:Y:S04]  /*dde0*/  STL [R1+0x1078], R20 ;  /* 0x0010781401007387 */ /* 0x000fe80000100800 */
[----:B------:R-:W-:Y:S04]  /*ddf0*/  STL [R1+0x1084], R21 ;  /* 0x0010841501007387 */ /* 0x000fe80000100800 */
[----:B------:R-:W-:Y:S04]  /*de00*/  STL [R1+0x1088], R22 ;  /* 0x0010881601007387 */ /* 0x000fe80000100800 */
[----:B------:R2:W-:Y:S02]  /*de10*/  STL [R1+0x440], R4 ;  /* 0x0004400401007387 */ /* 0x0005e40000100800 */
[----:B--2---:R-:W-:-:S05]  /*de20*/  IMAD R4, R5, 0x2, R4 ;  /* 0x0000000205047824 */ /* 0x004fca00078e0204 */
[----:B------:R2:W-:Y:S02]  /*de30*/  STL [R1+0x448], R4 ;  /* 0x0004480401007387 */ /* 0x0005e40000100800 */
[----:B--2---:R-:W-:-:S05]  /*de40*/  IMAD R4, R5, 0x2, R4 ;  /* 0x0000000205047824 */ /* 0x004fca00078e0204 */
[----:B------:R2:W-:Y:S01]  /*de50*/  STL [R1+0x450], R4 ;  /* 0x0004500401007387 */ /* 0x0005e20000100800 */
[----:B0-----:R-:W-:Y:S01]  /*de60*/  LOP3.LUT R7, R7, 0x3f, RZ, 0xc0, !PT ;  /* 0x0000003f07077812 */ /* 0x001fe200078ec0ff */
[----:B--2---:R-:W-:-:S05]  /*de70*/  IMAD R4, R5, 0x2, R4 ;  /* 0x0000000205047824 */ /* 0x004fca00078e0204 */
[----:B------:R0:W-:Y:S01]  /*de80*/  STL [R1+0x458], R4 ;  /* 0x0004580401007387 */ /* 0x0001e20000100800 */
[--C-:B------:R-:W-:Y:S01]  /*de90*/  @!P5 IMAD.IADD R3, R3, 0x1, -R25.reuse ;  /* 0x000000010303d824 */ /* 0x100fe200078e0a19 */
[C---:B-1----:R-:W-:Y:S02]  /*dea0*/  LOP3.LUT R29, R6.reuse, 0x7, RZ, 0xc0, !PT ;  /* 0x00000007061d7812 */ /* 0x042fe400078ec0ff */
[----:B------:R-:W-:Y:S01]  /*deb0*/  LOP3.LUT P5, RZ, R6, 0x40, RZ, 0xc0, !PT ;  /* 0x0000004006ff7812 */ /* 0x000fe200078ac0ff */
[----:B0-----:R-:W-:Y:S01]  /*dec0*/  IMAD R4, R5, 0x2, R4 ;  /* 0x0000000205047824 */ /* 0x001fe200078e0204 */
[----:B------:R-:W-:Y:S01]  /*ded0*/  IADD3 R11, R11, c[0x0][0x180], RZ ;  /* 0x000060000b0b7a10 */ /* 0x000fe20007ffe0ff */
[----:B------:R-:W-:-:S03]  /*dee0*/  @!P1 IMAD.IADD R23, R23, 0x1, -R25 ;  /* 0x0000000117179824 */ /* 0x000fc600078e0a19 */
[----:B------:R0:W-:Y:S01]  /*def0*/  STL [R1+0x460], R4 ;  /* 0x0004600401007387 */ /* 0x0001e20000100800 */
[----:B------:R-:W-:Y:S01]  /*df00*/  @!P0 IMAD.IADD R2, R2, 0x1, -R25 ;  /* 0x0000000102028824 */ /* 0x000fe200078e0a19 */
[----:B------:R-:W-:Y:S01]  /*df10*/  ISETP.GE.AND P6, PT, R10, RZ, PT ;  /* 0x000000ff0a00720c */ /* 0x000fe20003fc6270 */
[----:B------:R-:W-:Y:S01]  /*df20*/  IMAD.SHL.U32 R7, R7, 0x2, RZ ;  /* 0x0000000207077824 */ /* 0x000fe200078e00ff */
[----:B------:R-:W-:Y:S01]  /*df30*/  ISETP.GE.AND P1, PT, R9, RZ, PT ;  /* 0x000000ff0900720c */ /* 0x000fe20003f26270 */
[----:B------:R-:W-:Y:S01]  /*df40*/  IMAD.SHL.U32 R9, R6, 0x2, RZ ;  /* 0x0000000206097824 */ /* 0x000fe200078e00ff */
[----:B------:R-:W-:Y:S01]  /*df50*/  ISETP.GE.AND P0, PT, R26, RZ, PT ;  /* 0x000000ff1a00720c */ /* 0x000fe20003f06270 */
[----:B------:R-:W-:Y:S02]  /*df60*/  IMAD.SHL.U32 R10, R29, 0x10, RZ ;  /* 0x000000101d0a7824 */ /* 0x000fe400078e00ff */
[----:B0-----:R-:W-:Y:S01]  /*df70*/  IMAD R4, R5, 0x2, R4 ;  /* 0x0000000205047824 */ /* 0x001fe200078e0204 */
[----:B------:R-:W-:-:S02]  /*df80*/  SHF.R.S32.HI R26, RZ, 0x1f, R11 ;  /* 0x0000001fff1a7819 */ /* 0x000fc4000001140b */
[----:B------:R-:W-:Y:S02]  /*df90*/  SEL R28, RZ, 0x90, !P5 ;  /* 0x00000090ff1c7807 */ /* 0x000fe40006800000 */
[----:B------:R0:W-:Y:S01]  /*dfa0*/  STL [R1+0x468], R4 ;  /* 0x0004680401007387 */ /* 0x0001e20000100800 */
[----:B------:R-:W-:Y:S02]  /*dfb0*/  LEA.HI R11, R26, R11, RZ, 0x7 ;  /* 0x0000000b1a0b7211 */ /* 0x000fe400078f38ff */
[----:B------:R-:W-:Y:S02]  /*dfc0*/  LOP3.LUT R7, R28, R7, RZ, 0x3c, !PT ;  /* 0x000000071c077212 */ /* 0x000fe400078e3cff */
[----:B------:R-:W-:Y:S01]  /*dfd0*/  LOP3.LUT R26, R10, 0x30, R9, 0x78, !PT ;  /* 0x000000300a1a7812 */ /* 0x000fe200078e7809 */
[----:B0-----:R-:W-:-:S05]  /*dfe0*/  IMAD R4, R5, 0x2, R4 ;  /* 0x0000000205047824 */ /* 0x001fca00078e0204 */
[----:B------:R0:W-:Y:S04]  /*dff0*/  STL [R1+0x474], R4 ;  /* 0x0004740401007387 */ /* 0x0001e80000100800 */
[----:B------:R1:W-:Y:S01]  /*e000*/  STL [R1+0x374], R7 ;  /* 0x0003740701007387 */ /* 0x0003e20000100800 */
[----:B------:R-:W-:Y:S01]  /*e010*/  LOP3.LUT R6, R6, 0x7f, RZ, 0xc0, !PT ;  /* 0x0000007f06067812 */ /* 0x000fe200078ec0ff */
[----:B0-----:R-:W-:Y:S02]  /*e020*/  IMAD R4, R5, 0x2, R4 ;  /* 0x0000000205047824 */ /* 0x001fe400078e0204 */
[----:B-1----:R-:W-:Y:S01]  /*e030*/  IMAD R7, R29, 0x100, R26 ;  /* 0x000001001d077824 */ /* 0x002fe200078e021a */
[C---:B------:R-:W-:Y:S02]  /*e040*/  ISETP.GT.U32.AND P2, PT, R25.reuse, R24, PT ;  /* 0x000000181900720c */ /* 0x040fe40003f44070 */
[----:B------:R-:W-:-:S02]  /*e050*/  ISETP.GT.U32.AND P5, PT, R25, R3, PT ;  /* 0x000000031900720c */ /* 0x000fc40003fa4070 */
[----:B------:R-:W-:Y:S01]  /*e060*/  STL [R1+0xe10], R7 ;  /* 0x000e100701007387 */ /* 0x000fe20000100800 */
[----:B------:R-:W-:-:S03]  /*e070*/  IMAD R6, R6, c[0x0][0x18c], RZ ;  /* 0x0000630006067a24 */ /* 0x000fc600078e02ff */
[----:B------:R0:W-:Y:S01]  /*e080*/  STL [R1+0x47c], R4 ;  /* 0x00047c0401007387 */ /* 0x0001e20000100800 */
[----:B------:R-:W-:Y:S01]  /*e090*/  @!P6 IMAD.MOV R23, RZ, RZ, -R23 ;  /* 0x000000ffff17e224 */ /* 0x000fe200078e0a17 */
[----:B------:R-:W-:Y:S01]  /*e0a0*/  LEA R26, P6, R6, c[0x0][0x168], 0x1 ;  /* 0x00005a00061a7a11 */ /* 0x000fe200078c08ff */
[----:B0-----:R-:W-:-:S05]  /*e0b0*/  IMAD R4, R5, 0x2, R4 ;  /* 0x0000000205047824 */ /* 0x001fca00078e0204 */
[----:B------:R0:W-:Y:S01]  /*e0c0*/  STL [R1+0x478], R4 ;  /* 0x0004780401007387 */ /* 0x0001e20000100800 */
[--C-:B------:R-:W-:Y:S02]  /*e0d0*/  @!P2 IMAD.IADD R24, R24, 0x1, -R25.reuse ;  /* 0x000000011818a824 */ /* 0x100fe400078e0a19 */
[----:B------:R-:W-:Y:S02]  /*e0e0*/  @!P5 IMAD.IADD R3, R3, 0x1, -R25 ;  /* 0x000000010303d824 */ /* 0x000fe400078e0a19 */
[----:B0-----:R-:W-:-:S05]  /*e0f0*/  IMAD R4, R5, 0x2, R4 ;  /* 0x0000000205047824 */ /* 0x001fca00078e0204 */
[----:B------:R0:W-:Y:S04]  /*e100*/  STL [R1+0x49c], R4 ;  /* 0x00049c0401007387 */ /* 0x0001e80000100800 */
[----:B------:R1:W-:Y:S04]  /*e110*/  STL [R1+0xf9c], R26 ;  /* 0x000f9c1a01007387 */ /* 0x0003e80000100800 */
[----:B------:R2:W3:Y:S01]  /*e120*/  LDL R25, [R1+0x24] ;  /* 0x0000240001197983 */ /* 0x0004e20000100800 */
[----:B------:R-:W-:-:S03]  /*e130*/  IMAD R6, R5, 0x2, R4 ;  /* 0x0000000205067824 */ /* 0x000fc600078e0204 */
[----:B0-----:R-:W4:Y:S04]  /*e140*/  LDL.LU R4, [R1+0xa4] ;  /* 0x0000a40001047983 */ /* 0x001f280000300800 */
[----:B------:R-:W5:Y:S01]  /*e150*/  LDL.LU R11, [R1+0x84] ;  /* 0x00008400010b7983 */ /* 0x000f620000300800 */
[----:B------:R-:W-:Y:S01]  /*e160*/  ISETP.GE.AND P2, PT, R8, RZ, PT ;  /* 0x000000ff0800720c */ /* 0x000fe20003f46270 */
[----:B------:R-:W-:Y:S02]  /*e170*/  IMAD R8, R29, 0x90, RZ ;  /* 0x000000901d087824 */ /* 0x000fe400078e02ff */
[----:B------:R0:W-:Y:S04]  /*e180*/  STL [R1+0x4a4], R6 ;  /* 0x0004a40601007387 */ /* 0x0001e80000100800 */
[----:B-1----:R-:W2:Y:S01]  /*e190*/  LDL.LU R26, [R1+0x54] ;  /* 0x00005400011a7983 */ /* 0x002ea20000300800 */
[----:B------:R-:W-:-:S03]  /*e1a0*/  LOP3.LUT R8, R8, 0x10, R9, 0x78, !PT ;  /* 0x0000001008087812 */ /* 0x000fc600078e7809 */
[----:B------:R-:W2:Y:S04]  /*e1b0*/  LDL.LU R10, [R1+0x4c] ;  /* 0x00004c00010a7983 */ /* 0x000ea80000300800 */
[----:B------:R-:W2:Y:S04]  /*e1c0*/  LDL.LU R8, [R1+0x4] ;  /* 0x0000040001087983 */ /* 0x000ea80000300800 */
[----:B------:R-:W2:Y:S04]  /*e1d0*/  LDL.LU R7, [R1] ;  /* 0x0000000001077983 */ /* 0x000ea80000300800 */
[----:B------:R-:W2:Y:S04]  /*e1e0*/  LDL.LU R9, [R1+0x390] ;  /* 0x0003900001097983 */ /* 0x000ea80000300800 */
[----:B------:R-:W2:Y:S04]  /*e1f0*/  LDL.LU R29, [R1+0x394] ;  /* 0x00039400011d7983 */ /* 0x000ea80000300800 */
[----:B------:R-:W2:Y:S01]  /*e200*/  LDL.LU R16, [R1+0x398] ;  /* 0x0003980001107983 */ /* 0x000ea20000300800 */
[----:B0-----:R-:W-:-:S03]  /*e210*/  IMAD R6, R5, 0x2, R6 ;  /* 0x0000000205067824 */ /* 0x001fc600078e0206 */
[----:B------:R-:W2:Y:S01]  /*e220*/  LDL.LU R15, [R1+0x3a4] ;  /* 0x0003a400010f7983 */ /* 0x000ea20000300800 */
[----:B------:R-:W-:-:S03]  /*e230*/  ISETP.NE.AND P5, PT, RZ, c[0x0][0x178], PT ;  /* 0x00005e00ff007a0c */ /* 0x000fc60003fa5270 */
[----:B------:R0:W-:Y:S04]  /*e240*/  STL [R1+0x4ac], R6 ;  /* 0x0004ac0601007387 */ /* 0x0001e80000100800 */
[----:B------:R-:W2:Y:S04]  /*e250*/  LDL.LU R28, [R1+0x3a8] ;  /* 0x0003a800011c7983 */ /* 0x000ea80000300800 */
[----:B------:R-:W2:Y:S04]  /*e260*/  LDL.LU R14, [R1+0x3ac] ;  /* 0x0003ac00010e7983 */ /* 0x000ea80000300800 */
[----:B------:R-:W2:Y:S01]  /*e270*/  LDL.LU R22, [R1+0x3b0] ;  /* 0x0003b00001167983 */ /* 0x000ea20000300800 */
[----:B------:R-:W-:-:S03]  /*e280*/  IMAD R5, R5, 0x2, R6 ;  /* 0x0000000205057824 */ /* 0x000fc600078e0206 */
[----:B------:R-:W2:Y:S04]  /*e290*/  LDL.LU R13, [R1+0x3c0] ;  /* 0x0003c000010d7983 */ /* 0x000ea80000300800 */
[----:B------:R-:W2:Y:S04]  /*e2a0*/  LDL.LU R21, [R1+0x3c4] ;  /* 0x0003c40001157983 */ /* 0x000ea80000300800 */
[----:B------:R-:W2:Y:S04]  /*e2b0*/  LDL.LU R20, [R1+0x3b8] ;  /* 0x0003b80001147983 */ /* 0x000ea80000300800 */
[----:B------:R-:W2:Y:S04]  /*e2c0*/  LDL.LU R19, [R1+0x3bc] ;  /* 0x0003bc0001137983 */ /* 0x000ea80000300800 */
[----:B------:R-:W2:Y:S04]  /*e2d0*/  LDL.LU R18, [R1+0x3b4] ;  /* 0x0003b40001127983 */ /* 0x000ea80000300800 */
[----:B------:R-:W2:Y:S04]  /*e2e0*/  LDL.LU R17, [R1+0x3a0] ;  /* 0x0003a00001117983 */ /* 0x000ea80000300800 */
[----:B------:R-:W2:Y:S01]  /*e2f0*/  LDL.LU R12, [R1+0x39c] ;  /* 0x00039c00010c7983 */ /* 0x000ea20000300800 */
[----:B------:R-:W-:-:S03]  /*e300*/  @!P1 IMAD.MOV R24, RZ, RZ, -R24 ;  /* 0x000000ffff189224 */ /* 0x000fc600078e0a18 */
[----:B0-----:R-:W2:Y:S01]  /*e310*/  LDL.LU R6, [R1+0x1094] ;  /* 0x0010940001067983 */ /* 0x001ea20000300800 */
[----:B------:R-:W-:-:S03]  /*e320*/  ISETP.NE.AND P1, PT, RZ, c[0x0][0x17c], PT ;  /* 0x00005f00ff007a0c */ /* 0x000fc60003f25270 */
[----:B------:R0:W-:Y:S04]  /*e330*/  STL [R1+0x4b4], R5 ;  /* 0x0004b40501007387 */ /* 0x0001e80000100800 */
[----:B0-----:R-:W2:Y:S01]  /*e340*/  LDL.LU R5, [R1+0x1090] ;  /* 0x0010900001057983 */ /* 0x001ea20000300800 */
[----:B---3--:R-:W-:-:S05]  /*e350*/  @!P5 LOP3.LUT R25, RZ, c[0x0][0x178], RZ, 0x33, !PT ;  /* 0x00005e00ff19da12 */ /* 0x008fca00078e33ff */
[----:B------:R0:W-:Y:S02]  /*e360*/  @!P5 STL [R1+0x24], R25 ;  /* 0x000024190100d387 */ /* 0x0001e40000100800 */
[----:B0-----:R-:W-:-:S04]  /*e370*/  LOP3.LUT R25, RZ, c[0x0][0x17c], RZ, 0x33, !PT ;  /* 0x00005f00ff197a12 */ /* 0x001fc800078e33ff */
[----:B----4-:R-:W-:-:S05]  /*e380*/  SEL R4, R25, R4, !P1 ;  /* 0x0000000419047207 */ /* 0x010fca0004800000 */
[----:B------:R0:W-:Y:S01]  /*e390*/  STL [R1+0x404], R4 ;  /* 0x0004040401007387 */ /* 0x0001e20000100800 */
[----:B-----5:R-:W-:-:S03]  /*e3a0*/  SEL R11, R25, R11, !P1 ;  /* 0x0000000b190b7207 */ /* 0x020fc60004800000 */
[----:B0-----:R-:W3:Y:S01]  /*e3b0*/  LDL.LU R4, [R1+0x108c] ;  /* 0x00108c0001047983 */ /* 0x001ee20000300800 */
[----:B--2---:R-:W-:-:S03]  /*e3c0*/  SEL R26, R25, R26, !P1 ;  /* 0x0000001a191a7207 */ /* 0x004fc60004800000 */
[----:B------:R0:W-:Y:S04]  /*e3d0*/  STL [R1+0x400], R11 ;  /* 0x0004000b01007387 */ /* 0x0001e80000100800 */
[----:B0-----:R-:W2:Y:S04]  /*e3e0*/  LDL.LU R11, [R1+0x35c] ;  /* 0x00035c00010b7983 */ /* 0x001ea80000300800 */
[----:B------:R0:W-:Y:S02]  /*e3f0*/  STL [R1+0x3fc], R26 ;  /* 0x0003fc1a01007387 */ /* 0x0001e40000100800 */
[----:B0-----:R-:W-:-:S02]  /*e400*/  SEL R26, R25, R10, !P1 ;  /* 0x0000000a191a7207 */ /* 0x001fc40004800000 */
[----:B------:R-:W4:Y:S04]  /*e410*/  LDL.LU R10, [R1+0x360] ;  /* 0x00036000010a7983 */ /* 0x000f280000300800 */
[----:B------:R0:W-:Y:S02]  /*e420*/  STL [R1+0x3f8], R26 ;  /* 0x0003f81a01007387 */ /* 0x0001e40000100800 */
[C---:B0-----:R-:W-:Y:S02]  /*e430*/  SEL R26, R25.reuse, R8, !P1 ;  /* 0x00000008191a7207 */ /* 0x041fe40004800000 */
[----:B------:R-:W5:Y:S04]  /*e440*/  LDL.LU R8, [R1+0x364] ;  /* 0x0003640001087983 */ /* 0x000f680000300800 */
[----:B------:R0:W-:Y:S02]  /*e450*/  STL [R1+0x3f4], R26 ;  /* 0x0003f41a01007387 */ /* 0x0001e40000100800 */
[----:B0-----:R-:W-:-:S02]  /*e460*/  SEL R26, R25, R7, !P1 ;  /* 0x00000007191a7207 */ /* 0x001fc40004800000 */
[----:B------:R-:W5:Y:S04]  /*e470*/  LDL.LU R7, [R1+0x368] ;  /* 0x0003680001077983 */ /* 0x000f680000300800 */
[----:B------:R0:W-:Y:S02]  /*e480*/  STL [R1+0x3f0], R26 ;  /* 0x0003f01a01007387 */ /* 0x0001e40000100800 */
[C---:B0-----:R-:W-:Y:S02]  /*e490*/  SEL R26, R25.reuse, R9, !P1 ;  /* 0x00000009191a7207 */ /* 0x041fe40004800000 */
[----:B------:R-:W5:Y:S04]  /*e4a0*/  LDL.LU R9, [R1+0x370] ;  /* 0x0003700001097983 */ /* 0x000f680000300800 */
[----:B------:R0:W-:Y:S02]  /*e4b0*/  STL [R1+0x3ec], R26 ;  /* 0x0003ec1a01007387 */ /* 0x0001e40000100800 */
[----:B0-----:R-:W-:-:S02]  /*e4c0*/  SEL R26, R25, R29, !P1 ;  /* 0x0000001d191a7207 */ /* 0x001fc40004800000 */
[C---:B------:R-:W-:Y:S02]  /*e4d0*/  SEL R29, R25.reuse, R16, !P1 ;  /* 0x00000010191d7207 */ /* 0x040fe40004800000 */
[----:B------:R-:W5:Y:S04]  /*e4e0*/  LDL.LU R16, [R1+0x380] ;  /* 0x0003800001107983 */ /* 0x000f680000300800 */
[----:B------:R0:W-:Y:S04]  /*e4f0*/  STL [R1+0x3e8], R26 ;  /* 0x0003e81a01007387 */ /* 0x0001e80000100800 */
[----:B------:R-:W-:Y:S01]  /*e500*/  STL [R1+0x3e4], R29 ;  /* 0x0003e41d01007387 */ /* 0x000fe20000100800 */
[----:B------:R-:W-:-:S02]  /*e510*/  SEL R28, R25, R28, !P1 ;  /* 0x0000001c191c7207 */ /* 0x000fc40004800000 */
[C---:B0-----:R-:W-:Y:S02]  /*e520*/  SEL R26, R25.reuse, R15, !P1 ;  /* 0x0000000f191a7207 */ /* 0x041fe40004800000 */
[----:B------:R-:W5:Y:S04]  /*e530*/  LDL.LU R15, [R1+0x388] ;  /* 0x00038800010f7983 */ /* 0x000f680000300800 */
[----:B------:R0:W-:Y:S01]  /*e540*/  STL [R1+0x3e0], R26 ;  /* 0x0003e01a01007387 */ /* 0x0001e20000100800 */
[C---:B------:R-:W-:Y:S02]  /*e550*/  SEL R22, R25.reuse, R22, !P1 ;  /* 0x0000001619167207 */ /* 0x040fe40004800000 */
[C---:B0-----:R-:W-:Y:S02]  /*e560*/  SEL R26, R25.reuse, R14, !P1 ;  /* 0x0000000e191a7207 */ /* 0x041fe40004800000 */
[----:B------:R-:W5:Y:S04]  /*e570*/  LDL.LU R14, [R1+0x38c] ;  /* 0x00038c00010e7983 */ /* 0x000f680000300800 */
[----:B------:R-:W-:Y:S04]  /*e580*/  STL [R1+0x3dc], R28 ;  /* 0x0003dc1c01007387 */ /* 0x000fe80000100800 */
[----:B------:R0:W-:Y:S02]  /*e590*/  STL [R1+0x3d8], R26 ;  /* 0x0003d81a01007387 */ /* 0x0001e40000100800 */
[----:B0-----:R-:W-:-:S02]  /*e5a0*/  SEL R26, R25, R13, !P1 ;  /* 0x0000000d191a7207 */ /* 0x001fc40004800000 */
[----:B------:R-:W5:Y:S04]  /*e5b0*/  LDL.LU R13, [R1+0x37c] ;  /* 0x00037c00010d7983 */ /* 0x000f680000300800 */
[----:B------:R0:W-:Y:S04]  /*e5c0*/  STL [R1+0x3d4], R22 ;  /* 0x0003d41601007387 */ /* 0x0001e80000100800 */
[----:B------:R-:W-:Y:S01]  /*e5d0*/  STL [R1+0x3d0], R26 ;  /* 0x0003d01a01007387 */ /* 0x000fe20000100800 */
[C---:B0-----:R-:W-:Y:S02]  /*e5e0*/  SEL R22, R25.reuse, R21, !P1 ;  /* 0x0000001519167207 */ /* 0x041fe40004800000 */
[----:B------:R-:W-:-:S02]  /*e5f0*/  SEL R21, R25, R20, !P1 ;  /* 0x0000001419157207 */ /* 0x000fc40004800000 */
[C---:B------:R-:W-:Y:S02]  /*e600*/  SEL R20, R25.reuse, R19, !P1 ;  /* 0x0000001319147207 */ /* 0x040fe40004800000 */
[C---:B------:R-:W-:Y:S01]  /*e610*/  SEL R19, R25.reuse, R18, !P1 ;  /* 0x0000001219137207 */ /* 0x040fe20004800000 */
[----:B------:R-:W-:Y:S01]  /*e620*/  STL [R1+0x3cc], R22 ;  /* 0x0003cc1601007387 */ /* 0x000fe20000100800 */
[C---:B------:R-:W-:Y:S02]  /*e630*/  SEL R18, R25.reuse, R17, !P1 ;  /* 0x0000001119127207 */ /* 0x040fe40004800000 */
[C---:B------:R-:W-:Y:S01]  /*e640*/  SEL R17, R25.reuse, R12, !P1 ;  /* 0x0000000c19117207 */ /* 0x040fe20004800000 */
[----:B------:R-:W-:Y:S04]  /*e650*/  STL [R1+0x3c8], R21 ;  /* 0x0003c81501007387 */ /* 0x000fe80000100800 */
[----:B------:R-:W-:Y:S04]  /*e660*/  STL [R1+0x3c4], R20 ;  /* 0x0003c41401007387 */ /* 0x000fe80000100800 */
[----:B------:R-:W-:Y:S04]  /*e670*/  STL [R1+0x3c0], R19 ;  /* 0x0003c01301007387 */ /* 0x000fe80000100800 */
[----:B------:R-:W5:Y:S04]  /*e680*/  LDL.LU R12, [R1+0x36c] ;  /* 0x00036c00010c7983 */ /* 0x000f680000300800 */
[----:B------:R-:W-:Y:S04]  /*e690*/  STL [R1+0x3bc], R18 ;  /* 0x0003bc1201007387 */ /* 0x000fe80000100800 */
[----:B------:R0:W-:Y:S02]  /*e6a0*/  STL [R1+0x3b8], R17 ;  /* 0x0003b81101007387 */ /* 0x0001e40000100800 */
[----:B0-----:R-:W-:-:S02]  /*e6b0*/  SEL R17, R25, R5, !P1 ;  /* 0x0000000519117207 */ /* 0x001fc40004800000 */
[C---:B------:R-:W-:Y:S02]  /*e6c0*/  SEL R5, R25.reuse, R6, !P1 ;  /* 0x0000000619057207 */ /* 0x040fe40004800000 */
[----:B---3--:R-:W-:-:S05]  /*e6d0*/  SEL R4, R25, R4, !P1 ;  /* 0x0000000419047207 */ /* 0x008fca0004800000 */
[----:B------:R2:W-:Y:S04]  /*e6e0*/  STL [R1+0x3b4], R4 ;  /* 0x0003b40401007387 */ /* 0x0005e80000100800 */
[----:B------:R-:W-:Y:S04]  /*e6f0*/  STL [R1+0x3b0], R17 ;  /* 0x0003b01101007387 */ /* 0x000fe80000100800 */
[----:B------:R-:W3:Y:S01]  /*e700*/  LDL.LU R6, [R1+0x348] ;  /* 0x0003480001067983 */ /* 0x000ee20000300800 */
[----:B--2---:R-:W-:-:S03]  /*e710*/  SEL R4, R25, R11, !P1 ;  /* 0x0000000b19047207 */ /* 0x004fc60004800000 */
[----:B------:R4:W-:Y:S04]  /*e720*/  STL [R1+0x3ac], R5 ;  /* 0x0003ac0501007387 */ /* 0x0009e80000100800 */
[----:B------:R-:W2:Y:S04]  /*e730*/  LDL.LU R11, [R1+0x34c] ;  /* 0x00034c00010b7983 */ /* 0x000ea80000300800 */
[----:B------:R5:W-:Y:S01]  /*e740*/  STL [R1+0x3a8], R4 ;  /* 0x0003a80401007387 */ /* 0x000be20000100800 */
[----:B----4-:R-:W-:-:S03]  /*e750*/  SEL R5, R25, R10, !P1 ;  /* 0x0000000a19057207 */ /* 0x010fc60004800000 */
[----:B------:R-:W4:Y:S04]  /*e760*/  LDL.LU R10, [R1+0x350] ;  /* 0x00035000010a7983 */ /* 0x000f280000300800 */
[----:B------:R0:W-:Y:S01]  /*e770*/  STL [R1+0x3a4], R5 ;  /* 0x0003a40501007387 */ /* 0x0001e20000100800 */
[----:B-----5:R-:W-:-:S03]  /*e780*/  SEL R4, R25, R8, !P1 ;  /* 0x0000000819047207 */ /* 0x020fc60004800000 */
[----:B------:R-:W5:Y:S04]  /*e790*/  LDL.LU R8, [R1+0x354] ;  /* 0x0003540001087983 */ /* 0x000f680000300800 */
[----:B------:R1:W-:Y:S01]  /*e7a0*/  STL [R1+0x3a0], R4 ;  /* 0x0003a00401007387 */ /* 0x0003e20000100800 */
[----:B0-----:R-:W-:-:S03]  /*e7b0*/  SEL R5, R25, R7, !P1 ;  /* 0x0000000719057207 */ /* 0x001fc60004800000 */
[----:B------:R-:W5:Y:S04]  /*e7c0*/  LDL.LU R7, [R1+0x358] ;  /* 0x0003580001077983 */ /* 0x000f680000300800 */
[----:B------:R0:W-:Y:S01]  /*e7d0*/  STL [R1+0x39c], R5 ;  /* 0x00039c0501007387 */ /* 0x0001e20000100800 */
[----:B-1----:R-:W-:-:S03]  /*e7e0*/  SEL R4, R25, R9, !P1 ;  /* 0x0000000919047207 */ /* 0x002fc60004800000 */
[----:B0-----:R-:W5:Y:S04]  /*e7f0*/  LDL.LU R5, [R1+0x2e0] ;  /* 0x0002e00001057983 */ /* 0x001f680000300800 */
[----:B------:R-:W5:Y:S04]  /*e800*/  LDL.LU R9, [R1+0x2e4] ;  /* 0x0002e40001097983 */ /* 0x000f680000300800 */
[----:B------:R0:W-:Y:S02]  /*e810*/  STL [R1+0x398], R4 ;  /* 0x0003980401007387 */ /* 0x0001e40000100800 */
[----:B0-----:R-:W-:-:S02]  /*e820*/  SEL R4, R25, R16, !P1 ;  /* 0x0000001019047207 */ /* 0x001fc40004800000 */
[----:B------:R-:W5:Y:S04]  /*e830*/  LDL.LU R16, [R1+0x2f4] ;  /* 0x0002f40001107983 */ /* 0x000f680000300800 */
[----:B------:R0:W-:Y:S01]  /*e840*/  STL [R1+0x394], R4 ;  /* 0x0003940401007387 */ /* 0x0001e20000100800 */
[----:B------:R-:W-:-:S03]  /*e850*/  SEL R17, R25, R15, !P1 ;  /* 0x0000000f19117207 */ /* 0x000fc60004800000 */
[----:B0-----:R-:W5:Y:S04]  /*e860*/  LDL.LU R4, [R1+0x338] ;  /* 0x0003380001047983 */ /* 0x001f680000300800 */
[----:B------:R-:W5:Y:S04]  /*e870*/  LDL.LU R15, [R1+0x33c] ;  /* 0x00033c00010f7983 */ /* 0x000f680000300800 */
[----:B------:R0:W-:Y:S04]  /*e880*/  STL [R1+0x390], R17 ;  /* 0x0003901101007387 */ /* 0x0001e80000100800 */
[----:B------:R-:W5:Y:S01]  /*e890*/  LDL.LU R26, [R1+0x344] ;  /* 0x00034400011a7983 */ /* 0x000f620000300800 */
[----:B0-----:R-:W-:-:S03]  /*e8a0*/  SEL R17, R25, R14, !P1 ;  /* 0x0000000e19117207 */ /* 0x001fc60004800000 */
[----:B------:R-:W5:Y:S04]  /*e8b0*/  LDL.LU R14, [R1+0x340] ;  /* 0x00034000010e7983 */ /* 0x000f680000300800 */
[----:B------:R-:W-:Y:S04]  /*e8c0*/  STL [R1+0x38c], R17 ;  /* 0x00038c1101007387 */ /* 0x000fe80000100800 */
[----:B------:R-:W5:Y:S04]  /*e8d0*/  LDL.LU R29, [R1+0x31c] ;  /* 0x00031c00011d7983 */ /* 0x000f680000300800 */
[----:B------:R-:W5:Y:S01]  /*e8e0*/  LDL.LU R28, [R1+0x320] ;  /* 0x00032000011c7983 */ /* 0x000f620000300800 */
[----:B------:R-:W-:-:S05]  /*e8f0*/  SEL R13, R25, R13, !P1 ;  /* 0x0000000d190d7207 */ /* 0x000fca0004800000 */
[----:B------:R0:W-:Y:S04]  /*e900*/  STL [R1+0x388], R13 ;  /* 0x0003880d01007387 */ /* 0x0001e80000100800 */
[----:B------:R-:W5:Y:S04]  /*e910*/  LDL.LU R22, [R1+0x334] ;  /* 0x0003340001167983 */ /* 0x000f680000300800 */
[----:B------:R-:W5:Y:S04]  /*e920*/  LDL.LU R21, [R1+0x330] ;  /* 0x0003300001157983 */ /* 0x000f680000300800 */
[----:B------:R-:W5:Y:S04]  /*e930*/  LDL.LU R20, [R1+0x328] ;  /* 0x0003280001147983 */ /* 0x000f680000300800 */
[----:B0-----:R-:W5:Y:S04]  /*e940*/  LDL.LU R13, [R1+0x32c] ;  /* 0x00032c00010d7983 */ /* 0x001f680000300800 */
[----:B------:R-:W5:Y:S04]  /*e950*/  LDL.LU R19, [R1+0x324] ;  /* 0x0003240001137983 */ /* 0x000f680000300800 */
[----:B------:R-:W5:Y:S01]  /*e960*/  LDL.LU R18, [R1+0x318] ;  /* 0x0003180001127983 */ /* 0x000f620000300800 */
[----:B------:R-:W-:-:S05]  /*e970*/  SEL R12, R25, R12, !P1 ;  /* 0x0000000c190c7207 */ /* 0x000fca0004800000 */
[----:B------:R0:W-:Y:S04]  /*e980*/  STL [R1+0x380], R12 ;  /* 0x0003800c01007387 */ /* 0x0001e80000100800 */
[----:B------:R-:W5:Y:S04]  /*e990*/  LDL.LU R17, [R1+0x314] ;  /* 0x0003140001117983 */ /* 0x000f680000300800 */
[----:B0-----:R-:W5:Y:S01]  /*e9a0*/  LDL.LU R12, [R1+0x310] ;  /* 0x00031000010c7983 */ /* 0x001f620000300800 */
[----:B---3--:R-:W-:-:S05]  /*e9b0*/  SEL R6, R25, R6, !P1 ;  /* 0x0000000619067207 */ /* 0x008fca0004800000 */
[----:B------:R2:W-:Y:S02]  /*e9c0*/  STL [R1+0x37c], R6 ;  /* 0x00037c0601007387 */ /* 0x0005e40000100800 */
[C---:B--2---:R-:W-:Y:S02]  /*e9d0*/  SEL R6, R25.reuse, R11, !P1 ;  /* 0x0000000b19067207 */ /* 0x044fe40004800000 */
[----:B------:R-:W2:Y:S04]  /*e9e0*/  LDL.LU R11, [R1+0x30c] ;  /* 0x00030c00010b7983 */ /* 0x000ea80000300800 */
[----:B------:R4:W-:Y:S02]  /*e9f0*/  STL [R1+0x370], R6 ;  /* 0x0003700601007387 */ /* 0x0009e40000100800 */
[----:B----4-:R-:W-:-:S02]  /*ea00*/  SEL R6, R25, R10, !P1 ;  /* 0x0000000a19067207 */ /* 0x010fc40004800000 */
[----:B------:R-:W3:Y:S04]  /*ea10*/  LDL.LU R10, [R1+0x2f8] ;  /* 0x0002f800010a7983 */ /* 0x000ee80000300800 */
[----:B------:R5:W-:Y:S02]  /*ea20*/  STL [R1+0x36c], R6 ;  /* 0x00036c0601007387 */ /* 0x000be40000100800 */
[C---:B-----5:R-:W-:Y:S02]  /*ea30*/  SEL R6, R25.reuse, R8, !P1 ;  /* 0x0000000819067207 */ /* 0x060fe40004800000 */
[----:B------:R-:W4:Y:S04]  /*ea40*/  LDL.LU R8, [R1+0x304] ;  /* 0x0003040001087983 */ /* 0x000f280000300800 */
[----:B------:R0:W-:Y:S02]  /*ea50*/  STL [R1+0x368], R6 ;  /* 0x0003680601007387 */ /* 0x0001e40000100800 */
[----:B0-----:R-:W-:-:S02]  /*ea60*/  SEL R6, R25, R7, !P1 ;  /* 0x0000000719067207 */ /* 0x001fc40004800000 */
[----:B------:R-:W5:Y:S04]  /*ea70*/  LDL.LU R7, [R1+0x308] ;  /* 0x0003080001077983 */ /* 0x000f680000300800 */
[----:B------:R0:W-:Y:S02]  /*ea80*/  STL [R1+0x364], R6 ;  /* 0x0003640601007387 */ /* 0x0001e40000100800 */
[C---:B0-----:R-:W-:Y:S02]  /*ea90*/  SEL R6, R25.reuse, R5, !P1 ;  /* 0x0000000519067207 */ /* 0x041fe40004800000 */
[C---:B------:R-:W-:Y:S02]  /*eaa0*/  SEL R5, R25.reuse, R9, !P1 ;  /* 0x0000000919057207 */ /* 0x040fe40004800000 */
[----:B------:R-:W5:Y:S04]  /*eab0*/  LDL.LU R9, [R1+0x2fc] ;  /* 0x0002fc0001097983 */ /* 0x000f680000300800 */
[----:B------:R0:W-:Y:S04]  /*eac0*/  STL [R1+0x360], R6 ;  /* 0x0003600601007387 */ /* 0x0001e80000100800 */
[----:B------:R1:W-:Y:S01]  /*ead0*/  STL [R1+0x35c], R5 ;  /* 0x00035c0501007387 */ /* 0x0003e20000100800 */
[----:B0-----:R-:W-:-:S03]  /*eae0*/  SEL R6, R25, R16, !P1 ;  /* 0x0000001019067207 */ /* 0x001fc60004800000 */
[----:B------:R-:W5:Y:S01]  /*eaf0*/  LDL.LU R16, [R1+0x300] ;  /* 0x0003000001107983 */ /* 0x000f620000300800 */
[----:B-1----:R-:W-:-:S03]  /*eb00*/  SEL R5, R25, R4, !P1 ;  /* 0x0000000419057207 */ /* 0x002fc60004800000 */
[----:B------:R-:W-:Y:S01]  /*eb10*/  STL [R1+0x358], R6 ;  /* 0x0003580601007387 */ /* 0x000fe20000100800 */
[----:B------:R-:W-:-:S03]  /*eb20*/  SEL R4, R25, R15, !P1 ;  /* 0x0000000f19047207 */ /* 0x000fc60004800000 */
[----:B------:R-:W5:Y:S04]  /*eb30*/  LDL.LU R15, [R1+0x2f0] ;  /* 0x0002f000010f7983 */ /* 0x000f680000300800 */
[----:B------:R0:W-:Y:S04]  /*eb40*/  STL [R1+0x354], R5 ;  /* 0x0003540501007387 */ /* 0x0001e80000100800 */
[----:B------:R1:W-:Y:S01]  /*eb50*/  STL [R1+0x350], R4 ;  /* 0x0003500401007387 */ /* 0x0003e20000100800 */
[C---:B0-----:R-:W-:Y:S02]  /*eb60*/  SEL R5, R25.reuse, R26, !P1 ;  /* 0x0000001a19057207 */ /* 0x041fe40004800000 */
[----:B-1----:R-:W-:-:S02]  /*eb70*/  SEL R4, R25, R14, !P1 ;  /* 0x0000000e19047207 */ /* 0x002fc40004800000 */
[----:B------:R-:W5:Y:S01]  /*eb80*/  LDL.LU R14, [R1+0x2ec] ;  /* 0x0002ec00010e7983 */ /* 0x000f620000300800 */
[----:B------:R-:W-:-:S03]  /*eb90*/  SEL R6, R25, R29, !P1 ;  /* 0x0000001d19067207 */ /* 0x000fc60004800000 */
[----:B------:R-:W-:Y:S04]  /*eba0*/  STL [R1+0x34c], R5 ;  /* 0x00034c0501007387 */ /* 0x000fe80000100800 */
[----:B------:R0:W-:Y:S04]  /*ebb0*/  STL [R1+0x348], R4 ;  /* 0x0003480401007387 */ /* 0x0001e80000100800 */
[----:B------:R1:W-:Y:S01]  /*ebc0*/  STL [R1+0x344], R6 ;  /* 0x0003440601007387 */ /* 0x0003e20000100800 */
[C---:B0-----:R-:W-:Y:S02]  /*ebd0*/  SEL R4, R25.reuse, R28, !P1 ;  /* 0x0000001c19047207 */ /* 0x041fe40004800000 */
[----:B------:R-:W-:-:S02]  /*ebe0*/  SEL R5, R25, R22, !P1 ;  /* 0x0000001619057207 */ /* 0x000fc40004800000 */
[C---:B-1----:R-:W-:Y:S01]  /*ebf0*/  SEL R6, R25.reuse, R21, !P1 ;  /* 0x0000001519067207 */ /* 0x042fe20004800000 */
[----:B------:R0:W-:Y:S04]  /*ec00*/  STL [R1+0x340], R4 ;  /* 0x0003400401007387 */ /* 0x0001e80000100800 */
[----:B------:R1:W-:Y:S04]  /*ec10*/  STL [R1+0x33c], R5 ;  /* 0x00033c0501007387 */ /* 0x0003e80000100800 */
[----:B------:R1:W-:Y:S01]  /*ec20*/  STL [R1+0x338], R6 ;  /* 0x0003380601007387 */ /* 0x0003e20000100800 */
[----:B0-----:R-:W-:-:S02]  /*ec30*/  SEL R4, R25, R20, !P1 ;  /* 0x0000001419047207 */ /* 0x001fc40004800000 */
[C---:B-1----:R-:W-:Y:S02]  /*ec40*/  SEL R5, R25.reuse, R13, !P1 ;  /* 0x0000000d19057207 */ /* 0x042fe40004800000 */
[----:B------:R-:W5:Y:S01]  /*ec50*/  LDL.LU R13, [R1+0x2e8] ;  /* 0x0002e800010d7983 */ /* 0x000f620000300800 */
[----:B------:R-:W-:-:S03]  /*ec60*/  SEL R6, R25, R18, !P1 ;  /* 0x0000001219067207 */ /* 0x000fc60004800000 */
[----:B------:R0:W-:Y:S04]  /*ec70*/  STL [R1+0x334], R4 ;  /* 0x0003340401007387 */ /* 0x0001e80000100800 */
[----:B------:R1:W-:Y:S01]  /*ec80*/  STL [R1+0x330], R5 ;  /* 0x0003300501007387 */ /* 0x0003e20000100800 */
[----:B0-----:R-:W-:-:S05]  /*ec90*/  SEL R4, R25, R19, !P1 ;  /* 0x0000001319047207 */ /* 0x001fca0004800000 */
[----:B------:R-:W-:Y:S01]  /*eca0*/  STL [R1+0x32c], R4 ;  /* 0x00032c0401007387 */ /* 0x000fe20000100800 */
[----:B-1----:R-:W-:-:S03]  /*ecb0*/  SEL R5, R25, R17, !P1 ;  /* 0x0000001119057207 */ /* 0x002fc60004800000 */
[----:B------:R0:W-:Y:S04]  /*ecc0*/  STL [R1+0x328], R6 ;  /* 0x0003280601007387 */ /* 0x0001e80000100800 */
[----:B0-----:R-:W5:Y:S01]  /*ecd0*/  LDL.LU R6, [R1+0x2dc] ;  /* 0x0002dc0001067983 */ /* 0x001f620000300800 */
[----:B------:R-:W-:-:S03]  /*ece0*/  SEL R4, R25, R12, !P1 ;  /* 0x0000000c19047207 */ /* 0x000fc60004800000 */
[----:B------:R2:W-:Y:S04]  /*ecf0*/  STL [R1+0x324], R5 ;  /* 0x0003240501007387 */ /* 0x0005e80000100800 */
[----:B------:R-:W5:Y:S04]  /*ed00*/  LDL.LU R12, [R1+0x2d8] ;  /* 0x0002d800010c7983 */ /* 0x000f680000300800 */
[----:B------:R3:W-:Y:S01]  /*ed10*/  STL [R1+0x320], R4 ;  /* 0x0003200401007387 */ /* 0x0007e20000100800 */
[----:B--2---:R-:W-:-:S03]  /*ed20*/  SEL R5, R25, R11, !P1 ;  /* 0x0000000b19057207 */ /* 0x004fc60004800000 */
[----:B------:R-:W2:Y:S04]  /*ed30*/  LDL.LU R11, [R1+0x2d4] ;  /* 0x0002d400010b7983 */ /* 0x000ea80000300800 */
[----:B------:R4:W-:Y:S01]  /*ed40*/  STL [R1+0x31c], R5 ;  /* 0x00031c0501007387 */ /* 0x0009e20000100800 */
[----:B---3--:R-:W-:-:S03]  /*ed50*/  SEL R4, R25, R10, !P1 ;  /* 0x0000000a19047207 */ /* 0x008fc60004800000 */
[----:B------:R-:W3:Y:S04]  /*ed60*/  LDL.LU R10, [R1+0x2d0] ;  /* 0x0002d000010a7983 */ /* 0x000ee80000300800 */
[----:B------:R5:W-:Y:S01]  /*ed70*/  STL [R1+0x318], R4 ;  /* 0x0003180401007387 */ /* 0x000be20000100800 */
[----:B----4-:R-:W-:-:S03]  /*ed80*/  SEL R5, R25, R8, !P1 ;  /* 0x0000000819057207 */ /* 0x010fc60004800000 */
[----:B------:R-:W4:Y:S04]  /*ed90*/  LDL.LU R8, [R1+0x2cc] ;  /* 0x0002cc0001087983 */ /* 0x000f280000300800 */
[----:B------:R0:W-:Y:S01]  /*eda0*/  STL [R1+0x314], R5 ;  /* 0x0003140501007387 */ /* 0x0001e20000100800 */
[----:B-----5:R-:W-:-:S03]  /*edb0*/  SEL R4, R25, R7, !P1 ;  /* 0x0000000719047207 */ /* 0x020fc60004800000 */
        /* <DEDUP_REMOVED lines=13> */
[----:B------:R-:W-:Y:S01]  /*ee90*/  STL [R1+0x304], R17 ;  /* 0x0003041101007387 */ /* 0x000fe20000100800 */
[----:B------:R-:W-:-:S03]  /*eea0*/  SEL R14, R25, R14, !P1 ;  /* 0x0000000e190e7207 */ /* 0x000fc60004800000 */
[----:B------:R-:W5:Y:S04]  /*eeb0*/  LDL.LU R29, [R1+0x2b0] ;  /* 0x0002b000011d7983 */ /* 0x000f680000300800 */
[----:B------:R-:W5:Y:S04]  /*eec0*/  LDL.LU R28, [R1+0x2b4] ;  /* 0x0002b400011c7983 */ /* 0x000f680000300800 */
        /* <DEDUP_REMOVED lines=11> */
[----:B------:R-:W-:-:S05]  /*ef80*/  SEL R6, R25, R6, !P1 ;  /* 0x0000000619067207 */ /* 0x000fca0004800000 */
[----:B------:R0:W-:Y:S02]  /*ef90*/  STL [R1+0x2f8], R6 ;  /* 0x0002f80601007387 */ /* 0x0001e40000100800 */
[C---:B0-----:R-:W-:Y:S02]  /*efa0*/  SEL R6, R25.reuse, R12, !P1 ;  /* 0x0000000c19067207 */ /* 0x041fe40004800000 */
[----:B------:R-:W5:Y:S04]  /*efb0*/  LDL.LU R12, [R1+0x28c] ;  /* 0x00028c00010c7983 */ /* 0x000f680000300800 */
[----:B------:R2:W-:Y:S02]  /*efc0*/  STL [R1+0x2f4], R6 ;  /* 0x0002f40601007387 */ /* 0x0005e40000100800 */
[----:B--2---:R-:W-:-:S02]  /*efd0*/  SEL R6, R25, R11, !P1 ;  /* 0x0000000b19067207 */ /* 0x004fc40004800000 */
[----:B------:R-:W2:Y:S04]  /*efe0*/  LDL.LU R11, [R1+0x284] ;  /* 0x00028400010b7983 */ /* 0x000ea80000300800 */
[----:B------:R3:W-:Y:S02]  /*eff0*/  STL [R1+0x2f0], R6 ;  /* 0x0002f00601007387 */ /* 0x0007e40000100800 */
[C---:B---3--:R-:W-:Y:S02]  /*f000*/  SEL R6, R25.reuse, R10, !P1 ;  /* 0x0000000a19067207 */ /* 0x048fe40004800000 */
[----:B------:R-:W3:Y:S04]  /*f010*/  LDL.LU R10, [R1+0x280] ;  /* 0x00028000010a7983 */ /* 0x000ee80000300800 */
[----:B------:R4:W-:Y:S02]  /*f020*/  STL [R1+0x2ec], R6 ;  /* 0x0002ec0601007387 */ /* 0x0009e40000100800 */
[----:B----4-:R-:W-:-:S02]  /*f030*/  SEL R6, R25, R8, !P1 ;  /* 0x0000000819067207 */ /* 0x010fc40004800000 */
[----:B------:R-:W4:Y:S04]  /*f040*/  LDL.LU R8, [R1+0x278] ;  /* 0x0002780001087983 */ /* 0x000f280000300800 */
[----:B------:R5:W-:Y:S02]  /*f050*/  STL [R1+0x2e8], R6 ;  /* 0x0002e80601007387 */ /* 0x000be40000100800 */
[C---:B-----5:R-:W-:Y:S02]  /*f060*/  SEL R6, R25.reuse, R5, !P1 ;  /* 0x0000000519067207 */ /* 0x060fe40004800000 */
[C---:B------:R-:W-:Y:S02]  /*f070*/  SEL R5, R25.reuse, R7, !P1 ;  /* 0x0000000719057207 */ /* 0x040fe40004800000 */
[----:B------:R-:W5:Y:S04]  /*f080*/  LDL.LU R7, [R1+0x27c] ;  /* 0x00027c0001077983 */ /* 0x000f680000300800 */
[----:B------:R0:W-:Y:S04]  /*f090*/  STL [R1+0x2e4], R6 ;  /* 0x0002e40601007387 */ /* 0x0001e80000100800 */
[----:B------:R1:W-:Y:S01]  /*f0a0*/  STL [R1+0x2e0], R5 ;  /* 0x0002e00501007387 */ /* 0x0003e20000100800 */
[----:B0-----:R-:W-:-:S03]  /*f0b0*/  SEL R6, R25, R9, !P1 ;  /* 0x0000000919067207 */ /* 0x001fc60004800000 */
[----:B------:R-:W5:Y:S04]  /*f0c0*/  LDL.LU R9, [R1+0x23c] ;  /* 0x00023c0001097983 */ /* 0x000f680000300800 */
[----:B------:R-:W-:Y:S01]  /*f0d0*/  STL [R1+0x2dc], R6 ;  /* 0x0002dc0601007387 */ /* 0x000fe20000100800 */
[C---:B-1----:R-:W-:Y:S02]  /*f0e0*/  SEL R5, R25.reuse, R4, !P1 ;  /* 0x0000000419057207 */ /* 0x042fe40004800000 */
[C---:B------:R-:W-:Y:S02]  /*f0f0*/  SEL R4, R25.reuse, R16, !P1 ;  /* 0x0000001019047207 */ /* 0x040fe40004800000 */
[----:B------:R-:W5:Y:S04]  /*f100*/  LDL.LU R16, [R1+0x24c] ;  /* 0x00024c0001107983 */ /* 0x000f680000300800 */
[----:B------:R0:W-:Y:S04]  /*f110*/  STL [R1+0x2d8], R5 ;  /* 0x0002d80501007387 */ /* 0x0001e80000100800 */
[----:B------:R1:W-:Y:S01]  /*f120*/  STL [R1+0x2d4], R4 ;  /* 0x0002d40401007387 */ /* 0x0003e20000100800 */
[----:B0-----:R-:W-:-:S02]  /*f130*/  SEL R5, R25, R26, !P1 ;  /* 0x0000001a19057207 */ /* 0x001fc40004800000 */
[C---:B-1----:R-:W-:Y:S02]  /*f140*/  SEL R4, R25.reuse, R15, !P1 ;  /* 0x0000000f19047207 */ /* 0x042fe40004800000 */
[----:B------:R-:W5:Y:S01]  /*f150*/  LDL.LU R15, [R1+0x270] ;  /* 0x00027000010f7983 */ /* 0x000f620000300800 */
[----:B------:R-:W-:-:S03]  /*f160*/  SEL R6, R25, R29, !P1 ;  /* 0x0000001d19067207 */ /* 0x000fc60004800000 */
[----:B------:R0:W-:Y:S04]  /*f170*/  STL [R1+0x2d0], R5 ;  /* 0x0002d00501007387 */ /* 0x0001e80000100800 */
[----:B------:R1:W-:Y:S04]  /*f180*/  STL [R1+0x2cc], R4 ;  /* 0x0002cc0401007387 */ /* 0x0003e80000100800 */
[----:B------:R1:W-:Y:S01]  /*f190*/  STL [R1+0x2c8], R6 ;  /* 0x0002c80601007387 */ /* 0x0003e20000100800 */
[C---:B0-----:R-:W-:Y:S02]  /*f1a0*/  SEL R5, R25.reuse, R22, !P1 ;  /* 0x0000001619057207 */ /* 0x041fe40004800000 */
[----:B-1----:R-:W-:-:S02]  /*f1b0*/  SEL R4, R25, R28, !P1 ;  /* 0x0000001c19047207 */ /* 0x002fc40004800000 */
[----:B------:R-:W-:-:S03]  /*f1c0*/  SEL R6, R25, R21, !P1 ;  /* 0x0000001519067207 */ /* 0x000fc60004800000 */
[----:B------:R0:W-:Y:S04]  /*f1d0*/  STL [R1+0x2c4], R4 ;  /* 0x0002c40401007387 */ /* 0x0001e80000100800 */
[----:B------:R1:W-:Y:S01]  /*f1e0*/  STL [R1+0x2c0], R5 ;  /* 0x0002c00501007387 */ /* 0x0003e20000100800 */
[----:B0-----:R-:W-:-:S03]  /*f1f0*/  SEL R4, R25, R20, !P1 ;  /* 0x0000001419047207 */ /* 0x001fc60004800000 */
[----:B------:R0:W-:Y:S01]  /*f200*/  STL [R1+0x2bc], R6 ;  /* 0x0002bc0601007387 */ /* 0x0001e20000100800 */
[----:B-1----:R-:W-:-:S03]  /*f210*/  SEL R5, R25, R14, !P1 ;  /* 0x0000000e19057207 */ /* 0x002fc60004800000 */
[----:B------:R-:W5:Y:S04]  /*f220*/  LDL.LU R14, [R1+0x254] ;  /* 0x00025400010e7983 */ /* 0x000f680000300800 */
[----:B------:R1:W-:Y:S01]  /*f230*/  STL [R1+0x2b8], R4 ;  /* 0x0002b80401007387 */ /* 0x0003e20000100800 */
[----:B0-----:R-:W-:-:S03]  /*f240*/  SEL R6, R25, R18, !P1 ;  /* 0x0000001219067207 */ /* 0x001fc60004800000 */
[----:B------:R0:W-:Y:S01]  /*f250*/  STL [R1+0x2b4], R5 ;  /* 0x0002b40501007387 */ /* 0x0001e20000100800 */
[----:B-1----:R-:W-:-:S05]  /*f260*/  SEL R4, R25, R19, !P1 ;  /* 0x0000001319047207 */ /* 0x002fca0004800000 */
[----:B------:R-:W-:Y:S01]  /*f270*/  STL [R1+0x2b0], R4 ;  /* 0x0002b00401007387 */ /* 0x000fe20000100800 */
[----:B0-----:R-:W-:-:S03]  /*f280*/  SEL R5, R25, R17, !P1 ;  /* 0x0000001119057207 */ /* 0x001fc60004800000 */
[----:B------:R0:W-:Y:S04]  /*f290*/  STL [R1+0x2ac], R6 ;  /* 0x0002ac0601007387 */ /* 0x0001e80000100800 */
[----:B0-----:R-:W5:Y:S01]  /*f2a0*/  LDL.LU R6, [R1+0x258] ;  /* 0x0002580001067983 */ /* 0x001f620000300800 */
[----:B------:R-:W-:-:S03]  /*f2b0*/  SEL R4, R25, R13, !P1 ;  /* 0x0000000d19047207 */ /* 0x000fc60004800000 */
[----:B------:R0:W-:Y:S04]  /*f2c0*/  STL [R1+0x2a8], R5 ;  /* 0x0002a80501007387 */ /* 0x0001e80000100800 */
[----:B------:R-:W5:Y:S04]  /*f2d0*/  LDL.LU R13, [R1+0x25c] ;  /* 0x00025c00010d7983 */ /* 0x000f680000300800 */
[----:B------:R2:W-:Y:S01]  /*f2e0*/  STL [R1+0x2a4], R4 ;  /* 0x0002a40401007387 */ /* 0x0005e20000100800 */
[----:B0-----:R-:W-:-:S03]  /*f2f0*/  SEL R5, R25, R12, !P1 ;  /* 0x0000000c19057207 */ /* 0x001fc60004800000 */
        /* <DEDUP_REMOVED lines=9> */
[----:B0-----:R-:W4:Y:S04]  /*f390*/  LDL.LU R5, [R1+0x264] ;  /* 0x0002640001057983 */ /* 0x001f280000300800 */
[----:B------:R-:W4:Y:S04]  /*f3a0*/  LDL.LU R8, [R1+0x410] ;  /* 0x0004100001087983 */ /* 0x000f280000300800 */
[----:B------:R5:W-:Y:S02]  /*f3b0*/  STL [R1+0x294], R4 ;  /* 0x0002940401007387 */ /* 0x000be40000100800 */
[----:B-----5:R-:W-:-:S02]  /*f3c0*/  SEL R4, R25, R7, !P1 ;  /* 0x0000000719047207 */ /* 0x020fc40004800000 */
        /* <DEDUP_REMOVED lines=29> */
[----:B0-----:R-:W-:-:S02]  /*f5a0*/  SEL R6, R25, R12, !P1 ;  /* 0x0000000c19067207 */ /* 0x001fc40004800000 */
[----:B------:R-:W5:Y:S04]  /*f5b0*/  LDL.LU R12, [R1+0x1fc] ;  /* 0x0001fc00010c7983 */ /* 0x000f680000300800 */
[----:B------:R2:W-:Y:S02]  /*f5c0*/  STL [R1+0x274], R6 ;  /* 0x0002740601007387 */ /* 0x0005e40000100800 */
[C---:B--2---:R-:W-:Y:S02]  /*f5d0*/  SEL R6, R25.reuse, R11, !P1 ;  /* 0x0000000b19067207 */ /* 0x044fe40004800000 */
[----:B------:R-:W2:Y:S04]  /*f5e0*/  LDL.LU R11, [R1+0x1f8] ;  /* 0x0001f800010b7983 */ /* 0x000ea80000300800 */
[----:B------:R3:W-:Y:S02]  /*f5f0*/  STL [R1+0x270], R6 ;  /* 0x0002700601007387 */ /* 0x0007e40000100800 */
[----:B---3--:R-:W-:-:S02]  /*f600*/  SEL R6, R25, R10, !P1 ;  /* 0x0000000a19067207 */ /* 0x008fc40004800000 */
[----:B------:R-:W3:Y:S04]  /*f610*/  LDL.LU R10, [R1+0x1f4] ;  /* 0x0001f400010a7983 */ /* 0x000ee80000300800 */
[----:B------:R4:W-:Y:S02]  /*f620*/  STL [R1+0x26c], R6 ;  /* 0x00026c0601007387 */ /* 0x0009e40000100800 */
[C---:B----4-:R-:W-:Y:S02]  /*f630*/  SEL R6, R25.reuse, R5, !P1 ;  /* 0x0000000519067207 */ /* 0x050fe40004800000 */
[C---:B------:R-:W-:Y:S02]  /*f640*/  SEL R5, R25.reuse, R8, !P1 ;  /* 0x0000000819057207 */ /* 0x040fe40004800000 */
[----:B------:R-:W4:Y:S04]  /*f650*/  LDL.LU R8, [R1+0x1f0] ;  /* 0x0001f00001087983 */ /* 0x000f280000300800 */
[----:B------:R5:W-:Y:S04]  /*f660*/  STL [R1+0x268], R6 ;  /* 0x0002680601007387 */ /* 0x000be80000100800 */
[----:B------:R0:W-:Y:S01]  /*f670*/  STL [R1+0x264], R5 ;  /* 0x0002640501007387 */ /* 0x0001e20000100800 */
[----:B-----5:R-:W-:-:S03]  /*f680*/  SEL R6, R25, R7, !P1 ;  /* 0x0000000719067207 */ /* 0x020fc60004800000 */
[----:B------:R-:W5:Y:S04]  /*f690*/  LDL.LU R7, [R1+0x1ec] ;  /* 0x0001ec0001077983 */ /* 0x000f680000300800 */
[----:B------:R-:W-:Y:S01]  /*f6a0*/  STL [R1+0x260], R6 ;  /* 0x0002600601007387 */ /* 0x000fe20000100800 */
[C---:B0-----:R-:W-:Y:S02]  /*f6b0*/  SEL R5, R25.reuse, R4, !P1 ;  /* 0x0000000419057207 */ /* 0x041fe40004800000 */
        /* <DEDUP_REMOVED lines=8> */
[----:B------:R-:W-:Y:S04]  /*f740*/  STL [R1+0x254], R5 ;  /* 0x0002540501007387 */ /* 0x000fe80000100800 */
[----:B------:R0:W-:Y:S04]  /*f750*/  STL [R1+0x250], R4 ;  /* 0x0002500401007387 */ /* 0x0001e80000100800 */
[----:B------:R1:W-:Y:S01]  /*f760*/  STL [R1+0x24c], R6 ;  /* 0x00024c0601007387 */ /* 0x0003e20000100800 */
[C---:B0-----:R-:W-:Y:S02]  /*f770*/  SEL R4, R25.reuse, R28, !P1 ;  /* 0x0000001c19047207 */ /* 0x041fe40004800000 */
[----:B------:R-:W-:-:S03]  /*f780*/  SEL R5, R25, R22, !P1 ;  /* 0x0000001619057207 */ /* 0x000fc60004800000 */
[----:B------:R0:W-:Y:S01]  /*f790*/  STL [R1+0x248], R4 ;  /* 0x0002480401007387 */ /* 0x0001e20000100800 */
[----:B-1----:R-:W-:-:S03]  /*f7a0*/  SEL R6, R25, R21, !P1 ;  /* 0x0000001519067207 */ /* 0x002fc60004800000 */
        /* <DEDUP_REMOVED lines=20> */
[----:B-1----:R-:W-:-:S03]  /*f8f0*/  SEL R4, R25, R12, !P1 ;  /* 0x0000000c19047207 */ /* 0x002fc60004800000 */
[----:B------:R-:W5:Y:S04]  /*f900*/  LDL.LU R12, [R1+0x1d4] ;  /* 0x0001d400010c7983 */ /* 0x000f680000300800 */
[----:B------:R3:W-:Y:S01]  /*f910*/  STL [R1+0x214], R4 ;  /* 0x0002140401007387 */ /* 0x0007e20000100800 */
[----:B--2---:R-:W-:-:S03]  /*f920*/  SEL R5, R25, R11, !P1 ;  /* 0x0000000b19057207 */ /* 0x004fc60004800000 */
[----:B------:R-:W2:Y:S04]  /*f930*/  LDL.LU R11, [R1+0x1d8] ;  /* 0x0001d800010b7983 */ /* 0x000ea80000300800 */
[----:B------:R0:W-:Y:S01]  /*f940*/  STL [R1+0x210], R5 ;  /* 0x0002100501007387 */ /* 0x0001e20000100800 */
[----:B---3--:R-:W-:-:S03]  /*f950*/  SEL R4, R25, R10, !P1 ;  /* 0x0000000a19047207 */ /* 0x008fc60004800000 */
[----:B0-----:R-:W3:Y:S04]  /*f960*/  LDL.LU R5, [R1+0x1dc] ;  /* 0x0001dc0001057983 */ /* 0x001ee80000300800 */
[----:B------:R-:W3:Y:S04]  /*f970*/  LDL.LU R10, [R1+0x1d0] ;  /* 0x0001d000010a7983 */ /* 0x000ee80000300800 */
[----:B------:R4:W-:Y:S02]  /*f980*/  STL [R1+0x20c], R4 ;  /* 0x00020c0401007387 */ /* 0x0009e40000100800 */
[----:B----4-:R-:W-:-:S02]  /*f990*/  SEL R4, R25, R8, !P1 ;  /* 0x0000000819047207 */ /* 0x010fc40004800000 */
[----:B------:R-:W4:Y:S04]  /*f9a0*/  LDL.LU R8, [R1+0x1c0] ;  /* 0x0001c00001087983 */ /* 0x000f280000300800 */
[----:B------:R0:W-:Y:S01]  /*f9b0*/  STL [R1+0x208], R4 ;  /* 0x0002080401007387 */ /* 0x0001e20000100800 */
[----:B-----5:R-:W-:-:S03]  /*f9c0*/  SEL R17, R25, R7, !P1 ;  /* 0x0000000719117207 */ /* 0x020fc60004800000 */
[----:B0-----:R-:W5:Y:S04]  /*f9d0*/  LDL.LU R4, [R1+0x1ac] ;  /* 0x0001ac0001047983 */ /* 0x001f680000300800 */
[----:B------:R-:W5:Y:S04]  /*f9e0*/  LDL.LU R7, [R1+0x1a8] ;  /* 0x0001a80001077983 */ /* 0x000f680000300800 */
[----:B------:R0:W-:Y:S04]  /*f9f0*/  STL [R1+0x204], R17 ;  /* 0x0002041101007387 */ /* 0x0001e80000100800 */
[----:B------:R-:W5:Y:S01]  /*fa00*/  LDL.LU R26, [R1+0x1a4] ;  /* 0x0001a400011a7983 */ /* 0x000f620000300800 */
[----:B0-----:R-:W-:-:S03]  /*fa10*/  SEL R17, R25, R9, !P1 ;  /* 0x0000000919117207 */ /* 0x001fc60004800000 */
[----:B------:R-:W5:Y:S04]  /*fa20*/  LDL.LU R9, [R1+0x1a0] ;  /* 0x0001a00001097983 */ /* 0x000f680000300800 */
[----:B------:R0:W-:Y:S04]  /*fa30*/  STL [R1+0x200], R17 ;  /* 0x0002001101007387 */ /* 0x0001e80000100800 */
[----:B------:R-:W5:Y:S04]  /*fa40*/  LDL.LU R29, [R1+0x198] ;  /* 0x00019800011d7983 */ /* 0x000f680000300800 */
[----:B------:R-:W5:Y:S01]  /*fa50*/  LDL.LU R28, [R1+0x194] ;  /* 0x00019400011c7983 */ /* 0x000f620000300800 */
[----:B------:R-:W-:-:S05]  /*fa60*/  SEL R16, R25, R16, !P1 ;  /* 0x0000001019107207 */ /* 0x000fca0004800000 */
[----:B------:R1:W-:Y:S04]  /*fa70*/  STL [R1+0x1fc], R16 ;  /* 0x0001fc1001007387 */ /* 0x0003e80000100800 */
[----:B------:R-:W5:Y:S04]  /*fa80*/  LDL.LU R22, [R1+0x190] ;  /* 0x0001900001167983 */ /* 0x000f680000300800 */
[----:B------:R-:W5:Y:S04]  /*fa90*/  LDL.LU R21, [R1+0x174] ;  /* 0x0001740001157983 */ /* 0x000f680000300800 */
[----:B------:R-:W5:Y:S04]  /*faa0*/  LDL.LU R20, [R1+0x178] ;  /* 0x0001780001147983 */ /* 0x000f680000300800 */
[----:B------:R-:W5:Y:S04]  /*fab0*/  LDL.LU R18, [R1+0x17c] ;  /* 0x00017c0001127983 */ /* 0x000f680000300800 */
[----:B------:R-:W5:Y:S04]  /*fac0*/  LDL.LU R19, [R1+0x180] ;  /* 0x0001800001137983 */ /* 0x000f680000300800 */
[----:B0-----:R-:W5:Y:S01]  /*fad0*/  LDL.LU R17, [R1+0x18c] ;  /* 0x00018c0001117983 */ /* 0x001f620000300800 */
[----:B------:R-:W-:-:S05]  /*fae0*/  SEL R15, R25, R15, !P1 ;  /* 0x0000000f190f7207 */ /* 0x000fca0004800000 */
[----:B------:R0:W-:Y:S04]  /*faf0*/  STL [R1+0x1f8], R15 ;  /* 0x0001f80f01007387 */ /* 0x0001e80000100800 */
[----:B-1----:R-:W5:Y:S04]  /*fb00*/  LDL.LU R16, [R1+0x188] ;  /* 0x0001880001107983 */ /* 0x002f680000300800 */
        /* <DEDUP_REMOVED lines=16> */
[C---:B------:R-:W-:Y:S02]  /*fc10*/  SEL R5, R25.reuse, R10, !P1 ;  /* 0x0000000a19057207 */ /* 0x040fe40004800000 */
[----:B------:R-:W3:Y:S04]  /*fc20*/  LDL.LU R10, [R1+0x170] ;  /* 0x00017000010a7983 */ /* 0x000ee80000300800 */
[----:B------:R4:W-:Y:S04]  /*fc30*/  STL [R1+0x1e0], R6 ;  /* 0x0001e00601007387 */ /* 0x0009e80000100800 */
[----:B------:R5:W-:Y:S01]  /*fc40*/  STL [R1+0x1dc], R5 ;  /* 0x0001dc0501007387 */ /* 0x000be20000100800 */
[----:B----4-:R-:W-:-:S03]  /*fc50*/  SEL R6, R25, R8, !P1 ;  /* 0x0000000819067207 */ /* 0x010fc60004800000 */
[----:B------:R-:W4:Y:S04]  /*fc60*/  LDL.LU R8, [R1+0xec] ;  /* 0x0000ec0001087983 */ /* 0x000f280000300800 */
[----:B------:R-:W-:Y:S01]  /*fc70*/  STL [R1+0x1d8], R6 ;  /* 0x0001d80601007387 */ /* 0x000fe20000100800 */
[C---:B-----5:R-:W-:Y:S02]  /*fc80*/  SEL R5, R25.reuse, R4, !P1 ;  /* 0x0000000419057207 */ /* 0x060fe40004800000 */
[C---:B------:R-:W-:Y:S02]  /*fc90*/  SEL R4, R25.reuse, R7, !P1 ;  /* 0x0000000719047207 */ /* 0x040fe40004800000 */
[----:B------:R-:W5:Y:S04]  /*fca0*/  LDL.LU R7, [R1+0xf4] ;  /* 0x0000f40001077983 */ /* 0x000f680000300800 */
[----:B------:R-:W-:Y:S04]  /*fcb0*/  STL [R1+0x1d4], R5 ;  /* 0x0001d40501007387 */ /* 0x000fe80000100800 */
[----:B------:R0:W-:Y:S02]  /*fcc0*/  STL [R1+0x1d0], R4 ;  /* 0x0001d00401007387 */ /* 0x0001e40000100800 */
[----:B0-----:R-:W-:-:S02]  /*fcd0*/  SEL R4, R25, R9, !P1 ;  /* 0x0000000919047207 */ /* 0x001fc40004800000 */
[----:B------:R-:W5:Y:S01]  /*fce0*/  LDL.LU R9, [R1+0x104] ;  /* 0x0001040001097983 */ /* 0x000f620000300800 */
[C---:B------:R-:W-:Y:S02]  /*fcf0*/  SEL R5, R25.reuse, R26, !P1 ;  /* 0x0000001a19057207 */ /* 0x040fe40004800000 */
        /* <DEDUP_REMOVED lines=16> */
[C---:B-1----:R-:W-:Y:S02]  /*fe00*/  SEL R4, R25.reuse, R19, !P1 ;  /* 0x0000001319047207 */ /* 0x042fe40004800000 */
[----:B0-----:R-:W-:-:S03]  /*fe10*/  SEL R5, R25, R16, !P1 ;  /* 0x0000001019057207 */ /* 0x001fc60004800000 */
[----:B------:R0:W-:Y:S04]  /*fe20*/  STL [R1+0x198], R4 ;  /* 0x0001980401007387 */ /* 0x0001e80000100800 */
[----:B------:R-:W-:Y:S04]  /*fe30*/  STL [R1+0x194], R6 ;  /* 0x0001940601007387 */ /* 0x000fe80000100800 */
[----:B------:R-:W5:Y:S01]  /*fe40*/  LDL.LU R22, [R1+0x154] ;  /* 0x0001540001167983 */ /* 0x000f620000300800 */
[----:B0-----:R-:W-:-:S03]  /*fe50*/  SEL R4, R25, R15, !P1 ;  /* 0x0000000f19047207 */ /* 0x001fc60004800000 */
[----:B------:R0:W-:Y:S04]  /*fe60*/  STL [R1+0x190], R5 ;  /* 0x0001900501007387 */ /* 0x0001e80000100800 */
[----:B------:R-:W5:Y:S04]  /*fe70*/  LDL.LU R17, [R1+0x15c] ;  /* 0x00015c0001117983 */ /* 0x000f680000300800 */
[----:B------:R1:W-:Y:S04]  /*fe80*/  STL [R1+0x18c], R4 ;  /* 0x00018c0401007387 */ /* 0x0003e80000100800 */
[----:B------:R-:W5:Y:S01]  /*fe90*/  LDL.LU R16, [R1+0x158] ;  /* 0x0001580001107983 */ /* 0x000f620000300800 */
[----:B0-----:R-:W-:-:S05]  /*fea0*/  SEL R5, R25, R14, !P1 ;  /* 0x0000000e19057207 */ /* 0x001fca0004800000 */
[----:B------:R0:W-:Y:S04]  /*feb0*/  STL [R1+0x188], R5 ;  /* 0x0001880501007387 */ /* 0x0001e80000100800 */
[----:B------:R-:W5:Y:S01]  /*fec0*/  LDL.LU R15, [R1+0x130] ;  /* 0x00013000010f7983 */ /* 0x000f620000300800 */
[----:B-1----:R-:W-:-:S05]  /*fed0*/  SEL R4, R25, R13, !P1 ;  /* 0x0000000d19047207 */ /* 0x002fca0004800000 */
[----:B------:R2:W-:Y:S04]  /*fee0*/  STL [R1+0x184], R4 ;  /* 0x0001840401007387 */ /* 0x0005e80000100800 */
[----:B------:R-:W5:Y:S01]  /*fef0*/  LDL.LU R14, [R1+0x134] ;  /* 0x00013400010e7983 */ /* 0x000f620000300800 */
[----:B0-----:R-:W-:-:S05]  /*ff00*/  SEL R5, R25, R12, !P1 ;  /* 0x0000000c19057207 */ /* 0x001fca0004800000 */
[----:B------:R3:W-:Y:S04]  /*ff10*/  STL [R1+0x180], R5 ;  /* 0x0001800501007387 */ /* 0x0007e80000100800 */
[----:B------:R-:W5:Y:S01]  /*ff20*/  LDL.LU R21, [R1+0x14c] ;  /* 0x00014c0001157983 */ /* 0x000f620000300800 */
[----:B--2---:R-:W-:-:S03]  /*ff30*/  SEL R4, R25, R11, !P1 ;  /* 0x0000000b19047207 */ /* 0x004fc60004800000 */
[----:B------:R-:W2:Y:S04]  /*ff40*/  LDL.LU R11, [R1+0x144] ;  /* 0x00014400010b7983 */ /* 0x000ea80000300800 */
[----:B------:R4:W-:Y:S01]  /*ff50*/  STL [R1+0x17c], R4 ;  /* 0x00017c0401007387 */ /* 0x0009e20000100800 */
[----:B---3--:R-:W-:-:S03]  /*ff60*/  SEL R5, R25, R10, !P1 ;  /* 0x0000000a19057207 */ /* 0x008fc60004800000 */
[----:B------:R-:W3:Y:S04]  /*ff70*/  LDL.LU R10, [R1+0x13c] ;  /* 0x00013c00010a7983 */ /* 0x000ee80000300800 */
[----:B------:R-:W-:Y:S01]  /*ff80*/  STL [R1+0x178], R5 ;  /* 0x0001780501007387 */ /* 0x000fe20000100800 */
[----:B----4-:R-:W-:-:S03]  /*ff90*/  SEL R4, R25, R8, !P1 ;  /* 0x0000000819047207 */ /* 0x010fc60004800000 */
[----:B------:R-:W4:Y:S04]  /*ffa0*/  LDL.LU R8, [R1+0x40c] ;  /* 0x00040c0001087983 */ /* 0x000f280000300800 */
[----:B------:R-:W4:Y:S04]  /*ffb0*/  LDL.LU R13, [R1+0x138] ;  /* 0x00013800010d7983 */ /* 0x000f280000300800 */
[----:B------:R5:W-:Y:S02]  /*ffc0*/  STL [R1+0x174], R4 ;  /* 0x0001740401007387 */ /* 0x000be40000100800 */
[----:B-----5:R-:W-:-:S02]  /*ffd0*/  SEL R4, R25, R7, !P1 ;  /* 0x0000000719047207 */ /* 0x020fc40004800000 */
[----:B------:R-:W5:Y:S04]  /*ffe0*/  LDL.LU R7, [R1+0x12c] ;  /* 0x00012c0001077983 */ /* 0x000f680000300800 */
[----:B------:R-:W5:Y:S04]  /*fff0*/  LDL.LU R12, [R1+0x128] ;  /* 0x00012800010c7983 */ /* 0x000f680000300800 */
[----:B------:R0:W-:Y:S04]  /*10000*/  STL [R1+0x170], R4 ;  /* 0x0001700401007387 */ /* 0x0001e80000100800 */
[----:B------:R-:W5:Y:S04]  /*10010*/  LDL.LU R6, [R1+0x124] ;  /* 0x0001240001067983 */ /* 0x000f680000300800 */
[----:B------:R-:W5:Y:S01]  /*10020*/  LDL.LU R5, [R1+0x120] ;  /* 0x0001200001057983 */ /* 0x000f620000300800 */
[----:B0-----:R-:W-:-:S05]  /*10030*/  SEL R4, R25, R9, !P1 ;  /* 0x0000000919047207 */ /* 0x001fca0004800000 */
[----:B------:R0:W-:Y:S04]  /*10040*/  STL [R1+0x16c], R4 ;  /* 0x00016c0401007387 */ /* 0x0001e80000100800 */
[----:B0-----:R-:W5:Y:S04]  /*10050*/  LDL.LU R4, [R1+0x10c] ;  /* 0x00010c0001047983 */ /* 0x001f680000300800 */
[----:B------:R-:W5:Y:S04]  /*10060*/  LDL.LU R26, [R1+0x118] ;  /* 0x00011800011a7983 */ /* 0x000f680000300800 */
[----:B------:R-:W5:Y:S04]  /*10070*/  LDL.LU R29, [R1+0x11c] ;  /* 0x00011c00011d7983 */ /* 0x000f680000300800 */
[----:B------:R-:W5:Y:S04]  /*10080*/  LDL.LU R9, [R1+0x110] ;  /* 0x0001100001097983 */ /* 0x000f680000300800 */
[----:B------:R-:W5:Y:S04]  /*10090*/  LDL.LU R28, [R1+0x114] ;  /* 0x00011400011c7983 */ /* 0x000f680000300800 */
[----:B------:R-:W5:Y:S01]  /*100a0*/  LDL.LU R20, [R1+0x100] ;  /* 0x0001000001147983 */ /* 0x000f620000300800 */
[----:B------:R-:W-:-:S05]  /*100b0*/  SEL R18, R25, R18, !P1 ;  /* 0x0000001219127207 */ /* 0x000fca0004800000 */
[----:B------:R0:W-:Y:S04]  /*100c0*/  STL [R1+0x168], R18 ;  /* 0x0001681201007387 */ /* 0x0001e80000100800 */
[----:B------:R-:W5:Y:S04]  /*100d0*/  LDL.LU R19, [R1+0xfc] ;  /* 0x0000fc0001137983 */ /* 0x000f680000300800 */
[----:B0-----:R-:W5:Y:S01]  /*100e0*/  LDL.LU R18, [R1+0xf8] ;  /* 0x0000f80001127983 */ /* 0x001f620000300800 */
[----:B------:R-:W-:-:S05]  /*100f0*/  SEL R22, R25, R22, !P1 ;  /* 0x0000001619167207 */ /* 0x000fca0004800000 */
[----:B------:R0:W-:Y:S01]  /*10100*/  STL [R1+0x164], R22 ;  /* 0x0001641601007387 */ /* 0x0001e20000100800 */
[----:B------:R-:W-:-:S03]  /*10110*/  SEL R17, R25, R17, !P1 ;  /* 0x0000001119117207 */ /* 0x000fc60004800000 */
[----:B0-----:R-:W5:Y:S01]  /*10120*/  LDL.LU R22, [R1+0x1088] ;  /* 0x0010880001167983 */ /* 0x001f620000300800 */
[----:B------:R-:W-:-:S03]  /*10130*/  SEL R16, R25, R16, !P1 ;  /* 0x0000001019107207 */ /* 0x000fc60004800000 */
[----:B------:R0:W-:Y:S04]  /*10140*/  STL [R1+0x160], R17 ;  /* 0x0001601101007387 */ /* 0x0001e80000100800 */
[----:B0-----:R-:W5:Y:S04]  /*10150*/  LDL.LU R17, [R1+0xe4] ;  /* 0x0000e40001117983 */ /* 0x001f680000300800 */
[----:B------:R0:W-:Y:S01]  /*10160*/  STL [R1+0x15c], R16 ;  /* 0x00015c1001007387 */ /* 0x0001e20000100800 */
[----:B------:R-:W-:-:S03]  /*10170*/  SEL R15, R25, R15, !P1 ;  /* 0x0000000f190f7207 */ /* 0x000fc60004800000 */
[----:B0-----:R-:W5:Y:S04]  /*10180*/  LDL.LU R16, [R1+0xe0] ;  /* 0x0000e00001107983 */ /* 0x001f680000300800 */
[----:B------:R0:W-:Y:S01]  /*10190*/  STL [R1+0x158], R15 ;  /* 0x0001580f01007387 */ /* 0x0001e20000100800 */
[----:B------:R-:W-:-:S03]  /*101a0*/  SEL R14, R25, R14, !P1 ;  /* 0x0000000e190e7207 */ /* 0x000fc60004800000 */
[----:B0-----:R-:W5:Y:S04]  /*101b0*/  LDL.LU R15, [R1+0xdc] ;  /* 0x0000dc00010f7983 */ /* 0x001f680000300800 */
[----:B------:R0:W-:Y:S04]  /*101c0*/  STL [R1+0x154], R14 ;  /* 0x0001540e01007387 */ /* 0x0001e80000100800 */
[----:B0-----:R-:W5:Y:S01]  /*101d0*/  LDL.LU R14, [R1+0xd8] ;  /* 0x0000d800010e7983 */ /* 0x001f620000300800 */
[----:B------:R-:W-:-:S05]  /*101e0*/  SEL R21, R25, R21, !P1 ;  /* 0x0000001519157207 */ /* 0x000fca0004800000 */
[----:B------:R0:W-:Y:S04]  /*101f0*/  STL [R1+0x150], R21 ;  /* 0x0001501501007387 */ /* 0x0001e80000100800 */
[----:B0-----:R-:W5:Y:S01]  /*10200*/  LDL.LU R21, [R1+0x1084] ;  /* 0x0010840001157983 */ /* 0x001f620000300800 */
[----:B--2---:R-:W-:-:S05]  /*10210*/  SEL R11, R25, R11, !P1 ;  /* 0x0000000b190b7207 */ /* 0x004fca0004800000 */
[----:B------:R0:W-:Y:S04]  /*10220*/  STL [R1+0x14c], R11 ;  /* 0x00014c0b01007387 */ /* 0x0001e80000100800 */
[----:B0-----:R-:W2:Y:S01]  /*10230*/  LDL.LU R11, [R1+0xcc] ;  /* 0x0000cc00010b7983 */ /* 0x001ea20000300800 */
[----:B---3--:R-:W-:-:S05]  /*10240*/  SEL R10, R25, R10, !P1 ;  /* 0x0000000a190a7207 */ /* 0x008fca0004800000 */
[----:B------:R0:W-:Y:S04]  /*10250*/  STL [R1+0x144], R10 ;  /* 0x0001440a01007387 */ /* 0x0001e80000100800 */
[----:B0-----:R-:W3:Y:S01]  /*10260*/  LDL.LU R10, [R1+0xc4] ;  /* 0x0000c400010a7983 */ /* 0x001ee20000300800 */
[C---:B----4-:R-:W-:Y:S02]  /*10270*/  SEL R8, R25.reuse, R8, !P1 ;  /* 0x0000000819087207 */ /* 0x050fe40004800000 */
[----:B------:R-:W-:-:S03]  /*10280*/  SEL R13, R25, R13, !P1 ;  /* 0x0000000d190d7207 */ /* 0x000fc60004800000 */
[----:B------:R0:W-:Y:S04]  /*10290*/  STL [R1+0x13c], R8 ;  /* 0x00013c0801007387 */ /* 0x0001e80000100800 */
[----:B0-----:R-:W4:Y:S01]  /*102a0*/  LDL.LU R8, [R1+0x1080] ;  /* 0x0010800001087983 */ /* 0x001f220000300800 */
[----:B-----5:R-:W-:-:S03]  /*102b0*/  SEL R7, R25, R7, !P1 ;  /* 0x0000000719077207 */ /* 0x020fc60004800000 */
[----:B------:R0:W-:Y:S01]  /*102c0*/  STL [R1+0x138], R13 ;  /* 0x0001380d01007387 */ /* 0x0001e20000100800 */
[----:B------:R-:W-:-:S03]  /*102d0*/  SEL R12, R25, R12, !P1 ;  /* 0x0000000c190c7207 */ /* 0x000fc60004800000 */
[----:B0-----:R-:W5:Y:S04]  /*102e0*/  LDL.LU R13, [R1+0xc0] ;  /* 0x0000c000010d7983 */ /* 0x001f680000300800 */
[----:B------:R0:W-:Y:S04]  /*102f0*/  STL [R1+0x134], R7 ;  /* 0x0001340701007387 */ /* 0x0001e80000100800 */
[----:B0-----:R-:W4:Y:S04]  /*10300*/  LDL.LU R7, [R1+0x107c] ;  /* 0x00107c0001077983 */ /* 0x001f280000300800 */
[----:B------:R0:W-:Y:S04]  /*10310*/  STL [R1+0x130], R12 ;  /* 0x0001300c01007387 */ /* 0x0001e80000100800 */
[----:B0-----:R-:W4:Y:S01]  /*10320*/  LDL.LU R12, [R1+0xbc] ;  /* 0x0000bc00010c7983 */ /* 0x001f220000300800 */
[----:B------:R-:W-:-:S05]  /*10330*/  SEL R6, R25, R6, !P1 ;  /* 0x0000000619067207 */ /* 0x000fca0004800000 */
[----:B------:R0:W-:Y:S02]  /*10340*/  STL [R1+0x12c], R6 ;  /* 0x00012c0601007387 */ /* 0x0001e40000100800 */
[C---:B0-----:R-:W-:Y:S02]  /*10350*/  SEL R6, R25.reuse, R5, !P1 ;  /* 0x0000000519067207 */ /* 0x041fe40004800000 */
[----:B------:R-:W-:-:S03]  /*10360*/  SEL R5, R25, R4, !P1 ;  /* 0x0000000419057207 */ /* 0x000fc60004800000 */
[----:B------:R0:W-:Y:S04]  /*10370*/  STL [R1+0x128], R6 ;  /* 0x0001280601007387 */ /* 0x0001e80000100800 */
[----:B------:R1:W-:Y:S01]  /*10380*/  STL [R1+0x124], R5 ;  /* 0x0001240501007387 */ /* 0x0003e20000100800 */
[C---:B0-----:R-:W-:Y:S02]  /*10390*/  SEL R6, R25.reuse, R26, !P1 ;  /* 0x0000001a19067207 */ /* 0x041fe40004800000 */
[----:B-1----:R-:W-:-:S03]  /*103a0*/  SEL R5, R25, R9, !P1 ;  /* 0x0000000919057207 */ /* 0x002fc60004800000 */
[----:B------:R0:W-:Y:S04]  /*103b0*/  STL [R1+0x120], R6 ;  /* 0x0001200601007387 */ /* 0x0001e80000100800 */
[----:B------:R-:W4:Y:S01]  /*103c0*/  LDL.LU R9, [R1+0xb8] ;  /* 0x0000b80001097983 */ /* 0x000f220000300800 */
[----:B------:R-:W-:-:S05]  /*103d0*/  SEL R4, R25, R29, !P1 ;  /* 0x0000001d19047207 */ /* 0x000fca0004800000 */
[----:B------:R1:W-:Y:S01]  /*103e0*/  STL [R1+0x11c], R4 ;  /* 0x00011c0401007387 */ /* 0x0003e20000100800 */
[----:B0-----:R-:W-:-:S03]  /*103f0*/  SEL R6, R25, R20, !P1 ;  /* 0x0000001419067207 */ /* 0x001fc60004800000 */
[----:B------:R0:W-:Y:S01]  /*10400*/  STL [R1+0x118], R5 ;  /* 0x0001180501007387 */ /* 0x0001e20000100800 */
[C---:B-1----:R-:W-:Y:S02]  /*10410*/  SEL R4, R25.reuse, R28, !P1 ;  /* 0x0000001c19047207 */ /* 0x042fe40004800000 */
[----:B0-----:R-:W-:-:S03]  /*10420*/  SEL R5, R25, R19, !P1 ;  /* 0x0000001319057207 */ /* 0x001fc60004800000 */
[----:B------:R0:W-:Y:S04]  /*10430*/  STL [R1+0x114], R4 ;  /* 0x0001140401007387 */ /* 0x0001e80000100800 */
[----:B------:R-:W-:Y:S04]  /*10440*/  STL [R1+0x110], R6 ;  /* 0x0001100601007387 */ /* 0x000fe80000100800 */
[----:B------:R-:W4:Y:S01]  /*10450*/  LDL.LU R20, [R1+0xa8] ;  /* 0x0000a80001147983 */ /* 0x000f220000300800 */
[----:B0-----:R-:W-:-:S03]  /*10460*/  SEL R4, R25, R18, !P1 ;  /* 0x0000001219047207 */ /* 0x001fc60004800000 */
[----:B------:R-:W-:Y:S04]  /*10470*/  STL [R1+0x10c], R5 ;  /* 0x00010c0501007387 */ /* 0x000fe80000100800 */
[----:B------:R-:W4:Y:S04]  /*10480*/  LDL.LU R29, [R1+0xb0] ;  /* 0x0000b000011d7983 */ /* 0x000f280000300800 */
[----:B------:R0:W-:Y:S04]  /*10490*/  STL [R1+0x104], R4 ;  /* 0x0001040401007387 */ /* 0x0001e80000100800 */
[----:B------:R-:W4:Y:S01]  /*104a0*/  LDL.LU R28, [R1+0xb4] ;  /* 0x0000b400011c7983 */ /* 0x000f220000300800 */
[----:B0-----:R-:W-:-:S02]  /*104b0*/  SEL R4, R25, R17, !P1 ;  /* 0x0000001119047207 */ /* 0x001fc40004800000 */
[----:B------:R-:W-:-:S03]  /*104c0*/  SEL R5, R25, R16, !P1 ;  /* 0x0000001019057207 */ /* 0x000fc60004800000 */
[----:B------:R0:W-:Y:S01]  /*104d0*/  STL [R1+0x100], R4 ;  /* 0x0001000401007387 */ /* 0x0001e20000100800 */
[----:B------:R-:W-:-:S03]  /*104e0*/  SEL R15, R25, R15, !P1 ;  /* 0x0000000f190f7207 */ /* 0x000fc60004800000 */
[----:B0-----:R-:W4:Y:S04]  /*104f0*/  LDL.LU R4, [R1+0x384] ;  /* 0x0003840001047983 */ /* 0x001f280000300800 */
[----:B------:R0:W-:Y:S01]  /*10500*/  STL [R1+0xfc], R5 ;  /* 0x0000fc0501007387 */ /* 0x0001e20000100800 */
[----:B------:R-:W-:-:S03]  /*10510*/  SEL R6, R25, R14, !P1 ;  /* 0x0000000e19067207 */ /* 0x000fc60004800000 */
[----:B0-----:R-:W4:Y:S04]  /*10520*/  LDL.LU R5, [R1+0xac] ;  /* 0x0000ac0001057983 */ /* 0x001f280000300800 */
[----:B------:R0:W-:Y:S04]  /*10530*/  STL [R1+0xf8], R15 ;  /* 0x0000f80f01007387 */ /* 0x0001e80000100800 */
[----:B------:R-:W4:Y:S04]  /*10540*/  LDL.LU R19, [R1+0x98] ;  /* 0x0000980001137983 */ /* 0x000f280000300800 */
[----:B------:R-:W4:Y:S04]  /*10550*/  LDL.LU R18, [R1+0x9c] ;  /* 0x00009c0001127983 */ /* 0x000f280000300800 */
[----:B------:R-:W-:Y:S04]  /*10560*/  STL [R1+0xf4], R6 ;  /* 0x0000f40601007387 */ /* 0x000fe80000100800 */
[----:B0-----:R-:W4:Y:S01]  /*10570*/  LDL.LU R15, [R1+0x90] ;  /* 0x00009000010f7983 */ /* 0x001f220000300800 */
[----:B--2---:R-:W-:-:S05]  /*10580*/  SEL R11, R25, R11, !P1 ;  /* 0x0000000b190b7207 */ /* 0x004fca0004800000 */
[----:B------:R0:W-:Y:S04]  /*10590*/  STL [R1+0xec], R11 ;  /* 0x0000ec0b01007387 */ /* 0x0001e80000100800 */
[----:B0-----:R-:W2:Y:S01]  /*105a0*/  LDL.LU R11, [R1+0x8c] ;  /* 0x00008c00010b7983 */ /* 0x001ea20000300800 */
[----:B---3--:R-:W-:-:S03]  /*105b0*/  SEL R6, R25, R10, !P1 ;  /* 0x0000000a19067207 */ /* 0x008fc60004800000 */
[----:B------:R-:W3:Y:S04]  /*105c0*/  LDL.LU R10, [R1+0x88] ;  /* 0x00008800010a7983 */ /* 0x000ee80000300800 */
[----:B------:R5:W-:Y:S02]  /*105d0*/  STL [R1+0xe4], R6 ;  /* 0x0000e40601007387 */ /* 0x000be40000100800 */
[C---:B-----5:R-:W-:Y:S02]  /*105e0*/  SEL R6, R25.reuse, R13, !P1 ;  /* 0x0000000d19067207 */ /* 0x060fe40004800000 */
[C---:B----4-:R-:W-:Y:S02]  /*105f0*/  SEL R13, R25.reuse, R7, !P1 ;  /* 0x00000007190d7207 */ /* 0x050fe40004800000 */
[----:B------:R-:W4:Y:S04]  /*10600*/  LDL.LU R7, [R1+0x94] ;  /* 0x0000940001077983 */ /* 0x000f280000300800 */
[----:B------:R0:W-:Y:S04]  /*10610*/  STL [R1+0xe0], R6 ;  /* 0x0000e00601007387 */ /* 0x0001e80000100800 */
[----:B------:R1:W-:Y:S04]  /*10620*/  STL [R1+0xdc], R13 ;  /* 0x0000dc0d01007387 */ /* 0x0003e80000100800 */
[----:B------:R-:W5:Y:S01]  /*10630*/  LDL.LU R17, [R1+0x58] ;  /* 0x0000580001117983 */ /* 0x000f620000300800 */
[----:B0-----:R-:W-:-:S03]  /*10640*/  SEL R6, R25, R12, !P1 ;  /* 0x0000000c19067207 */ /* 0x001fc60004800000 */
[----:B------:R-:W4:Y:S04]  /*10650*/  LDL.LU R16, [R1+0x64] ;  /* 0x0000640001107983 */ /* 0x000f280000300800 */
[----:B------:R0:W-:Y:S04]  /*10660*/  STL [R1+0xd8], R6 ;  /* 0x0000d80601007387 */ /* 0x0001e80000100800 */
[----:B-1----:R-:W4:Y:S04]  /*10670*/  LDL.LU R13, [R1+0x74] ;  /* 0x00007400010d7983 */ /* 0x002f280000300800 */
[----:B------:R-:W4:Y:S01]  /*10680*/  LDL.LU R12, [R1+0x78] ;  /* 0x00007800010c7983 */ /* 0x000f220000300800 */
[----:B0-----:R-:W-:-:S03]  /*10690*/  SEL R6, R25, R8, !P1 ;  /* 0x0000000819067207 */ /* 0x001fc60004800000 */
[----:B------:R-:W4:Y:S04]  /*106a0*/  LDL.LU R8, [R1+0xa0] ;  /* 0x0000a00001087983 */ /* 0x000f280000300800 */
[----:B------:R0:W-:Y:S01]  /*106b0*/  STL [R1+0xcc], R6 ;  /* 0x0000cc0601007387 */ /* 0x0001e20000100800 */
[----:B------:R-:W-:-:S03]  /*106c0*/  SEL R14, R25, R9, !P1 ;  /* 0x00000009190e7207 */ /* 0x000fc60004800000 */
[----:B------:R-:W4:Y:S04]  /*106d0*/  LDL.LU R9, [R1+0x80] ;  /* 0x0000800001097983 */ /* 0x000f280000300800 */
[----:B0-----:R-:W4:Y:S04]  /*106e0*/  LDL.LU R6, [R1+0x7c] ;  /* 0x00007c0001067983 */ /* 0x001f280000300800 */
[----:B------:R0:W-:Y:S04]  /*106f0*/  STL [R1+0xc4], R14 ;  /* 0x0000c40e01007387 */ /* 0x0001e80000100800 */
[----:B------:R-:W4:Y:S04]  /*10700*/  LDL.LU R26, [R1+0x6c] ;  /* 0x00006c00011a7983 */ /* 0x000f280000300800 */
[----:B0-----:R-:W4:Y:S01]  /*10710*/  LDL.LU R14, [R1+0x70] ;  /* 0x00007000010e7983 */ /* 0x001f220000300800 */
[----:B------:R-:W-:-:S05]  /*10720*/  SEL R20, R25, R20, !P1 ;  /* 0x0000001419147207 */ /* 0x000fca0004800000 */
[----:B------:R0:W-:Y:S01]  /*10730*/  STL [R1+0xc0], R20 ;  /* 0x0000c01401007387 */ /* 0x0001e20000100800 */
[----:B------:R-:W-:-:S03]  /*10740*/  SEL R29, R25, R29, !P1 ;  /* 0x0000001d191d7207 */ /* 0x000fc60004800000 */
[----:B0-----:R-:W4:Y:S01]  /*10750*/  LDL.LU R20, [R1+0x1078] ;  /* 0x0010780001147983 */ /* 0x001f220000300800 */
[----:B------:R-:W-:-:S03]  /*10760*/  SEL R28, R25, R28, !P1 ;  /* 0x0000001c191c7207 */ /* 0x000fc60004800000 */
[----:B------:R0:W-:Y:S04]  /*10770*/  STL [R1+0xbc], R29 ;  /* 0x0000bc1d01007387 */ /* 0x0001e80000100800 */
[----:B0-----:R-:W4:Y:S04]  /*10780*/  LDL.LU R29, [R1+0x230] ;  /* 0x00023000011d7983 */ /* 0x001f280000300800 */
[----:B------:R0:W-:Y:S01]  /*10790*/  STL [R1+0xb8], R28 ;  /* 0x0000b81c01007387 */ /* 0x0001e20000100800 */
[----:B------:R-:W-:-:S03]  /*107a0*/  SEL R4, R25, R4, !P1 ;  /* 0x0000000419047207 */ /* 0x000fc60004800000 */
[----:B0-----:R-:W4:Y:S04]  /*107b0*/  LDL.LU R28, [R1+0x238] ;  /* 0x00023800011c7983 */ /* 0x001f280000300800 */
[----:B------:R0:W-:Y:S01]  /*107c0*/  STL [R1+0xb4], R4 ;  /* 0x0000b40401007387 */ /* 0x0001e20000100800 */
[----:B------:R-:W-:-:S03]  /*107d0*/  SEL R5, R25, R5, !P1 ;  /* 0x0000000519057207 */ /* 0x000fc60004800000 */
[----:B0-----:R-:W4:Y:S01]  /*107e0*/  LDL.LU R4, [R1+0x228] ;  /* 0x0002280001047983 */ /* 0x001f220000300800 */
        /* <DEDUP_REMOVED lines=8> */
[----:B0-----:R-:W4:Y:S01]  /*10870*/  LDL.LU R18, [R1+0x1070] ;  /* 0x0010700001127983 */ /* 0x001f220000300800 */
[C---:B--2---:R-:W-:Y:S02]  /*10880*/  SEL R11, R25.reuse, R11, !P1 ;  /* 0x0000000b190b7207 */ /* 0x044fe40004800000 */
[----:B---3--:R-:W-:-:S02]  /*10890*/  SEL R10, R25, R10, !P1 ;  /* 0x0000000a190a7207 */ /* 0x008fc40004800000 */
[C---:B-----5:R-:W-:Y:S02]  /*108a0*/  SEL R17, R25.reuse, R17, !P1 ;  /* 0x0000001119117207 */ /* 0x060fe40004800000 */
[C---:B----4-:R-:W-:Y:S02]  /*108b0*/  SEL R16, R25.reuse, R16, !P1 ;  /* 0x0000001019107207 */ /* 0x050fe40004800000 */
[----:B------:R-:W-:-:S05]  /*108c0*/  SEL R8, R25, R8, !P1 ;  /* 0x0000000819087207 */ /* 0x000fca0004800000 */
[----:B------:R0:W-:Y:S02]  /*108d0*/  STL [R1+0xa4], R8 ;  /* 0x0000a40801007387 */ /* 0x0001e40000100800 */
[C---:B0-----:R-:W-:Y:S02]  /*108e0*/  SEL R8, R25.reuse, R7, !P1 ;  /* 0x0000000719087207 */ /* 0x041fe40004800000 */
[----:B------:R-:W2:Y:S04]  /*108f0*/  LDL.LU R7, [R1+0x50] ;  /* 0x0000500001077983 */ /* 0x000ea80000300800 */
[----:B------:R0:W-:Y:S01]  /*10900*/  STL [R1+0xa0], R8 ;  /* 0x0000a00801007387 */ /* 0x0001e20000100800 */
[----:B------:R-:W-:-:S03]  /*10910*/  SEL R13, R25, R13, !P1 ;  /* 0x0000000d190d7207 */ /* 0x000fc60004800000 */
[----:B0-----:R-:W3:Y:S04]  /*10920*/  LDL.LU R8, [R1+0x1b4] ;  /* 0x0001b40001087983 */ /* 0x001ee80000300800 */
[----:B------:R0:W-:Y:S01]  /*10930*/  STL [R1+0x9c], R15 ;  /* 0x00009c0f01007387 */ /* 0x0001e20000100800 */
[----:B------:R-:W-:-:S03]  /*10940*/  SEL R12, R25, R12, !P1 ;  /* 0x0000000c190c7207 */ /* 0x000fc60004800000 */
[----:B0-----:R-:W4:Y:S04]  /*10950*/  LDL.LU R15, [R1+0x1b8] ;  /* 0x0001b800010f7983 */ /* 0x001f280000300800 */
[----:B------:R0:W-:Y:S01]  /*10960*/  STL [R1+0x98], R11 ;  /* 0x0000980b01007387 */ /* 0x0001e20000100800 */
[----:B------:R-:W-:-:S03]  /*10970*/  SEL R9, R25, R9, !P1 ;  /* 0x0000000919097207 */ /* 0x000fc60004800000 */
[----:B0-----:R-:W5:Y:S04]  /*10980*/  LDL.LU R11, [R1+0x1b0] ;  /* 0x0001b000010b7983 */ /* 0x001f680000300800 */
[----:B------:R0:W-:Y:S04]  /*10990*/  STL [R1+0x94], R10 ;  /* 0x0000940a01007387 */ /* 0x0001e80000100800 */
[----:B0-----:R-:W2:Y:S04]  /*109a0*/  LDL.LU R10, [R1+0x19c] ;  /* 0x00019c00010a7983 */ /* 0x001ea80000300800 */
        /* <DEDUP_REMOVED lines=9> */
[----:B0-----:R-:W2:Y:S01]  /*10a40*/  LDL.LU R9, [R1+0x1064] ;  /* 0x0010640001097983 */ /* 0x001ea20000300800 */
[----:B------:R-:W-:-:S02]  /*10a50*/  SEL R6, R25, R6, !P1 ;  /* 0x0000000619067207 */ /* 0x000fc40004800000 */
[----:B------:R-:W-:-:S03]  /*10a60*/  SEL R26, R25, R26, !P1 ;  /* 0x0000001a191a7207 */ /* 0x000fc60004800000 */
[----:B------:R0:W-:Y:S02]  /*10a70*/  STL [R1+0x7c], R6 ;  /* 0x00007c0601007387 */ /* 0x0001e40000100800 */
[C---:B0-----:R-:W-:Y:S02]  /*10a80*/  SEL R6, R25.reuse, R14, !P1 ;  /* 0x0000000e19067207 */ /* 0x041fe40004800000 */
[----:B------:R-:W5:Y:S04]  /*10a90*/  LDL.LU R14, [R1+0xc8] ;  /* 0x0000c800010e7983 */ /* 0x000f680000300800 */
[----:B------:R0:W-:Y:S04]  /*10aa0*/  STL [R1+0x78], R26 ;  /* 0x0000781a01007387 */ /* 0x0001e80000100800 */
[----:B0-----:R-:W5:Y:S04]  /*10ab0*/  LDL.LU R26, [R1+0x108] ;  /* 0x00010800011a7983 */ /* 0x001f680000300800 */
        /* <DEDUP_REMOVED lines=14> */
[----:B------:R-:W2:Y:S01]  /*10ba0*/  LDL.LU R9, [R1+0x1bc] ;  /* 0x0001bc0001097983 */ /* 0x000ea20000300800 */
[C---:B------:R-:W-:Y:S02]  /*10bb0*/  SEL R7, R25.reuse, R7, !P1 ;  /* 0x0000000719077207 */ /* 0x040fe40004800000 */
[C---:B---3--:R-:W-:Y:S01]  /*10bc0*/  SEL R8, R25.reuse, R8, !P1 ;  /* 0x0000000819087207 */ /* 0x048fe20004800000 */
[----:B------:R0:W-:Y:S01]  /*10bd0*/  STL [R1+0x58], R6 ;  /* 0x0000580601007387 */ /* 0x0001e20000100800 */
[C---:B----4-:R-:W-:Y:S02]  /*10be0*/  SEL R15, R25.reuse, R15, !P1 ;  /* 0x0000000f190f7207 */ /* 0x050fe40004800000 */
[C---:B-----5:R-:W-:Y:S01]  /*10bf0*/  SEL R11, R25.reuse, R11, !P1 ;  /* 0x0000000b190b7207 */ /* 0x060fe20004800000 */
[----:B0-----:R-:W3:Y:S04]  /*10c00*/  LDL.LU R6, [R1+0x28] ;  /* 0x0000280001067983 */ /* 0x001ee80000300800 */
[----:B------:R0:W-:Y:S01]  /*10c10*/  STL [R1+0x54], R7 ;  /* 0x0000540701007387 */ /* 0x0001e20000100800 */
[----:B------:R-:W-:-:S03]  /*10c20*/  SEL R10, R25, R10, !P1 ;  /* 0x0000000a190a7207 */ /* 0x000fc60004800000 */
[----:B0-----:R-:W4:Y:S04]  /*10c30*/  LDL.LU R7, [R1+0x2c] ;  /* 0x00002c0001077983 */ /* 0x001f280000300800 */
[----:B------:R0:W-:Y:S04]  /*10c40*/  STL [R1+0x50], R8 ;  /* 0x0000500801007387 */ /* 0x0001e80000100800 */
[----:B0-----:R-:W5:Y:S01]  /*10c50*/  LDL.LU R8, [R1+0x34] ;  /* 0x0000340001087983 */ /* 0x001f620000300800 */
[----:B--2---:R-:W-:-:S05]  /*10c60*/  SEL R9, R25, R9, !P1 ;  /* 0x0000000919097207 */ /* 0x004fca0004800000 */
[----:B------:R0:W-:Y:S04]  /*10c70*/  STL [R1+0x4c], R9 ;  /* 0x00004c0901007387 */ /* 0x0001e80000100800 */
[----:B0-----:R-:W2:Y:S04]  /*10c80*/  LDL.LU R9, [R1+0x5c] ;  /* 0x00005c0001097983 */ /* 0x001ea80000300800 */
[----:B------:R0:W-:Y:S04]  /*10c90*/  STL [R1+0x40], R15 ;  /* 0x0000400f01007387 */ /* 0x0001e80000100800 */
[----:B0-----:R-:W2:Y:S04]  /*10ca0*/  LDL.LU R15, [R1+0x1060] ;  /* 0x00106000010f7983 */ /* 0x001ea80000300800 */
[----:B------:R0:W-:Y:S04]  /*10cb0*/  STL [R1+0x3c], R11 ;  /* 0x00003c0b01007387 */ /* 0x0001e80000100800 */
[----:B0-----:R-:W2:Y:S04]  /*10cc0*/  LDL.LU R11, [R1+0x105c] ;  /* 0x00105c00010b7983 */ /* 0x001ea80000300800 */
[----:B------:R0:W-:Y:S04]  /*10cd0*/  STL [R1+0x38], R10 ;  /* 0x0000380a01007387 */ /* 0x0001e80000100800 */
[----:B0-----:R-:W3:Y:S01]  /*10ce0*/  LDL.LU R10, [R1+0x1058] ;  /* 0x00105800010a7983 */ /* 0x001ee20000300800 */
[----:B------:R-:W-:-:S02]  /*10cf0*/  SEL R13, R25, R13, !P1 ;  /* 0x0000000d190d7207 */ /* 0x000fc40004800000 */
[C---:B------:R-:W-:Y:S02]  /*10d00*/  SEL R12, R25.reuse, R12, !P1 ;  /* 0x0000000c190c7207 */ /* 0x040fe40004800000 */
[C---:B--2---:R-:W-:Y:S02]  /*10d10*/  SEL R11, R25.reuse, R11, !P1 ;  /* 0x0000000b190b7207 */ /* 0x044fe40004800000 */
[----:B---3--:R-:W-:-:S05]  /*10d20*/  SEL R10, R25, R10, !P1 ;  /* 0x0000000a190a7207 */ /* 0x008fca0004800000 */
[----:B------:R0:W-:Y:S04]  /*10d30*/  STL [R1+0x30], R10 ;  /* 0x0000300a01007387 */ /* 0x0001e80000100800 */
[----:B0-----:R-:W2:Y:S04]  /*10d40*/  LDL.LU R10, [R1+0x68] ;  /* 0x00006800010a7983 */ /* 0x001ea80000300800 */
[----:B------:R0:W-:Y:S04]  /*10d50*/  STL [R1+0x1c], R11 ;  /* 0x00001c0b01007387 */ /* 0x0001e80000100800 */
[----:B0-----:R-:W3:Y:S04]  /*10d60*/  LDL.LU R11, [R1+0x48] ;  /* 0x00004800010b7983 */ /* 0x001ee80000300800 */
[----:B------:R0:W-:Y:S04]  /*10d70*/  STL [R1+0x18], R13 ;  /* 0x0000180d01007387 */ /* 0x0001e80000100800 */
[----:B0-----:R-:W2:Y:S04]  /*10d80*/  LDL.LU R13, [R1+0x1054] ;  /* 0x00105400010d7983 */ /* 0x001ea80000300800 */
[----:B------:R0:W-:Y:S04]  /*10d90*/  STL [R1+0x14], R12 ;  /* 0x0000140c01007387 */ /* 0x0001e80000100800 */
[----:B0-----:R-:W3:Y:S01]  /*10da0*/  LDL.LU R12, [R1+0x1050] ;  /* 0x00105000010c7983 */ /* 0x001ee20000300800 */
[----:B------:R-:W-:-:S02]  /*10db0*/  SEL R14, R25, R14, !P1 ;  /* 0x0000000e190e7207 */ /* 0x000fc40004800000 */
[C---:B--2---:R-:W-:Y:S02]  /*10dc0*/  SEL R13, R25.reuse, R13, !P1 ;  /* 0x0000000d190d7207 */ /* 0x044fe40004800000 */
[----:B---3--:R-:W-:-:S05]  /*10dd0*/  SEL R12, R25, R12, !P1 ;  /* 0x0000000c190c7207 */ /* 0x008fca0004800000 */
[----:B------:R0:W-:Y:S04]  /*10de0*/  STL [R1+0x10], R12 ;  /* 0x0000100c01007387 */ /* 0x0001e80000100800 */
[----:B0-----:R-:W2:Y:S04]  /*10df0*/  LDL.LU R12, [R1+0x44] ;  /* 0x00004400010c7983 */ /* 0x001ea80000300800 */
[----:B------:R0:W-:Y:S04]  /*10e00*/  STL [R1+0xc], R13 ;  /* 0x00000c0d01007387 */ /* 0x0001e80000100800 */
[----:B0-----:R-:W3:Y:S04]  /*10e10*/  LDL.LU R13, [R1+0xe8] ;  /* 0x0000e800010d7983 */ /* 0x001ee80000300800 */
[----:B------:R0:W-:Y:S04]  /*10e20*/  STL [R1+0x8], R14 ;  /* 0x0000080e01007387 */ /* 0x0001e80000100800 */
[----:B0-----:R-:W3:Y:S01]  /*10e30*/  LDL.LU R14, [R1+0x104c] ;  /* 0x00104c00010e7983 */ /* 0x001ee20000300800 */
[----:B------:R-:W-:-:S02]  /*10e40*/  SEL R26, R25, R26, !P1 ;  /* 0x0000001a191a7207 */ /* 0x000fc40004800000 */
[C---:B------:R-:W-:Y:S02]  /*10e50*/  SEL R29, R25.reuse, R29, !P1 ;  /* 0x0000001d191d7207 */ /* 0x040fe40004800000 */
[C---:B------:R-:W-:Y:S01]  /*10e60*/  SEL R28, R25.reuse, R28, !P1 ;  /* 0x0000001c191c7207 */ /* 0x040fe20004800000 */
[----:B------:R-:W-:Y:S01]  /*10e70*/  STL [R1+0xfa0], R26 ;  /* 0x000fa01a01007387 */ /* 0x000fe20000100800 */
[C---:B------:R-:W-:Y:S02]  /*10e80*/  SEL R4, R25.reuse, R4, !P1 ;  /* 0x0000000419047207 */ /* 0x040fe40004800000 */
[C---:B------:R-:W-:Y:S02]  /*10e90*/  SEL R5, R25.reuse, R5, !P1 ;  /* 0x0000000519057207 */ /* 0x040fe40004800000 */
[C---:B------:R-:W-:Y:S02]  /*10ea0*/  SEL R6, R25.reuse, R6, !P1 ;  /* 0x0000000619067207 */ /* 0x040fe40004800000 */
[----:B----4-:R-:W-:-:S02]  /*10eb0*/  SEL R7, R25, R7, !P1 ;  /* 0x0000000719077207 */ /* 0x010fc40004800000 */
[C---:B-----5:R-:W-:Y:S02]  /*10ec0*/  SEL R8, R25.reuse, R8, !P1 ;  /* 0x0000000819087207 */ /* 0x060fe40004800000 */
[C---:B------:R-:W-:Y:S02]  /*10ed0*/  SEL R9, R25.reuse, R9, !P1 ;  /* 0x0000000919097207 */ /* 0x040fe40004800000 */
[C---:B------:R-:W-:Y:S02]  /*10ee0*/  SEL R10, R25.reuse, R10, !P1 ;  /* 0x0000000a190a7207 */ /* 0x040fe40004800000 */
[C---:B------:R-:W-:Y:S02]  /*10ef0*/  SEL R11, R25.reuse, R11, !P1 ;  /* 0x0000000b190b7207 */ /* 0x040fe40004800000 */
[C---:B------:R-:W-:Y:S02]  /*10f00*/  SEL R15, R25.reuse, R15, !P1 ;  /* 0x0000000f190f7207 */ /* 0x040fe40004800000 */
[----:B------:R-:W-:-:S02]  /*10f10*/  SEL R16, R25, R16, !P1 ;  /* 0x0000001019107207 */ /* 0x000fc40004800000 */
[C---:B--2---:R-:W-:Y:S02]  /*10f20*/  SEL R12, R25.reuse, R12, !P1 ;  /* 0x0000000c190c7207 */ /* 0x044fe40004800000 */
[----:B---3--:R-:W-:-:S05]  /*10f30*/  SEL R13, R25, R13, !P1 ;  /* 0x0000000d190d7207 */ /* 0x008fca0004800000 */
[----:B------:R-:W-:Y:S04]  /*10f40*/  STL [R1+0x4], R13 ;  /* 0x0000040d01007387 */ /* 0x000fe80000100800 */
        /* <DEDUP_REMOVED lines=9> */
[----:B------:R0:W-:Y:S01]  /*10fe0*/  STL [R1+0xfc8], R12 ;  /* 0x000fc80c01007387 */ /* 0x0001e20000100800 */
[----:B------:R-:W-:-:S03]  /*10ff0*/  SEL R14, R25, R14, !P1 ;  /* 0x0000000e190e7207 */ /* 0x000fc60004800000 */
[----:B0-----:R-:W2:Y:S04]  /*11000*/  LDL.LU R12, [R1+0x400] ;  /* 0x00040000010c7983 */ /* 0x001ea80000300800 */
[----:B------:R-:W3:Y:S04]  /*11010*/  LDL.LU R10, [R1+0x3fc] ;  /* 0x0003fc00010a7983 */ /* 0x000ee80000300800 */
[----:B------:R-:W4:Y:S04]  /*11020*/  LDL.LU R9, [R1+0x3f8] ;  /* 0x0003f80001097983 */ /* 0x000f280000300800 */
[----:B------:R-:W5:Y:S04]  /*11030*/  LDL.LU R8, [R1+0x3f4] ;  /* 0x0003f40001087983 */ /* 0x000f680000300800 */
[----:B------:R-:W2:Y:S04]  /*11040*/  LDL.LU R7, [R1+0x3f0] ;  /* 0x0003f00001077983 */ /* 0x000ea80000300800 */
[----:B------:R-:W2:Y:S04]  /*11050*/  LDL.LU R6, [R1+0x3ec] ;  /* 0x0003ec0001067983 */ /* 0x000ea80000300800 */
[----:B------:R-:W2:Y:S04]  /*11060*/  LDL.LU R5, [R1+0x3e8] ;  /* 0x0003e80001057983 */ /* 0x000ea80000300800 */
[----:B------:R-:W2:Y:S04]  /*11070*/  LDL.LU R4, [R1+0x3e4] ;  /* 0x0003e40001047983 */ /* 0x000ea80000300800 */
[----:B------:R-:W2:Y:S04]  /*11080*/  LDL.LU R28, [R1+0x3e0] ;  /* 0x0003e000011c7983 */ /* 0x000ea80000300800 */
[----:B------:R-:W2:Y:S04]  /*11090*/  LDL.LU R29, [R1+0x3dc] ;  /* 0x0003dc00011d7983 */ /* 0x000ea80000300800 */
[----:B------:R-:W2:Y:S04]  /*110a0*/  LDL.LU R26, [R1+0x3d8] ;  /* 0x0003d800011a7983 */ /* 0x000ea80000300800 */
[----:B------:R0:W-:Y:S04]  /*110b0*/  STL [R1+0xfcc], R11 ;  /* 0x000fcc0b01007387 */ /* 0x0001e80000100800 */
[----:B0-----:R-:W2:Y:S04]  /*110c0*/  LDL.LU R11, [R1+0x404] ;  /* 0x00040400010b7983 */ /* 0x001ea80000300800 */
[----:B------:R0:W-:Y:S04]  /*110d0*/  STL [R1+0xfd0], R14 ;  /* 0x000fd00e01007387 */ /* 0x0001e80000100800 */
[----:B0-----:R-:W3:Y:S04]  /*110e0*/  LDL.LU R14, [R1+0x24] ;  /* 0x00002400010e7983 */ /* 0x001ee80000300800 */
[----:B------:R-:W-:Y:S04]  /*110f0*/  STL [R1+0xfd4], R15 ;  /* 0x000fd40f01007387 */ /* 0x000fe80000100800 */
[----:B------:R0:W-:Y:S04]  /*11100*/  STL [R1+0xfd8], R16 ;  /* 0x000fd81001007387 */ /* 0x0001e80000100800 */
[----:B0-----:R-:W5:Y:S04]  /*11110*/  LDL R16, [R1+0x4b4] ;  /* 0x0004b40001107983 */ /* 0x001f680000100800 */
[----:B------:R-:W0:Y:S01]  /*11120*/  S2R R13, SR_TID.X ;  /* 0x00000000000d7919 */ /* 0x000e220000002100 */
[----:B------:R-:W-:-:S02]  /*11130*/  SEL R17, R25, R17, !P1 ;  /* 0x0000001119117207 */ /* 0x000fc40004800000 */
[C---:B------:R-:W-:Y:S01]  /*11140*/  SEL R18, R25.reuse, R18, !P1 ;  /* 0x0000001219127207 */ /* 0x040fe20004800000 */
[----:B------:R-:W-:Y:S01]  /*11150*/  @!P2 IMAD.MOV R27, RZ, RZ, -R27 ;  /* 0x000000ffff1ba224 */ /* 0x000fe200078e0a1b */
[C---:B------:R-:W-:Y:S01]  /*11160*/  SEL R19, R25.reuse, R19, !P1 ;  /* 0x0000001319137207 */ /* 0x040fe20004800000 */
[----:B------:R-:W-:Y:S01]  /*11170*/  @!P3 IMAD.MOV R0, RZ, RZ, -R0 ;  /* 0x000000ffff00b224 */ /* 0x000fe200078e0a00 */
[C---:B------:R-:W-:Y:S01]  /*11180*/  SEL R20, R25.reuse, R20, !P1 ;  /* 0x0000001419147207 */ /* 0x040fe20004800000 */
[----:B------:R-:W-:Y:S01]  /*11190*/  @!P4 IMAD.MOV R2, RZ, RZ, -R2 ;  /* 0x000000ffff02c224 */ /* 0x000fe200078e0a02 */
[C---:B------:R-:W-:Y:S01]  /*111a0*/  SEL R21, R25.reuse, R21, !P1 ;  /* 0x0000001519157207 */ /* 0x040fe20004800000 */
[----:B------:R-:W-:Y:S01]  /*111b0*/  STL [R1+0xfdc], R17 ;  /* 0x000fdc1101007387 */ /* 0x000fe20000100800 */
[C---:B------:R-:W-:Y:S02]  /*111c0*/  SEL R22, R25.reuse, R22, !P1 ;  /* 0x0000001619167207 */ /* 0x040fe40004800000 */
[C---:B------:R-:W-:Y:S01]  /*111d0*/  SEL R23, R25.reuse, R23, !P1 ;  /* 0x0000001719177207 */ /* 0x040fe20004800000 */
[----:B------:R-:W-:Y:S01]  /*111e0*/  STL [R1+0xfe0], R18 ;  /* 0x000fe01201007387 */ /* 0x000fe20000100800 */
[C---:B------:R-:W-:Y:S01]  /*111f0*/  SEL R24, R25.reuse, R24, !P1 ;  /* 0x0000001819187207 */ /* 0x040fe20004800000 */
[----:B------:R-:W-:Y:S01]  /*11200*/  @!P0 IMAD.MOV R3, RZ, RZ, -R3 ;  /* 0x000000ffff038224 */ /* 0x000fe200078e0a03 */
[C---:B------:R-:W-:Y:S01]  /*11210*/  SEL R27, R25.reuse, R27, !P1 ;  /* 0x0000001b191b7207 */ /* 0x040fe20004800000 */
[----:B------:R-:W-:Y:S01]  /*11220*/  STL [R1+0xfe4], R19 ;  /* 0x000fe41301007387 */ /* 0x000fe20000100800 */
[----:B------:R-:W-:-:S02]  /*11230*/  SEL R0, R25, R0, !P1 ;  /* 0x0000000019007207 */ /* 0x000fc40004800000 */
[----:B0-----:R-:W-:Y:S01]  /*11240*/  LOP3.LUT R13, R13, 0x7f, RZ, 0xc0, !PT ;  /* 0x0000007f0d0d7812 */ /* 0x001fe200078ec0ff */
[----:B------:R-:W-:Y:S01]  /*11250*/  STL [R1+0xfe8], R20 ;  /* 0x000fe81401007387 */ /* 0x000fe20000100800 */
[----:B------:R-:W-:-:S03]  /*11260*/  SEL R2, R25, R2, !P1 ;  /* 0x0000000219027207 */ /* 0x000fc60004800000 */
[----:B------:R-:W-:Y:S01]  /*11270*/  STL [R1+0xfec], R21 ;  /* 0x000fec1501007387 */ /* 0x000fe20000100800 */
[----:B------:R-:W-:-:S03]  /*11280*/  IMAD R13, R13, c[0x0][0x18c], RZ ;  /* 0x000063000d0d7a24 */ /* 0x000fc600078e02ff */
[----:B------:R-:W-:Y:S01]  /*11290*/  STL [R1+0xff0], R22 ;  /* 0x000ff01601007387 */ /* 0x000fe20000100800 */
[----:B------:R-:W-:-:S03]  /*112a0*/  IMAD.MOV R15, RZ, RZ, -c[0x0][0x188] ;  /* 0x80006200ff0f7624 */ /* 0x000fc600078e02ff */
[----:B------:R-:W-:Y:S01]  /*112b0*/  STL [R1+0xff4], R23 ;  /* 0x000ff41701007387 */ /* 0x000fe20000100800 */
[----:B------:R-:W-:-:S03]  /*112c0*/  SEL R3, R25, R3, !P1 ;  /* 0x0000000319037207 */ /* 0x000fc60004800000 */
[----:B------:R-:W-:Y:S01]  /*112d0*/  STL [R1+0xff8], R24 ;  /* 0x000ff81801007387 */ /* 0x000fe20000100800 */
[----:B------:R-:W-:-:S03]  /*112e0*/  LEA.HI.X.SX32 R13, R13, c[0x0][0x16c], 0x1, P6 ;  /* 0x00005b000d0d7a11 */ /* 0x000fc600030f0eff */
[----:B------:R-:W-:Y:S04]  /*112f0*/  STL [R1+0xffc], R27 ;  /* 0x000ffc1b01007387 */ /* 0x000fe80000100800 */
[----:B------:R-:W-:Y:S04]  /*11300*/  STL [R1+0x1000], R0 ;  /* 0x0010000001007387 */ /* 0x000fe80000100800 */
[----:B------:R-:W-:Y:S04]  /*11310*/  STL [R1+0x1004], R2 ;  /* 0x0010040201007387 */ /* 0x000fe80000100800 */
[----:B------:R4:W-:Y:S04]  /*11320*/  STL [R1+0x1008], R3 ;  /* 0x0010080301007387 */ /* 0x0009e80000100800 */
[----:B------:R-:W-:Y:S01]  /*11330*/  STL [R1+0x100c], R13 ;  /* 0x00100c0d01007387 */ /* 0x000fe20000100800 */
[----:B----4-:R-:W-:-:S02]  /*11340*/  IMAD R3, R9, c[0x0][0x190], RZ ;  /* 0x0000640009037a24 */ /* 0x010fc400078e02ff */
[----:B--2---:R-:W-:Y:S02]  /*11350*/  IMAD R25, R11, c[0x0][0x190], RZ ;  /* 0x000064000b197a24 */ /* 0x004fe400078e02ff */
[----:B---3--:R-:W-:Y:S02]  /*11360*/  IMAD R0, R14, c[0x0][0x184], RZ ;  /* 0x000061000e007a24 */ /* 0x008fe400078e02ff */
[----:B-----5:R-:W-:-:S05]  /*11370*/  IMAD R2, R15, 0x2, R16 ;  /* 0x000000020f027824 */ /* 0x020fca00078e0210 */
[----:B------:R0:W-:Y:S04]  /*11380*/  STL [R1+0x46c], R2 ;  /* 0x00046c0201007387 */ /* 0x0001e80000100800 */
[----:B------:R-:W-:Y:S04]  /*11390*/  STL [R1+0x1010], R25 ;  /* 0x0010101901007387 */ /* 0x000fe80000100800 */
[----:B------:R1:W-:Y:S01]  /*113a0*/  STL [R1+0x410], R0 ;  /* 0x0004100001007387 */ /* 0x0003e20000100800 */
[----:B0-----:R-:W-:Y:S02]  /*113b0*/  IMAD R2, R12, c[0x0][0x190], RZ ;  /* 0x000064000c027a24 */ /* 0x001fe400078e02ff */
[----:B-1----:R-:W-:-:S03]  /*113c0*/  IMAD R0, R10, c[0x0][0x190], RZ ;  /* 0x000064000a007a24 */ /* 0x002fc600078e02ff */
[----:B------:R0:W-:Y:S04]  /*113d0*/  STL [R1+0x20], R2 ;  /* 0x0000200201007387 */ /* 0x0001e80000100800 */
[----:B------:R1:W-:Y:S04]  /*113e0*/  STL [R1+0x24], R0 ;  /* 0x0000240001007387 */ /* 0x0003e80000100800 */
[----:B------:R2:W-:Y:S01]  /*113f0*/  STL [R1+0x28], R3 ;  /* 0x0000280301007387 */ /* 0x0005e20000100800 */
[----:B0-----:R-:W-:Y:S02]  /*11400*/  IMAD R2, R8, c[0x0][0x190], RZ ;  /* 0x0000640008027a24 */ /* 0x001fe400078e02ff */
[----:B-1----:R-:W-:-:S03]  /*11410*/  IMAD R0, R7, c[0x0][0x190], RZ ;  /* 0x0000640007007a24 */ /* 0x002fc600078e02ff */
[----:B------:R0:W-:Y:S01]  /*11420*/  STL [R1+0x2c], R2 ;  /* 0x00002c0201007387 */ /* 0x0001e20000100800 */
[----:B--2---:R-:W-:-:S03]  /*11430*/  IMAD R3, R6, c[0x0][0x190], RZ ;  /* 0x0000640006037a24 */ /* 0x004fc600078e02ff */
[----:B------:R1:W-:Y:S04]  /*11440*/  STL [R1+0x34], R0 ;  /* 0x0000340001007387 */ /* 0x0003e80000100800 */
[----:B------:R2:W-:Y:S01]  /*11450*/  STL [R1+0x44], R3 ;  /* 0x0000440301007387 */ /* 0x0005e20000100800 */
[----:B0-----:R-:W-:Y:S02]  /*11460*/  IMAD R2, R5, c[0x0][0x190], RZ ;  /* 0x0000640005027a24 */ /* 0x001fe400078e02ff */
[----:B-1----:R-:W-:-:S03]  /*11470*/  IMAD R0, R4, c[0x0][0x190], RZ ;  /* 0x0000640004007a24 */ /* 0x002fc600078e02ff */
[----:B------:R0:W-:Y:S01]  /*11480*/  STL [R1+0x48], R2 ;  /* 0x0000480201007387 */ /* 0x0001e20000100800 */
[----:B--2---:R-:W-:-:S03]  /*11490*/  IMAD R3, R28, c[0x0][0x190], RZ ;  /* 0x000064001c037a24 */ /* 0x004fc600078e02ff */
[----:B------:R1:W-:Y:S04]  /*114a0*/  STL [R1+0x5c], R0 ;  /* 0x00005c0001007387 */ /* 0x0003e80000100800 */
[----:B------:R-:W-:Y:S04]  /*114b0*/  STL [R1+0x68], R3 ;  /* 0x0000680301007387 */ /* 0x000fe80000100800 */
[----:B------:R-:W2:Y:S01]  /*114c0*/  LDL.LU R25, [R1+0x3cc] ;  /* 0x0003cc0001197983 */ /* 0x000ea20000300800 */
[----:B0-----:R-:W-:Y:S02]  /*114d0*/  IMAD R2, R29, c[0x0][0x190], RZ ;  /* 0x000064001d027a24 */ /* 0x001fe400078e02ff */
[----:B-1----:R-:W-:-:S03]  /*114e0*/  IMAD R0, R26, c[0x0][0x190], RZ ;  /* 0x000064001a007a24 */ /* 0x002fc600078e02ff */
[----:B------:R-:W-:Y:S04]  /*114f0*/  STL [R1+0xc8], R2 ;  /* 0x0000c80201007387 */ /* 0x000fe80000100800 */
[----:B--2---:R0:W-:Y:S04]  /*11500*/  STL [R1+0x1044], R25 ;  /* 0x0010441901007387 */ /* 0x0041e80000100800 */
[----:B------:R-:W-:Y:S04]  /*11510*/  STL [R1+0xd0], R0 ;  /* 0x0000d00001007387 */ /* 0x000fe80000100800 */
[----:B0-----:R-:W2:Y:S04]  /*11520*/  LDL.LU R25, [R1+0x3d0] ;  /* 0x0003d00001197983 */ /* 0x001ea80000300800 */
[----:B--2---:R0:W-:Y:S04]  /*11530*/  STL [R1+0x1048], R25 ;  /* 0x0010481901007387 */ /* 0x0041e80000100800 */
[----:B0-----:R-:W2:Y:S04]  /*11540*/  LDL.LU R25, [R1+0x3d4] ;  /* 0x0003d40001197983 */ /* 0x001ea80000300800 */
[----:B------:R-:W3:Y:S04]  /*11550*/  LDL.LU R13, [R1+0x3c8] ;  /* 0x0003c800010d7983 */ /* 0x000ee80000300800 */
[----:B------:R-:W4:Y:S04]  /*11560*/  LDL.LU R3, [R1+0x3c4] ;  /* 0x0003c40001037983 */ /* 0x000f280000300800 */
[----:B------:R-:W5:Y:S04]  /*11570*/  LDL.LU R2, [R1+0x3c0] ;  /* 0x0003c00001027983 */ /* 0x000f680000300800 */
[----:B------:R-:W3:Y:S04]  /*11580*/  LDL.LU R0, [R1+0x3bc] ;  /* 0x0003bc0001007983 */ /* 0x000ee80000300800 */
        /* <DEDUP_REMOVED lines=23> */
[----:B------:R-:W3:Y:S01]  /*11700*/  LDL.LU R26, [R1+0x350] ;  /* 0x00035000011a7983 */ /* 0x000ee20000300800 */
[----:B--2---:R-:W-:-:S05]  /*11710*/  IMAD R25, R25, c[0x0][0x190], RZ ;  /* 0x0000640019197a24 */ /* 0x004fca00078e02ff */
[----:B------:R0:W-:Y:S04]  /*11720*/  STL [R1+0xd4], R25 ;  /* 0x0000d41901007387 */ /* 0x0001e80000100800 */
[----:B0-----:R-:W2:Y:S02]  /*11730*/  LDL.LU R25, [R1+0x1048] ;  /* 0x0010480001197983 */ /* 0x001ea40000300800 */
[----:B--2---:R-:W-:-:S05]  /*11740*/  IMAD R25, R25, c[0x0][0x190], RZ ;  /* 0x0000640019197a24 */ /* 0x004fca00078e02ff */
[----:B------:R0:W-:Y:S04]  /*11750*/  STL [R1+0xe8], R25 ;  /* 0x0000e81901007387 */ /* 0x0001e80000100800 */
[----:B0-----:R-:W2:Y:S01]  /*11760*/  LDL.LU R25, [R1+0x1044] ;  /* 0x0010440001197983 */ /* 0x001ea20000300800 */
[----:B---3--:R-:W-:Y:S02]  /*11770*/  IMAD R13, R13, c[0x0][0x190], RZ ;  /* 0x000064000d0d7a24 */ /* 0x008fe400078e02ff */
[----:B----4-:R-:W-:Y:S02]  /*11780*/  IMAD R3, R3, c[0x0][0x190], RZ ;  /* 0x0000640003037a24 */ /* 0x010fe400078e02ff */
[----:B-----5:R-:W-:Y:S02]  /*11790*/  IMAD R2, R2, c[0x0][0x190], RZ ;  /* 0x0000640002027a24 */ /* 0x020fe400078e02ff */
[----:B------:R-:W-:-:S02]  /*117a0*/  IMAD R0, R0, c[0x0][0x190], RZ ;  /* 0x0000640000007a24 */ /* 0x000fc400078e02ff */
[----:B--2---:R-:W-:-:S05]  /*117b0*/  IMAD R25, R25, c[0x0][0x190], RZ ;  /* 0x0000640019197a24 */ /* 0x004fca00078e02ff */
[----:B------:R-:W-:Y:S04]  /*117c0*/  STL [R1+0xf0], R25 ;  /* 0x0000f01901007387 */ /* 0x000fe80000100800 */
[----:B------:R-:W-:Y:S04]  /*117d0*/  STL [R1+0x108], R13 ;  /* 0x0001080d01007387 */ /* 0x000fe80000100800 */
[----:B------:R0:W-:Y:S04]  /*117e0*/  STL [R1+0x140], R3 ;  /* 0x0001400301007387 */ /* 0x0001e80000100800 */
[----:B------:R1:W-:Y:S01]  /*117f0*/  STL [R1+0x148], R2 ;  /* 0x0001480201007387 */ /* 0x0003e20000100800 */
[----:B0-----:R-:W-:-:S03]  /*11800*/  IMAD R3, R27, c[0x0][0x190], RZ ;  /* 0x000064001b037a24 */ /* 0x001fc600078e02ff */
[----:B------:R0:W-:Y:S01]  /*11810*/  STL [R1+0x19c], R0 ;  /* 0x00019c0001007387 */ /* 0x0001e20000100800 */
[----:B-1----:R-:W-:-:S03]  /*11820*/  IMAD R2, R24, c[0x0][0x190], RZ ;  /* 0x0000640018027a24 */ /* 0x002fc600078e02ff */
[----:B------:R1:W-:Y:S01]  /*11830*/  STL [R1+0x1b0], R3 ;  /* 0x0001b00301007387 */ /* 0x0003e20000100800 */
[----:B0-----:R-:W-:-:S03]  /*11840*/  IMAD R0, R23, c[0x0][0x190], RZ ;  /* 0x0000640017007a24 */ /* 0x001fc600078e02ff */
[----:B------:R0:W-:Y:S01]  /*11850*/  STL [R1+0x1b4], R2 ;  /* 0x0001b40201007387 */ /* 0x0001e20000100800 */
[----:B-1----:R-:W-:-:S03]  /*11860*/  IMAD R3, R22, c[0x0][0x190], RZ ;  /* 0x0000640016037a24 */ /* 0x002fc600078e02ff */
        /* <DEDUP_REMOVED lines=570> */
[----:B------:R-:W-:Y:S02]  /*13c10*/  IMAD R27, R27, c[0x0][0x190], RZ ;  /* 0x000064001b1b7a24 */ /* 0x000fe400078e02ff */
[----:B------:R-:W-:Y:S02]  /*13c20*/  IMAD R24, R24, c[0x0][0x190], RZ ;  /* 0x0000640018187a24 */ /* 0x000fe400078e02ff */
[----:B------:R-:W-:Y:S02]  /*13c30*/  IMAD R23, R23, c[0x0][0x190], RZ ;  /* 0x0000640017177a24 */ /* 0x000fe400078e02ff */
[----:B------:R-:W-:Y:S02]  /*13c40*/  IMAD R22, R22, c[0x0][0x190], RZ ;  /* 0x0000640016167a24 */ /* 0x000fe400078e02ff */
[----:B------:R-:W-:Y:S02]  /*13c50*/  IMAD R21, R21, c[0x0][0x190], RZ ;  /* 0x0000640015157a24 */ /* 0x000fe400078e02ff */
        /* <DEDUP_REMOVED lines=19> */
[----:B--2---:R-:W-:-:S05]  /*13d90*/  IMAD R25, R25, c[0x0][0x190], RZ ;  /* 0x0000640019197a24 */ /* 0x004fca00078e02ff */
[----:B------:R0:W-:Y:S04]  /*13da0*/  STL [R1+0x98], R25 ;  /* 0x0000981901007387 */ /* 0x0001e80000100800 */
[----:B0-----:R-:W2:Y:S04]  /*13db0*/  LDL.LU R25, [R1+0x1010] ;  /* 0x0010100001197983 */ /* 0x001ea80000300800 */
[----:B------:R0:W-:Y:S04]  /*13dc0*/  STL [R1+0x94], R13 ;  /* 0x0000940d01007387 */ /* 0x0001e80000100800 */
[----:B0-----:R-:W3:Y:S04]  /*13dd0*/  LDL.LU R13, [R1+0x100c] ;  /* 0x00100c00010d7983 */ /* 0x001ee80000300800 */
[----:B------:R0:W-:Y:S04]  /*13de0*/  STL [R1+0x90], R3 ;  /* 0x0000900301007387 */ /* 0x0001e80000100800 */
[----:B0-----:R-:W4:Y:S04]  /*13df0*/  LDL.LU R3, [R1+0x1008] ;  /* 0x0010080001037983 */ /* 0x001f280000300800 */
[----:B------:R0:W-:Y:S04]  /*13e00*/  STL [R1+0x8c], R2 ;  /* 0x00008c0201007387 */ /* 0x0001e80000100800 */
        /* <DEDUP_REMOVED lines=50> */
[----:B0-----:R-:W5:Y:S01]  /*14130*/  LDL.LU R26, [R1+0xfa0] ;  /* 0x000fa000011a7983 */ /* 0x001f620000300800 */
[----:B--2---:R-:W-:-:S02]  /*14140*/  IMAD R19, R19, c[0x0][0x190], RZ ;  /* 0x0000640013137a24 */ /* 0x004fc400078e02ff */
[----:B---3--:R-:W-:Y:S02]  /*14150*/  IMAD R18, R18, c[0x0][0x190], RZ ;  /* 0x0000640012127a24 */ /* 0x008fe400078e02ff */
[----:B----4-:R-:W-:Y:S02]  /*14160*/  IMAD R17, R17, c[0x0][0x190], RZ ;  /* 0x0000640011117a24 */ /* 0x010fe400078e02ff */
[----:B-----5:R-:W-:Y:S02]  /*14170*/  IMAD R16, R16, c[0x0][0x190], RZ ;  /* 0x0000640010107a24 */ /* 0x020fe400078e02ff */
        /* <DEDUP_REMOVED lines=13> */
[----:B------:R-:W-:-:S05]  /*14250*/  IMAD R26, R26, c[0x0][0x190], RZ ;  /* 0x000064001a1a7a24 */ /* 0x000fca00078e02ff */
[----:B------:R0:W-:Y:S04]  /*14260*/  STL [R1], R26 ;  /* 0x0000001a01007387 */ /* 0x0001e80000100800 */
[----:B0-----:R-:W2:Y:S04]  /*14270*/  LDL.LU R26, [R1+0xf9c] ;  /* 0x000f9c00011a7983 */ /* 0x001ea80000300800 */
[----:B------:R-:W-:Y:S04]  /*14280*/  STL [R1+0xf64], R29 ;  /* 0x000f641d01007387 */ /* 0x000fe80000100800 */
[----:B------:R0:W-:Y:S04]  /*14290*/  STL [R1+0xf60], R28 ;  /* 0x000f601c01007387 */ /* 0x0001e80000100800 */
[----:B0-----:R-:W3:Y:S04]  /*142a0*/  LDL R28, [R1+0x46c] ;  /* 0x00046c00011c7983 */ /* 0x001ee80000100800 */
[----:B------:R-:W-:Y:S04]  /*142b0*/  STL [R1+0x39c], R4 ;  /* 0x00039c0401007387 */ /* 0x000fe80000100800 */
[----:B------:R-:W-:Y:S04]  /*142c0*/  STL [R1+0xf58], R5 ;  /* 0x000f580501007387 */ /* 0x000fe80000100800 */
[----:B------:R0:W-:Y:S04]  /*142d0*/  STL [R1+0xf54], R6 ;  /* 0x000f540601007387 */ /* 0x0001e80000100800 */
[----:B0-----:R-:W4:Y:S04]  /*142e0*/  LDL.LU R6, [R1+0x20] ;  /* 0x0000200001067983 */ /* 0x001f280000300800 */
[----:B------:R-:W-:Y:S04]  /*142f0*/  STL [R1+0xf50], R7 ;  /* 0x000f500701007387 */ /* 0x000fe80000100800 */
        /* <DEDUP_REMOVED lines=22> */
[----:B------:R-:W-:-:S02]  /*14460*/  IMAD R20, R20, c[0x0][0x190], RZ ;  /* 0x0000640014147a24 */ /* 0x000fc400078e02ff */
[----:B------:R-:W-:Y:S02]  /*14470*/  IMAD R21, R21, c[0x0][0x190], RZ ;  /* 0x0000640015157a24 */ /* 0x000fe400078e02ff */
[----:B------:R-:W-:Y:S02]  /*14480*/  IMAD R22, R22, c[0x0][0x190], RZ ;  /* 0x0000640016167a24 */ /* 0x000fe400078e02ff */
[----:B------:R-:W-:Y:S01]  /*14490*/  IMAD R23, R23, c[0x0][0x190], RZ ;  /* 0x0000640017177a24 */ /* 0x000fe200078e02ff */
[----:B------:R2:W-:Y:S01]  /*144a0*/  STL [R1+0xf88], R20 ;  /* 0x000f881401007387 */ /* 0x0005e20000100800 */
[----:B------:R-:W-:-:S03]  /*144b0*/  IMAD R24, R24, c[0x0][0x190], RZ ;  /* 0x0000640018187a24 */ /* 0x000fc600078e02ff */
[----:B------:R-:W-:Y:S04]  /*144c0*/  STL [R1+0xf8c], R21 ;  /* 0x000f8c1501007387 */ /* 0x000fe80000100800 */
[----:B------:R-:W-:Y:S04]  /*144d0*/  STL [R1+0xf90], R22 ;  /* 0x000f901601007387 */ /* 0x000fe80000100800 */
[----:B------:R-:W-:Y:S01]  /*144e0*/  STL [R1+0xf94], R23 ;  /* 0x000f941701007387 */ /* 0x000fe20000100800 */
[----:B------:R-:W-:-:S03]  /*144f0*/  IMAD.MOV R29, RZ, RZ, -c[0x0][0x188] ;  /* 0x80006200ff1d7624 */ /* 0x000fc600078e02ff */
[----:B------:R-:W-:Y:S04]  /*14500*/  STL [R1+0xf98], R24 ;  /* 0x000f981801007387 */ /* 0x000fe80000100800 */
[----:B------:R-:W5:Y:S01]  /*14510*/  LDL.LU R7, [R1+0xe8] ;  /* 0x0000e80001077983 */ /* 0x000f620000300800 */
[-C--:B--2---:R-:W-:Y:S01]  /*14520*/  LEA R20, P3, R25, R26.reuse, 0x1 ;  /* 0x0000001a19147211 */ /* 0x084fe200078608ff */
[----:B---3--:R-:W-:Y:S02]  /*14530*/  IMAD R4, R29, 0x2, R28 ;  /* 0x000000021d047824 */ /* 0x008fe400078e021c */
[----:B------:R-:W2:Y:S04]  /*14540*/  LDL.LU R28, [R1+0xf0] ;  /* 0x0000f000011c7983 */ /* 0x000ea80000300800 */
[----:B------:R5:W-:Y:S01]  /*14550*/  STL [R1+0x630], R20 ;  /* 0x0006301401007387 */ /* 0x000be20000100800 */
[----:B----4-:R-:W-:-:S05]  /*14560*/  LEA R5, P2, R6, R26, 0x1 ;  /* 0x0000001a06057211 */ /* 0x010fca00078408ff */
[----:B------:R-:W-:Y:S04]  /*14570*/  STL [R1+0x638], R5 ;  /* 0x0006380501007387 */ /* 0x000fe80000100800 */
[----:B------:R-:W3:Y:S01]  /*14580*/  LDL.LU R29, [R1+0x108] ;  /* 0x00010800011d7983 */ /* 0x000ee20000300800 */
[----:B-----5:R-:W-:-:S05]  /*14590*/  LEA R20, P1, R8, R26, 0x1 ;  /* 0x0000001a08147211 */ /* 0x020fca00078208ff */
[----:B------:R0:W-:Y:S01]  /*145a0*/  STL [R1+0x640], R20 ;  /* 0x0006401401007387 */ /* 0x0001e20000100800 */
[-C--:B------:R-:W-:Y:S02]  /*145b0*/  LEA R22, P5, R16, R26.reuse, 0x1 ;  /* 0x0000001a10167211 */ /* 0x080fe400078a08ff */
[-C--:B0-----:R-:W-:Y:S02]  /*145c0*/  LEA R20, P6, R17, R26.reuse, 0x1 ;  /* 0x0000001a11147211 */ /* 0x081fe400078c08ff */
[-C--:B------:R-:W-:Y:S02]  /*145d0*/  LEA R21, P4, R18, R26.reuse, 0x1 ;  /* 0x0000001a12157211 */ /* 0x080fe400078808ff */
[----:B------:R-:W-:-:S05]  /*145e0*/  LEA R5, P0, R19, R26, 0x1 ;  /* 0x0000001a13057211 */ /* 0x000fca00078008ff */
[----:B------:R0:W-:Y:S04]  /*145f0*/  STL [R1+0x648], R5 ;  /* 0x0006480501007387 */ /* 0x0001e80000100800 */
[----:B0-----:R-:W4:Y:S04]  /*14600*/  LDL.LU R5, [R1+0x140] ;  /* 0x0001400001057983 */ /* 0x001f280000300800 */
[----:B------:R0:W-:Y:S04]  /*14610*/  STL [R1+0x650], R21 ;  /* 0x0006501501007387 */ /* 0x0001e80000100800 */
[----:B------:R1:W-:Y:S01]  /*14620*/  STL [R1+0x658], R20 ;  /* 0x0006581401007387 */ /* 0x0003e20000100800 */
[----:B0-----:R-:W-:-:S03]  /*14630*/  LEA.HI.X.SX32 R21, R25, R13, 0x1, P3 ;  /* 0x0000000d19157211 */ /* 0x001fc600018f0eff */
[----:B-1----:R-:W5:Y:S04]  /*14640*/  LDL.LU R20, [R1+0x148] ;  /* 0x0001480001147983 */ /* 0x002f680000300800 */
[----:B------:R-:W-:Y:S04]  /*14650*/  STL [R1+0x660], R22 ;  /* 0x0006601601007387 */ /* 0x000fe80000100800 */
[----:B------:R0:W-:Y:S02]  /*14660*/  STL [R1+0x62c], R21 ;  /* 0x00062c1501007387 */ /* 0x0001e40000100800 */
[----:B0-----:R-:W-:-:S02]  /*14670*/  LEA.HI.X.SX32 R21, R6, R13, 0x1, P2 ;  /* 0x0000000d06157211 */ /* 0x001fc400010f0eff */
[----:B------:R-:W5:Y:S01]  /*14680*/  LDL.LU R6, [R1+0x19c] ;  /* 0x00019c0001067983 */ /* 0x000f620000300800 */
[----:B------:R-:W-:-:S05]  /*14690*/  LEA R22, P3, R15, R26, 0x1 ;  /* 0x0000001a0f167211 */ /* 0x000fca00078608ff */
[----:B------:R-:W-:Y:S04]  /*146a0*/  STL [R1+0x668], R22 ;  /* 0x0006681601007387 */ /* 0x000fe80000100800 */
[----:B------:R0:W-:Y:S02]  /*146b0*/  STL [R1+0x634], R21 ;  /* 0x0006341501007387 */ /* 0x0001e40000100800 */
[----:B0-----:R-:W-:Y:S02]  /*146c0*/  LEA.HI.X.SX32 R21, R8, R13, 0x1, P1 ;  /* 0x0000000d08157211 */ /* 0x001fe400008f0eff */
[----:B------:R-:W5:Y:S01]  /*146d0*/  LDL.LU R8, [R1+0x1b0] ;  /* 0x0001b00001087983 */ /* 0x000f620000300800 */
[----:B------:R-:W-:-:S05]  /*146e0*/  LEA R22, P2, R14, R26, 0x1 ;  /* 0x0000001a0e167211 */ /* 0x000fca00078408ff */
[----:B------:R-:W-:Y:S04]  /*146f0*/  STL [R1+0x670], R22 ;  /* 0x0006701601007387 */ /* 0x000fe80000100800 */
[----:B------:R0:W-:Y:S02]  /*14700*/  STL [R1+0x63c], R21 ;  /* 0x00063c1501007387 */ /* 0x0001e40000100800 */
[----:B0-----:R-:W-:Y:S02]  /*14710*/  LEA.HI.X.SX32 R21, R19, R13, 0x1, P0 ;  /* 0x0000000d13157211 */ /* 0x001fe400000f0eff */
[----:B------:R-:W5:Y:S01]  /*14720*/  LDL.LU R19, [R1+0x1b4] ;  /* 0x0001b40001137983 */ /* 0x000f620000300800 */
[----:B------:R-:W-:-:S05]  /*14730*/  LEA R22, P1, R11, R26, 0x1 ;  /* 0x0000001a0b167211 */ /* 0x000fca00078208ff */
[----:B------:R0:W-:Y:S04]  /*14740*/  STL [R1+0x678], R22 ;  /* 0x0006781601007387 */ /* 0x0001e80000100800 */
[----:B------:R1:W-:Y:S01]  /*14750*/  STL [R1+0x644], R21 ;  /* 0x0006441501007387 */ /* 0x0003e20000100800 */
[-C--:B0-----:R-:W-:Y:S02]  /*14760*/  LEA R22, P0, R12, R26.reuse, 0x1 ;  /* 0x0000001a0c167211 */ /* 0x081fe400078008ff */
[----:B-1----:R-:W-:Y:S02]  /*14770*/  LEA.HI.X.SX32 R21, R18, R13, 0x1, P4 ;  /* 0x0000000d12157211 */ /* 0x002fe400020f0eff */
[----:B------:R-:W5:Y:S04]  /*14780*/  LDL.LU R18, [R1+0x1b8] ;  /* 0x0001b80001127983 */ /* 0x000f680000300800 */
[----:B------:R0:W-:Y:S04]  /*14790*/  STL [R1+0x680], R22 ;  /* 0x0006801601007387 */ /* 0x0001e80000100800 */
[----:B------:R1:W-:Y:S01]  /*147a0*/  STL [R1+0x64c], R21 ;  /* 0x00064c1501007387 */ /* 0x0003e20000100800 */
[----:B0-----:R-:W-:-:S02]  /*147b0*/  LEA R22, P4, R10, R26, 0x1 ;  /* 0x0000001a0a167211 */ /* 0x001fc400078808ff */
[----:B-1----:R-:W-:Y:S02]  /*147c0*/  LEA.HI.X.SX32 R21, R17, R13, 0x1, P6 ;  /* 0x0000000d11157211 */ /* 0x002fe400030f0eff */
[----:B------:R-:W5:Y:S04]  /*147d0*/  LDL.LU R17, [R1+0x1bc] ;  /* 0x0001bc0001117983 */ /* 0x000f680000300800 */
[----:B------:R0:W-:Y:S04]  /*147e0*/  STL [R1+0x688], R22 ;  /* 0x0006881601007387 */ /* 0x0001e80000100800 */
[----:B------:R1:W-:Y:S01]  /*147f0*/  STL [R1+0x654], R21 ;  /* 0x0006541501007387 */ /* 0x0003e20000100800 */
[----:B0-----:R-:W-:-:S02]  /*14800*/  LEA R22, P6, R9, R26, 0x1 ;  /* 0x0000001a09167211 */ /* 0x001fc400078c08ff */
[-C--:B-1----:R-:W-:Y:S02]  /*14810*/  LEA.HI.X.SX32 R21, R16, R13.reuse, 0x1, P5 ;  /* 0x0000000d10157211 */ /* 0x082fe400028f0eff */
[----:B------:R-:W5:Y:S04]  /*14820*/  LDL.LU R16, [R1+0x228] ;  /* 0x0002280001107983 */ /* 0x000f680000300800 */
[----:B------:R-:W-:Y:S04]  /*14830*/  STL [R1+0x690], R22 ;  /* 0x0006901601007387 */ /* 0x000fe80000100800 */
[----:B------:R0:W-:Y:S02]  /*14840*/  STL [R1+0x65c], R21 ;  /* 0x00065c1501007387 */ /* 0x0001e40000100800 */
[----:B0-----:R-:W-:-:S02]  /*14850*/  LEA.HI.X.SX32 R21, R15, R13, 0x1, P3 ;  /* 0x0000000d0f157211 */ /* 0x001fc400018f0eff */
[----:B------:R-:W5:Y:S01]  /*14860*/  LDL.LU R15, [R1+0x230] ;  /* 0x00023000010f7983 */ /* 0x000f620000300800 */
[----:B------:R-:W-:-:S05]  /*14870*/  LEA R22, P5, R7, R26, 0x1 ;  /* 0x0000001a07167211 */ /* 0x000fca00078a08ff */
[----:B------:R2:W-:Y:S04]  /*14880*/  STL [R1+0x698], R22 ;  /* 0x0006981601007387 */ /* 0x0005e80000100800 */
[----:B------:R0:W-:Y:S01]  /*14890*/  STL [R1+0x664], R21 ;  /* 0x0006641501007387 */ /* 0x0001e20000100800 */
[-C--:B--2---:R-:W-:Y:S02]  /*148a0*/  LEA R22, P3, R28, R26.reuse, 0x1 ;  /* 0x0000001a1c167211 */ /* 0x084fe400078608ff */
[----:B0-----:R-:W-:Y:S02]  /*148b0*/  LEA.HI.X.SX32 R21, R14, R13, 0x1, P2 ;  /* 0x0000000d0e157211 */ /* 0x001fe400010f0eff */
[----:B------:R-:W2:Y:S04]  /*148c0*/  LDL.LU R14, [R1+0x238] ;  /* 0x00023800010e7983 */ /* 0x000ea80000300800 */
[----:B------:R3:W-:Y:S04]  /*148d0*/  STL [R1+0x6a0], R22 ;  /* 0x0006a01601007387 */ /* 0x0007e80000100800 */
[----:B------:R0:W-:Y:S01]  /*148e0*/  STL [R1+0x66c], R21 ;  /* 0x00066c1501007387 */ /* 0x0001e20000100800 */
[----:B---3--:R-:W-:-:S02]  /*148f0*/  LEA R22, P2, R29, R26, 0x1 ;  /* 0x0000001a1d167211 */ /* 0x008fc400078408ff */
[-C--:B0-----:R-:W-:Y:S02]  /*14900*/  LEA.HI.X.SX32 R21, R11, R13.reuse, 0x1, P1 ;  /* 0x0000000d0b157211 */ /* 0x081fe400008f0eff */
[----:B------:R-:W3:Y:S04]  /*14910*/  LDL.LU R11, [R1+0x384] ;  /* 0x00038400010b7983 */ /* 0x000ee80000300800 */
[----:B------:R-:W-:Y:S04]  /*14920*/  STL [R1+0x6a8], R22 ;  /* 0x0006a81601007387 */ /* 0x000fe80000100800 */
[----:B------:R0:W-:Y:S02]  /*14930*/  STL [R1+0x674], R21 ;  /* 0x0006741501007387 */ /* 0x0001e40000100800 */
[----:B0-----:R-:W-:-:S02]  /*14940*/  LEA.HI.X.SX32 R21, R12, R13, 0x1, P0 ;  /* 0x0000000d0c157211 */ /* 0x001fc400000f0eff */
[----:B------:R-:W3:Y:S01]  /*14950*/  LDL.LU R12, [R1+0x398] ;  /* 0x00039800010c7983 */ /* 0x000ee20000300800 */
[----:B----4-:R-:W-:-:S05]  /*14960*/  LEA R22, P1, R5, R26, 0x1 ;  /* 0x0000001a05167211 */ /* 0x010fca00078208ff */
[----:B------:R-:W-:Y:S04]  /*14970*/  STL [R1+0x6b0], R22 ;  /* 0x0006b01601007387 */ /* 0x000fe80000100800 */
[----:B------:R0:W-:Y:S02]  /*14980*/  STL [R1+0x67c], R21 ;  /* 0x00067c1501007387 */ /* 0x0001e40000100800 */
[----:B0-----:R-:W-:Y:S02]  /*14990*/  LEA.HI.X.SX32 R21, R10, R13, 0x1, P4 ;  /* 0x0000000d0a157211 */ /* 0x001fe400020f0eff */
[----:B------:R-:W4:Y:S01]  /*149a0*/  LDL.LU R10, [R1+0x394] ;  /* 0x00039400010a7983 */ /* 0x000f220000300800 */
[----:B-----5:R-:W-:-:S05]  /*149b0*/  LEA R22, P0, R20, R26, 0x1 ;  /* 0x0000001a14167211 */ /* 0x020fca00078008ff */
[----:B------:R0:W-:Y:S04]  /*149c0*/  STL [R1+0x6b8], R22 ;  /* 0x0006b81601007387 */ /* 0x0001e80000100800 */
[----:B------:R1:W-:Y:S01]  /*149d0*/  STL [R1+0x684], R21 ;  /* 0x0006841501007387 */ /* 0x0003e20000100800 */
[----:B0-----:R-:W-:Y:S02]  /*149e0*/  LEA R22, P4, R6, R26, 0x1 ;  /* 0x0000001a06167211 */ /* 0x001fe400078808ff */
[-C--:B-1----:R-:W-:Y:S02]  /*149f0*/  LEA.HI.X.SX32 R21, R9, R13.reuse, 0x1, P6 ;  /* 0x0000000d09157211 */ /* 0x082fe400030f0eff */
[----:B------:R-:W5:Y:S04]  /*14a00*/  LDL.LU R9, [R1+0x390] ;  /* 0x0003900001097983 */ /* 0x000f680000300800 */
        /* <DEDUP_REMOVED lines=34> */
[----:B--2---:R-:W-:-:S05]  /*14c30*/  LEA R22, P4, R14, R26, 0x1 ;  /* 0x0000001a0e167211 */ /* 0x004fca00078808ff */
[----:B------:R3:W-:Y:S04]  /*14c40*/  STL [R1+0x6f8], R22 ;  /* 0x0006f81601007387 */ /* 0x0007e80000100800 */
[----:B------:R0:W-:Y:S01]  /*14c50*/  STL [R1+0x6c4], R21 ;  /* 0x0006c41501007387 */ /* 0x0001e20000100800 */
[-C--:B---3--:R-:W-:Y:S02]  /*14c60*/  LEA R22, P6, R11, R26.reuse, 0x1 ;  /* 0x0000001a0b167211 */ /* 0x088fe400078c08ff */
[----:B0-----:R-:W-:Y:S02]  /*14c70*/  LEA.HI.X.SX32 R21, R19, R13, 0x1, P5 ;  /* 0x0000000d13157211 */ /* 0x001fe400028f0eff */
[----:B------:R-:W2:Y:S04]  /*14c80*/  LDL.LU R19, [R1+0x364] ;  /* 0x0003640001137983 */ /* 0x000ea80000300800 */
[----:B------:R0:W-:Y:S04]  /*14c90*/  STL [R1+0x700], R22 ;  /* 0x0007001601007387 */ /* 0x0001e80000100800 */
[----:B------:R1:W-:Y:S01]  /*14ca0*/  STL [R1+0x6cc], R21 ;  /* 0x0006cc1501007387 */ /* 0x0003e20000100800 */
[----:B0-----:R-:W-:-:S02]  /*14cb0*/  LEA R22, P5, R12, R26, 0x1 ;  /* 0x0000001a0c167211 */ /* 0x001fc400078a08ff */
[-C--:B-1----:R-:W-:Y:S02]  /*14cc0*/  LEA.HI.X.SX32 R21, R18, R13.reuse, 0x1, P3 ;  /* 0x0000000d12157211 */ /* 0x082fe400018f0eff */
        /* <DEDUP_REMOVED lines=11> */
[----:B------:R-:W-:Y:S04]  /*14d80*/  STL [R1+0x718], R22 ;  /* 0x0007181601007387 */ /* 0x000fe80000100800 */
[----:B------:R0:W-:Y:S02]  /*14d90*/  STL [R1+0x6e4], R21 ;  /* 0x0006e41501007387 */ /* 0x0001e40000100800 */
[-C--:B0-----:R-:W-:Y:S02]  /*14da0*/  LEA.HI.X.SX32 R21, R15, R13.reuse, 0x1, P0 ;  /* 0x0000000d0f157211 */ /* 0x081fe400000f0eff */
[----:B------:R-:W-:Y:S01]  /*14db0*/  LEA R22, P1, R7, R26, 0x1 ;  /* 0x0000001a07167211 */ /* 0x000fe200078208ff */
        /* <DEDUP_REMOVED lines=216> */
[----:B------:R-:W-:Y:S04]  /*15b40*/  STL [R1+0x878], R22 ;  /* 0x0008781601007387 */ /* 0x000fe80000100800 */
[----:B------:R0:W-:Y:S02]  /*15b50*/  STL [R1+0x844], R21 ;  /* 0x0008441501007387 */ /* 0x0001e40000100800 */
[-C--:B0-----:R-:W-:Y:S02]  /*15b60*/  LEA.HI.X.SX32 R21, R20, R13.reuse, 0x1, P6 ;  /* 0x0000000d14157211 */ /* 0x081fe400030f0eff */
[----:B---3--:R-:W-:Y:S01]  /*15b70*/  LEA R22, P4, R16, R26, 0x1 ;  /* 0x0000001a10167211 */ /* 0x008fe200078808ff */
[----:B------:R-:W2:Y:S04]  /*15b80*/  LDL.LU R20, [R1+0x2a4] ;  /* 0x0002a40001147983 */ /* 0x000ea80000300800 */
[----:B------:R-:W-:Y:S04]  /*15b90*/  STL [R1+0x880], R22 ;  /* 0x0008801601007387 */ /* 0x000fe80000100800 */
[----:B------:R0:W-:Y:S02]  /*15ba0*/  STL [R1+0x84c], R21 ;  /* 0x00084c1501007387 */ /* 0x0001e40000100800 */
[----:B0-----:R-:W-:-:S02]  /*15bb0*/  LEA.HI.X.SX32 R21, R6, R13, 0x1, P5 ;  /* 0x0000000d06157211 */ /* 0x001fc400028f0eff */
[----:B------:R-:W-:Y:S01]  /*15bc0*/  LEA R22, P6, R15, R26, 0x1 ;  /* 0x0000001a0f167211 */ /* 0x000fe200078c08ff */
        /* <DEDUP_REMOVED lines=412> */
[----:B------:R0:W-:Y:S01]  /*17590*/  STL [R1+0xae4], R21 ;  /* 0x000ae41501007387 */ /* 0x0001e20000100800 */
[-C--:B------:R-:W-:Y:S02]  /*175a0*/  LEA.HI.X.SX32 R20, R20, R13.reuse, 0x1, P5 ;  /* 0x0000000d14147211 */ /* 0x080fe400028f0eff */
[----:B0-----:R-:W-:Y:S02]  /*175b0*/  LEA.HI.X.SX32 R21, R5, R13, 0x1, P6 ;  /* 0x0000000d05157211 */ /* 0x001fe400030f0eff */
[-C--:B---3--:R-:W-:Y:S01]  /*175c0*/  LEA R22, P4, R17, R26.reuse, 0x1 ;  /* 0x0000001a11167211 */ /* 0x088fe200078808ff */
[----:B------:R-:W2:Y:S04]  /*175d0*/  LDL.LU R5, [R1+0x12c] ;  /* 0x00012c0001057983 */ /* 0x000ea80000300800 */
[----:B------:R-:W-:Y:S04]  /*175e0*/  STL [R1+0xb20], R22 ;  /* 0x000b201601007387 */ /* 0x000fe80000100800 */
[----:B------:R0:W-:Y:S04]  /*175f0*/  STL [R1+0xaec], R21 ;  /* 0x000aec1501007387 */ /* 0x0001e80000100800 */
[----:B0-----:R-:W3:Y:S01]  /*17600*/  LDL.LU R21, [R1+0x128] ;  /* 0x0001280001157983 */ /* 0x001ee20000300800 */
[----:B------:R-:W-:-:S05]  /*17610*/  LEA R22, P6, R16, R26, 0x1 ;  /* 0x0000001a10167211 */ /* 0x000fca00078c08ff */
[----:B------:R-:W-:Y:S04]  /*17620*/  STL [R1+0xb28], R22 ;  /* 0x000b281601007387 */ /* 0x000fe80000100800 */
[----:B------:R0:W-:Y:S02]  /*17630*/  STL [R1+0xaf4], R20 ;  /* 0x000af41401007387 */ /* 0x0001e40000100800 */
[-C--:B0-----:R-:W-:Y:S02]  /*17640*/  LEA.HI.X.SX32 R20, R6, R13.reuse, 0x1, P3 ;  /* 0x0000000d06147211 */ /* 0x081fe400018f0eff */
[----:B------:R-:W3:Y:S01]  /*17650*/  LDL.LU R6, [R1+0x124] ;  /* 0x0001240001067983 */ /* 0x000ee20000300800 */
[-C--:B------:R-:W-:Y:S02]  /*17660*/  LEA.HI.X.SX32 R19, R19, R13.reuse, 0x1, P1 ;  /* 0x0000000d13137211 */ /* 0x080fe400008f0eff */
[----:B------:R-:W-:-:S02]  /*17670*/  LEA.HI.X.SX32 R18, R18, R13, 0x1, P0 ;  /* 0x0000000d12127211 */ /* 0x000fc400000f0eff */
[----:B----4-:R-:W-:-:S05]  /*17680*/  LEA R22, P5, R15, R26, 0x1 ;  /* 0x0000001a0f167211 */ /* 0x010fca00078a08ff */
[----:B------:R-:W-:Y:S04]  /*17690*/  STL [R1+0xb30], R22 ;  /* 0x000b301601007387 */ /* 0x000fe80000100800 */
[----:B------:R0:W-:Y:S02]  /*176a0*/  STL [R1+0xafc], R20 ;  /* 0x000afc1401007387 */ /* 0x0001e40000100800 */
[----:B0-----:R-:W-:Y:S02]  /*176b0*/  LEA.HI.X.SX32 R20, R8, R13, 0x1, P2 ;  /* 0x0000000d08147211 */ /* 0x001fe400010f0eff */
[----:B------:R-:W4:Y:S01]  /*176c0*/  LDL.LU R8, [R1+0x120] ;  /* 0x0001200001087983 */ /* 0x000f220000300800 */
[----:B-----5:R-:W-:-:S05]  /*176d0*/  LEA R22, P3, R14, R26, 0x1 ;  /* 0x0000001a0e167211 */ /* 0x020fca00078608ff */
[----:B------:R-:W-:Y:S04]  /*176e0*/  STL [R1+0xb38], R22 ;  /* 0x000b381601007387 */ /* 0x000fe80000100800 */
[----:B------:R0:W-:Y:S04]  /*176f0*/  STL [R1+0xb04], R20 ;  /* 0x000b041401007387 */ /* 0x0001e80000100800 */
[----:B0-----:R-:W5:Y:S01]  /*17700*/  LDL.LU R20, [R1+0x11c] ;  /* 0x00011c0001147983 */ /* 0x001f620000300800 */
[----:B------:R-:W-:-:S05]  /*17710*/  LEA R22, P2, R11, R26, 0x1 ;  /* 0x0000001a0b167211 */ /* 0x000fca00078408ff */
[----:B------:R-:W-:Y:S04]  /*17720*/  STL [R1+0xb40], R22 ;  /* 0x000b401601007387 */ /* 0x000fe80000100800 */
[----:B------:R0:W-:Y:S04]  /*17730*/  STL [R1+0xb0c], R19 ;  /* 0x000b0c1301007387 */ /* 0x0001e80000100800 */
[----:B0-----:R-:W5:Y:S01]  /*17740*/  LDL.LU R19, [R1+0x118] ;  /* 0x0001180001137983 */ /* 0x001f620000300800 */
[----:B------:R-:W-:-:S05]  /*17750*/  LEA R22, P1, R12, R26, 0x1 ;  /* 0x0000001a0c167211 */ /* 0x000fca00078208ff */
[----:B------:R-:W-:Y:S04]  /*17760*/  STL [R1+0xb48], R22 ;  /* 0x000b481601007387 */ /* 0x000fe80000100800 */
[----:B------:R0:W-:Y:S01]  /*17770*/  STL [R1+0xb14], R18 ;  /* 0x000b141201007387 */ /* 0x0001e20000100800 */
[----:B------:R-:W-:-:S03]  /*17780*/  LEA.HI.X.SX32 R17, R17, R13, 0x1, P4 ;  /* 0x0000000d11117211 */ /* 0x000fc600020f0eff */
        /* <DEDUP_REMOVED lines=11> */
[----:B------:R-:W-:Y:S02]  /*17840*/  LEA R22, P6, R7, R26, 0x1 ;  /* 0x0000001a07167211 */ /* 0x000fe400078c08ff */
[----:B------:R-:W-:-:S03]  /*17850*/  LEA.HI.X.SX32 R14, R14, R13, 0x1, P3 ;  /* 0x0000000d0e0e7211 */ /* 0x000fc600018f0eff */
        /* <DEDUP_REMOVED lines=10> */
[----:B------:R0:W-:Y:S04]  /*17900*/  STL [R1+0xb3c], R11 ;  /* 0x000b3c0b01007387 */ /* 0x0001e80000100800 */
[----:B0-----:R-:W5:Y:S01]  /*17910*/  LDL.LU R11, [R1+0xfc] ;  /* 0x0000fc00010b7983 */ /* 0x001f620000300800 */
[----:B------:R-:W-:Y:S02]  /*17920*/  LEA.HI.X.SX32 R12, R12, R13, 0x1, P1 ;  /* 0x0000000d0c0c7211 */ /* 0x000fe400008f0eff */
[----:B--2---:R-:W-:-:S02]  /*17930*/  LEA R22, P2, R5, R26, 0x1 ;  /* 0x0000001a05167211 */ /* 0x004fc400078408ff */
[----:B------:R-:W-:-:S03]  /*17940*/  LEA.HI.X.SX32 R10, R10, R13, 0x1, P0 ;  /* 0x0000000d0a0a7211 */ /* 0x000fc600000f0eff */
[----:B------:R3:W-:Y:S04]  /*17950*/  STL [R1+0xb78], R22 ;  /* 0x000b781601007387 */ /* 0x0007e80000100800 */
[----:B------:R0:W-:Y:S01]  /*17960*/  STL [R1+0xb44], R12 ;  /* 0x000b440c01007387 */ /* 0x0001e20000100800 */
[----:B---3--:R-:W-:-:S03]  /*17970*/  LEA R22, P1, R21, R26, 0x1 ;  /* 0x0000001a15167211 */ /* 0x008fc600078208ff */
[----:B0-----:R-:W2:Y:S04]  /*17980*/  LDL.LU R12, [R1+0xf8] ;  /* 0x0000f800010c7983 */ /* 0x001ea80000300800 */
[----:B------:R-:W-:Y:S04]  /*17990*/  STL [R1+0xb80], R22 ;  /* 0x000b801601007387 */ /* 0x000fe80000100800 */
[----:B------:R0:W-:Y:S01]  /*179a0*/  STL [R1+0xb4c], R10 ;  /* 0x000b4c0a01007387 */ /* 0x0001e20000100800 */
[----:B------:R-:W-:-:S03]  /*179b0*/  LEA.HI.X.SX32 R9, R9, R13, 0x1, P4 ;  /* 0x0000000d09097211 */ /* 0x000fc600020f0eff */
[----:B0-----:R-:W3:Y:S01]  /*179c0*/  LDL.LU R10, [R1+0xf4] ;  /* 0x0000f400010a7983 */ /* 0x001ee20000300800 */
[----:B------:R-:W-:-:S05]  /*179d0*/  LEA R22, P0, R6, R26, 0x1 ;  /* 0x0000001a06167211 */ /* 0x000fca00078008ff */
[----:B------:R-:W-:Y:S04]  /*179e0*/  STL [R1+0xb88], R22 ;  /* 0x000b881601007387 */ /* 0x000fe80000100800 */
[----:B------:R0:W-:Y:S01]  /*179f0*/  STL [R1+0xb54], R9 ;  /* 0x000b540901007387 */ /* 0x0001e20000100800 */
[----:B------:R-:W-:-:S03]  /*17a00*/  LEA.HI.X.SX32 R23, R7, R13, 0x1, P6 ;  /* 0x0000000d07177211 */ /* 0x000fc600030f0eff */
[----:B0-----:R-:W3:Y:S01]  /*17a10*/  LDL.LU R9, [R1+0xec] ;  /* 0x0000ec0001097983 */ /* 0x001ee20000300800 */
[----:B----4-:R-:W-:-:S05]  /*17a20*/  LEA R22, P4, R8, R26, 0x1 ;  /* 0x0000001a08167211 */ /* 0x010fca00078808ff */
[----:B------:R-:W-:Y:S04]  /*17a30*/  STL [R1+0xb90], R22 ;  /* 0x000b901601007387 */ /* 0x000fe80000100800 */
[----:B------:R-:W4:Y:S04]  /*17a40*/  LDL.LU R7, [R1+0xe4] ;  /* 0x0000e40001077983 */ /* 0x000f280000300800 */
[----:B------:R0:W-:Y:S02]  /*17a50*/  STL [R1+0xb5c], R23 ;  /* 0x000b5c1701007387 */ /* 0x0001e40000100800 */
[----:B0-----:R-:W-:-:S02]  /*17a60*/  LEA.HI.X.SX32 R23, R28, R13, 0x1, P5 ;  /* 0x0000000d1c177211 */ /* 0x001fc400028f0eff */
[----:B-----5:R-:W-:-:S05]  /*17a70*/  LEA R22, P6, R20, R26, 0x1 ;  /* 0x0000001a14167211 */ /* 0x020fca00078c08ff */
[----:B------:R0:W-:Y:S04]  /*17a80*/  STL [R1+0xb98], R22 ;  /* 0x000b981601007387 */ /* 0x0001e80000100800 */
[----:B------:R-:W5:Y:S04]  /*17a90*/  LDL.LU R28, [R1+0xe0] ;  /* 0x0000e000011c7983 */ /* 0x000f680000300800 */
[----:B------:R1:W-:Y:S01]  /*17aa0*/  STL [R1+0xb64], R23 ;  /* 0x000b641701007387 */ /* 0x0003e20000100800 */
[----:B0-----:R-:W-:Y:S02]  /*17ab0*/  LEA R22, P5, R19, R26, 0x1 ;  /* 0x0000001a13167211 */ /* 0x001fe400078a08ff */
[----:B-1----:R-:W-:-:S03]  /*17ac0*/  LEA.HI.X.SX32 R23, R29, R13, 0x1, P3 ;  /* 0x0000000d1d177211 */ /* 0x002fc600018f0eff */
        /* <DEDUP_REMOVED lines=9> */
[----:B-1----:R-:W-:-:S02]  /*17b60*/  LEA.HI.X.SX32 R23, R21, R13, 0x1, P1 ;  /* 0x0000000d15177211 */ /* 0x002fc400008f0eff */
[----:B------:R-:W-:Y:S01]  /*17b70*/  LEA.HI.X.SX32 R21, R6, R13, 0x1, P0 ;  /* 0x0000000d06157211 */ /* 0x000fe200000f0eff */
[----:B------:R0:W-:Y:S04]  /*17b80*/  STL [R1+0xbb0], R22 ;  /* 0x000bb01601007387 */ /* 0x0001e80000100800 */
[----:B------:R-:W-:Y:S04]  /*17b90*/  STL [R1+0xb7c], R23 ;  /* 0x000b7c1701007387 */ /* 0x000fe80000100800 */
[----:B------:R-:W5:Y:S01]  /*17ba0*/  LDL.LU R6, [R1+0xcc] ;  /* 0x0000cc0001067983 */ /* 0x000f620000300800 */
[----:B0-----:R-:W-:-:S05]  /*17bb0*/  LEA R22, P1, R16, R26, 0x1 ;  /* 0x0000001a10167211 */ /* 0x001fca00078208ff */
[----:B------:R-:W-:Y:S04]  /*17bc0*/  STL [R1+0xbb8], R22 ;  /* 0x000bb81601007387 */ /* 0x000fe80000100800 */
[----:B------:R0:W-:Y:S01]  /*17bd0*/  STL [R1+0xb84], R21 ;  /* 0x000b841501007387 */ /* 0x0001e20000100800 */
[-C--:B------:R-:W-:Y:S02]  /*17be0*/  LEA.HI.X.SX32 R20, R20, R13.reuse, 0x1, P6 ;  /* 0x0000000d14147211 */ /* 0x080fe400030f0eff */
[----:B0-----:R-:W-:Y:S02]  /*17bf0*/  LEA.HI.X.SX32 R21, R8, R13, 0x1, P4 ;  /* 0x0000000d08157211 */ /* 0x001fe400020f0eff */
[----:B------:R-:W5:Y:S01]  /*17c00*/  LDL.LU R8, [R1+0xc4] ;  /* 0x0000c40001087983 */ /* 0x000f620000300800 */
        /* <DEDUP_REMOVED lines=14> */
[----:B--2---:R-:W-:-:S05]  /*17cf0*/  LEA R23, P5, R12, R26, 0x1 ;  /* 0x0000001a0c177211 */ /* 0x004fca00078a08ff */
[----:B------:R-:W-:Y:S04]  /*17d00*/  STL [R1+0xbd8], R23 ;  /* 0x000bd81701007387 */ /* 0x000fe80000100800 */
[----:B------:R0:W-:Y:S01]  /*17d10*/  STL [R1+0xba4], R22 ;  /* 0x000ba41601007387 */ /* 0x0001e20000100800 */
[----:B---3--:R-:W-:Y:S02]  /*17d20*/  LEA R18, P3, R10, R26, 0x1 ;  /* 0x0000001a0a127211 */ /* 0x008fe400078608ff */
[----:B0-----:R-:W-:-:S03]  /*17d30*/  LEA.HI.X.SX32 R22, R17, R13, 0x1, P2 ;  /* 0x0000000d11167211 */ /* 0x001fc600010f0eff */
[----:B------:R0:W-:Y:S04]  /*17d40*/  STL [R1+0xbe0], R18 ;  /* 0x000be01201007387 */ /* 0x0001e80000100800 */
[----:B0-----:R-:W2:Y:S01]  /*17d50*/  LDL.LU R18, [R1+0xb4] ;  /* 0x0000b40001127983 */ /* 0x001ea20000300800 */
[----:B------:R-:W-:-:S03]  /*17d60*/  LEA R17, P2, R9, R26, 0x1 ;  /* 0x0000001a09117211 */ /* 0x000fc600078408ff */
[----:B------:R0:W-:Y:S04]  /*17d70*/  STL [R1+0xbac], R22 ;  /* 0x000bac1601007387 */ /* 0x0001e80000100800 */
[----:B------:R1:W-:Y:S01]  /*17d80*/  STL [R1+0xbe8], R17 ;  /* 0x000be81101007387 */ /* 0x0003e20000100800 */
[----:B0-----:R-:W-:-:S03]  /*17d90*/  LEA.HI.X.SX32 R22, R16, R13, 0x1, P1 ;  /* 0x0000000d10167211 */ /* 0x001fc600008f0eff */
[----:B-1----:R-:W3:Y:S04]  /*17da0*/  LDL.LU R17, [R1+0xb0] ;  /* 0x0000b00001117983 */ /* 0x002ee80000300800 */
[----:B------:R0:W-:Y:S02]  /*17db0*/  STL [R1+0xbb4], R22 ;  /* 0x000bb41601007387 */ /* 0x0001e40000100800 */
[----:B0-----:R-:W-:Y:S02]  /*17dc0*/  LEA.HI.X.SX32 R22, R15, R13, 0x1, P0 ;  /* 0x0000000d0f167211 */ /* 0x001fe400000f0eff */
[----:B----4-:R-:W-:-:S05]  /*17dd0*/  LEA R16, P1, R7, R26, 0x1 ;  /* 0x0000001a07107211 */ /* 0x010fca00078208ff */
[----:B------:R0:W-:Y:S04]  /*17de0*/  STL [R1+0xbf0], R16 ;  /* 0x000bf01001007387 */ /* 0x0001e80000100800 */
[----:B0-----:R-:W4:Y:S04]  /*17df0*/  LDL.LU R16, [R1+0xac] ;  /* 0x0000ac0001107983 */ /* 0x001f280000300800 */
[----:B------:R0:W-:Y:S01]  /*17e00*/  STL [R1+0xbbc], R22 ;  /* 0x000bbc1601007387 */ /* 0x0001e20000100800 */
[----:B-----5:R-:W-:Y:S02]  /*17e10*/  LEA R15, P0, R28, R26, 0x1 ;  /* 0x0000001a1c0f7211 */ /* 0x020fe400078008ff */
[----:B0-----:R-:W-:-:S03]  /*17e20*/  LEA.HI.X.SX32 R22, R14, R13, 0x1, P4 ;  /* 0x0000000d0e167211 */ /* 0x001fc600020f0eff */
[----:B------:R0:W-:Y:S04]  /*17e30*/  STL [R1+0xbf8], R15 ;  /* 0x000bf80f01007387 */ /* 0x0001e80000100800 */
[----:B0-----:R-:W5:Y:S01]  /*17e40*/  LDL.LU R15, [R1+0xa8] ;  /* 0x0000a800010f7983 */ /* 0x001f620000300800 */
[----:B------:R-:W-:-:S03]  /*17e50*/  LEA R14, P4, R29, R26, 0x1 ;  /* 0x0000001a1d0e7211 */ /* 0x000fc600078808ff */
[----:B------:R-:W-:Y:S04]  /*17e60*/  STL [R1+0xbc4], R22 ;  /* 0x000bc41601007387 */ /* 0x000fe80000100800 */
[----:B------:R0:W-:Y:S04]  /*17e70*/  STL [R1+0xc00], R14 ;  /* 0x000c000e01007387 */ /* 0x0001e80000100800 */
[----:B0-----:R-:W5:Y:S01]  /*17e80*/  LDL.LU R14, [R1+0xa4] ;  /* 0x0000a400010e7983 */ /* 0x001f620000300800 */
[----:B------:R-:W-:Y:S02]  /*17e90*/  LEA.HI.X.SX32 R22, R11, R13, 0x1, P6 ;  /* 0x0000000d0b167211 */ /* 0x000fe400030f0eff */
[----:B------:R-:W-:-:S03]  /*17ea0*/  LEA R11, P6, R5, R26, 0x1 ;  /* 0x0000001a050b7211 */ /* 0x000fc600078c08ff */
[----:B------:R-:W-:Y:S04]  /*17eb0*/  STL [R1+0xbcc], R22 ;  /* 0x000bcc1601007387 */ /* 0x000fe80000100800 */
[----:B------:R0:W-:Y:S01]  /*17ec0*/  STL [R1+0xc08], R11 ;  /* 0x000c080b01007387 */ /* 0x0001e20000100800 */
[----:B------:R-:W-:-:S03]  /*17ed0*/  LEA.HI.X.SX32 R12, R12, R13, 0x1, P5 ;  /* 0x0000000d0c0c7211 */ /* 0x000fc600028f0eff */
[----:B0-----:R-:W5:Y:S01]  /*17ee0*/  LDL.LU R11, [R1+0xa0] ;  /* 0x0000a000010b7983 */ /* 0x001f620000300800 */
[----:B------:R-:W-:-:S03]  /*17ef0*/  LEA.HI.X.SX32 R10, R10, R13, 0x1, P3 ;  /* 0x0000000d0a0a7211 */ /* 0x000fc600018f0eff */
[----:B------:R0:W-:Y:S01]  /*17f00*/  STL [R1+0xbd4], R12 ;  /* 0x000bd40c01007387 */ /* 0x0001e20000100800 */
[----:B------:R-:W-:-:S03]  /*17f10*/  LEA R22, P5, R6, R26, 0x1 ;  /* 0x0000001a06167211 */ /* 0x000fc600078a08ff */
[----:B0-----:R-:W5:Y:S04]  /*17f20*/  LDL.LU R12, [R1+0x9c] ;  /* 0x00009c00010c7983 */ /* 0x001f680000300800 */
        /* <DEDUP_REMOVED lines=20> */
[----:B------:R-:W-:Y:S04]  /*18070*/  STL [R1+0xc30], R22 ;  /* 0x000c301601007387 */ /* 0x000fe80000100800 */
[----:B------:R-:W5:Y:S04]  /*18080*/  LDL.LU R29, [R1+0x88] ;  /* 0x00008800011d7983 */ /* 0x000f680000300800 */
[----:B------:R0:W-:Y:S02]  /*18090*/  STL [R1+0xbfc], R23 ;  /* 0x000bfc1701007387 */ /* 0x0001e40000100800 */
[----:B0-----:R-:W-:-:S02]  /*180a0*/  LEA.HI.X.SX32 R23, R5, R13, 0x1, P6 ;  /* 0x0000000d05177211 */ /* 0x001fc400030f0eff */
[----:B------:R-:W5:Y:S01]  /*180b0*/  LDL.LU R5, [R1+0x84] ;  /* 0x0000840001057983 */ /* 0x000f620000300800 */
[----:B--2---:R-:W-:-:S05]  /*180c0*/  LEA R22, P4, R18, R26, 0x1 ;  /* 0x0000001a12167211 */ /* 0x004fca00078808ff */
[----:B------:R-:W-:Y:S04]  /*180d0*/  STL [R1+0xc38], R22 ;  /* 0x000c381601007387 */ /* 0x000fe80000100800 */
[----:B------:R0:W-:Y:S02]  /*180e0*/  STL [R1+0xc04], R23 ;  /* 0x000c041701007387 */ /* 0x0001e40000100800 */
[----:B0-----:R-:W-:Y:S02]  /*180f0*/  LEA.HI.X.SX32 R23, R6, R13, 0x1, P5 ;  /* 0x0000000d06177211 */ /* 0x001fe400028f0eff */
[----:B------:R-:W2:Y:S01]  /*18100*/  LDL.LU R6, [R1+0x80] ;  /* 0x0000800001067983 */ /* 0x000ea20000300800 */
[----:B---3--:R-:W-:-:S05]  /*18110*/  LEA R22, P6, R17, R26, 0x1 ;  /* 0x0000001a11167211 */ /* 0x008fca00078c08ff */
[----:B------:R-:W-:Y:S04]  /*18120*/  STL [R1+0xc40], R22 ;  /* 0x000c401601007387 */ /* 0x000fe80000100800 */
[----:B------:R0:W-:Y:S02]  /*18130*/  STL [R1+0xc0c], R23 ;  /* 0x000c0c1701007387 */ /* 0x0001e40000100800 */
[-C--:B0-----:R-:W-:Y:S02]  /*18140*/  LEA.HI.X.SX32 R23, R8, R13.reuse, 0x1, P3 ;  /* 0x0000000d08177211 */ /* 0x081fe400018f0eff */
[----:B------:R-:W3:Y:S01]  /*18150*/  LDL.LU R8, [R1+0x7c] ;  /* 0x00007c0001087983 */ /* 0x000ee20000300800 */
[-C--:B------:R-:W-:Y:S02]  /*18160*/  LEA.HI.X.SX32 R21, R21, R13.reuse, 0x1, P2 ;  /* 0x0000000d15157211 */ /* 0x080fe400010f0eff */
[----:B------:R-:W-:-:S02]  /*18170*/  LEA.HI.X.SX32 R20, R20, R13, 0x1, P1 ;  /* 0x0000000d14147211 */ /* 0x000fc400008f0eff */
[----:B----4-:R-:W-:-:S05]  /*18180*/  LEA R22, P5, R16, R26, 0x1 ;  /* 0x0000001a10167211 */ /* 0x010fca00078a08ff */
[----:B------:R5:W-:Y:S04]  /*18190*/  STL [R1+0xc48], R22 ;  /* 0x000c481601007387 */ /* 0x000be80000100800 */
[----:B------:R-:W-:Y:S04]  /*181a0*/  STL [R1+0xc14], R23 ;  /* 0x000c141701007387 */ /* 0x000fe80000100800 */
[----:B------:R-:W4:Y:S01]  /*181b0*/  LDL.LU R24, [R1+0x78] ;  /* 0x0000780001187983 */ /* 0x000f220000300800 */
[----:B-----5:R-:W-:-:S05]  /*181c0*/  LEA R22, P3, R15, R26, 0x1 ;  /* 0x0000001a0f167211 */ /* 0x020fca00078608ff */
[----:B------:R0:W-:Y:S04]  /*181d0*/  STL [R1+0xc50], R22 ;  /* 0x000c501601007387 */ /* 0x0001e80000100800 */
[----:B------:R1:W-:Y:S01]  /*181e0*/  STL [R1+0xc1c], R21 ;  /* 0x000c1c1501007387 */ /* 0x0003e20000100800 */
[----:B0-----:R-:W-:-:S05]  /*181f0*/  LEA R22, P2, R14, R26, 0x1 ;  /* 0x0000001a0e167211 */ /* 0x001fca00078408ff */
[----:B------:R-:W-:Y:S04]  /*18200*/  STL [R1+0xc58], R22 ;  /* 0x000c581601007387 */ /* 0x000fe80000100800 */
[----:B------:R-:W5:Y:S04]  /*18210*/  LDL.LU R25, [R1+0x74] ;  /* 0x0000740001197983 */ /* 0x000f680000300800 */
[----:B------:R0:W-:Y:S01]  /*18220*/  STL [R1+0xc24], R20 ;  /* 0x000c241401007387 */ /* 0x0001e20000100800 */
[----:B-1----:R-:W-:Y:S02]  /*18230*/  LEA R21, P1, R11, R26, 0x1 ;  /* 0x0000001a0b157211 */ /* 0x002fe400078208ff */
[----:B0-----:R-:W-:-:S03]  /*18240*/  LEA.HI.X.SX32 R20, R19, R13, 0x1, P0 ;  /* 0x0000000d13147211 */ /* 0x001fc600000f0eff */
[----:B------:R-:W-:Y:S04]  /*18250*/  STL [R1+0xc60], R21 ;  /* 0x000c601501007387 */ /* 0x000fe80000100800 */
[----:B------:R-:W-:Y:S04]  /*18260*/  STL [R1+0xc2c], R20 ;  /* 0x000c2c1401007387 */ /* 0x000fe80000100800 */
[----:B------:R-:W5:Y:S01]  /*18270*/  LDL.LU R23, [R1+0x70] ;  /* 0x0000700001177983 */ /* 0x000f620000300800 */
[----:B------:R-:W-:Y:S02]  /*18280*/  LEA R19, P0, R12, R26, 0x1 ;  /* 0x0000001a0c137211 */ /* 0x000fe400078008ff */
[----:B------:R-:W-:-:S03]  /*18290*/  LEA.HI.X.SX32 R18, R18, R13, 0x1, P4 ;  /* 0x0000000d12127211 */ /* 0x000fc600020f0eff */
[----:B------:R0:W-:Y:S04]  /*182a0*/  STL [R1+0xc68], R19 ;  /* 0x000c681301007387 */ /* 0x0001e80000100800 */
[----:B------:R-:W-:Y:S01]  /*182b0*/  STL [R1+0xc34], R18 ;  /* 0x000c341201007387 */ /* 0x000fe20000100800 */
[----:B0-----:R-:W-:-:S05]  /*182c0*/  LEA R19, P4, R10, R26, 0x1 ;  /* 0x0000001a0a137211 */ /* 0x001fca00078808ff */
[----:B------:R-:W-:Y:S04]  /*182d0*/  STL [R1+0xc70], R19 ;  /* 0x000c701301007387 */ /* 0x000fe80000100800 */
[----:B------:R-:W5:Y:S01]  /*182e0*/  LDL.LU R22, [R1+0x6c] ;  /* 0x00006c0001167983 */ /* 0x000f620000300800 */
[----:B------:R-:W-:-:S05]  /*182f0*/  LEA.HI.X.SX32 R17, R17, R13, 0x1, P6 ;  /* 0x0000000d11117211 */ /* 0x000fca00030f0eff */
[----:B------:R0:W-:Y:S02]  /*18300*/  STL [R1+0xc3c], R17 ;  /* 0x000c3c1101007387 */ /* 0x0001e40000100800 */
[----:B0-----:R-:W-:Y:S02]  /*18310*/  LEA.HI.X.SX32 R17, R16, R13, 0x1, P5 ;  /* 0x0000000d10117211 */ /* 0x001fe400028f0eff */
[----:B------:R-:W-:-:S05]  /*18320*/  LEA R18, P6, R9, R26, 0x1 ;  /* 0x0000001a09127211 */ /* 0x000fca00078c08ff */
[----:B------:R-:W-:Y:S04]  /*18330*/  STL [R1+0xc78], R18 ;  /* 0x000c781201007387 */ /* 0x000fe80000100800 */
[----:B------:R-:W-:Y:S01]  /*18340*/  STL [R1+0xc44], R17 ;  /* 0x000c441101007387 */ /* 0x000fe20000100800 */
[----:B------:R-:W-:-:S03]  /*18350*/  LEA R16, P5, R7, R26, 0x1 ;  /* 0x0000001a07107211 */ /* 0x000fc600078a08ff */
[----:B------:R-:W5:Y:S01]  /*18360*/  LDL.LU R21, [R1+0x64] ;  /* 0x0000640001157983 */ /* 0x000f620000300800 */
[----:B------:R-:W-:-:S03]  /*18370*/  LEA.HI.X.SX32 R15, R15, R13, 0x1, P3 ;  /* 0x0000000d0f0f7211 */ /* 0x000fc600018f0eff */
[----:B------:R0:W-:Y:S04]  /*18380*/  STL [R1+0xc80], R16 ;  /* 0x000c801001007387 */ /* 0x0001e80000100800 */
[----:B------:R1:W-:Y:S01]  /*18390*/  STL [R1+0xc4c], R15 ;  /* 0x000c4c0f01007387 */ /* 0x0003e20000100800 */
[----:B0-----:R-:W-:Y:S02]  /*183a0*/  LEA R16, P3, R28, R26, 0x1 ;  /* 0x0000001a1c107211 */ /* 0x001fe400078608ff */
[----:B-1----:R-:W-:-:S03]  /*183b0*/  LEA.HI.X.SX32 R15, R14, R13, 0x1, P2 ;  /* 0x0000000d0e0f7211 */ /* 0x002fc600010f0eff */
[----:B------:R-:W-:Y:S04]  /*183c0*/  STL [R1+0xc88], R16 ;  /* 0x000c881001007387 */ /* 0x000fe80000100800 */
[----:B------:R-:W5:Y:S04]  /*183d0*/  LDL.LU R20, [R1+0x60] ;  /* 0x0000600001147983 */ /* 0x000f680000300800 */
[----:B------:R0:W-:Y:S01]  /*183e0*/  STL [R1+0xc54], R15 ;  /* 0x000c540f01007387 */ /* 0x0001e20000100800 */
[----:B------:R-:W-:Y:S02]  /*183f0*/  LEA R14, P2, R29, R26, 0x1 ;  /* 0x0000001a1d0e7211 */ /* 0x000fe400078408ff */
[----:B0-----:R-:W-:-:S03]  /*18400*/  LEA.HI.X.SX32 R15, R11, R13, 0x1, P1 ;  /* 0x0000000d0b0f7211 */ /* 0x001fc600008f0eff */
[----:B------:R0:W-:Y:S04]  /*18410*/  STL [R1+0xc90], R14 ;  /* 0x000c900e01007387 */ /* 0x0001e80000100800 */
[----:B------:R-:W-:Y:S04]  /*18420*/  STL [R1+0xc5c], R15 ;  /* 0x000c5c0f01007387 */ /* 0x000fe80000100800 */
[----:B------:R-:W5:Y:S01]  /*18430*/  LDL.LU R19, [R1+0x58] ;  /* 0x0000580001137983 */ /* 0x000f620000300800 */
[----:B------:R-:W-:Y:S02]  /*18440*/  LEA.HI.X.SX32 R11, R12, R13, 0x1, P0 ;  /* 0x0000000d0c0b7211 */ /* 0x000fe400000f0eff */
[----:B0-----:R-:W-:-:S05]  /*18450*/  LEA R14, P1, R5, R26, 0x1 ;  /* 0x0000001a050e7211 */ /* 0x001fca00078208ff */
[----:B------:R-:W-:Y:S04]  /*18460*/  STL [R1+0xc98], R14 ;  /* 0x000c980e01007387 */ /* 0x000fe80000100800 */
[----:B------:R0:W-:Y:S04]  /*18470*/  STL [R1+0xc64], R11 ;  /* 0x000c640b01007387 */ /* 0x0001e80000100800 */
[----:B------:R-:W5:Y:S01]  /*18480*/  LDL.LU R18, [R1+0x54] ;  /* 0x0000540001127983 */ /* 0x000f620000300800 */
[----:B0-----:R-:W-:Y:S02]  /*18490*/  LEA.HI.X.SX32 R11, R10, R13, 0x1, P4 ;  /* 0x0000000d0a0b7211 */ /* 0x001fe400020f0eff */
[----:B--2---:R-:W-:-:S05]  /*184a0*/  LEA R12, P0, R6, R26, 0x1 ;  /* 0x0000001a060c7211 */ /* 0x004fca00078008ff */
[----:B------:R-:W-:Y:S04]  /*184b0*/  STL [R1+0xca0], R12 ;  /* 0x000ca00c01007387 */ /* 0x000fe80000100800 */
[----:B------:R-:W-:Y:S04]  /*184c0*/  STL [R1+0xc6c], R11 ;  /* 0x000c6c0b01007387 */ /* 0x000fe80000100800 */
[----:B------:R-:W2:Y:S01]  /*184d0*/  LDL.LU R17, [R1+0x50] ;  /* 0x0000500001117983 */ /* 0x000ea20000300800 */
[----:B------:R-:W-:Y:S02]  /*184e0*/  LEA.HI.X.SX32 R9, R9, R13, 0x1, P6 ;  /* 0x0000000d09097211 */ /* 0x000fe400030f0eff */
[----:B---3--:R-:W-:-:S05]  /*184f0*/  LEA R10, P4, R8, R26, 0x1 ;  /* 0x0000001a080a7211 */ /* 0x008fca00078808ff */
[----:B------:R-:W-:Y:S04]  /*18500*/  STL [R1+0xca8], R10 ;  /* 0x000ca80a01007387 */ /* 0x000fe80000100800 */
[----:B------:R-:W3:Y:S04]  /*18510*/  LDL.LU R16, [R1+0x4c] ;  /* 0x00004c0001107983 */ /* 0x000ee80000300800 */
[----:B------:R0:W-:Y:S02]  /*18520*/  STL [R1+0xc74], R9 ;  /* 0x000c740901007387 */ /* 0x0001e40000100800 */
[----:B0-----:R-:W-:-:S02]  /*18530*/  LEA.HI.X.SX32 R9, R7, R13, 0x1, P5 ;  /* 0x0000000d07097211 */ /* 0x001fc400028f0eff */
[----:B----4-:R-:W-:-:S05]  /*18540*/  LEA R10, P6, R24, R26, 0x1 ;  /* 0x0000001a180a7211 */ /* 0x010fca00078c08ff */
[----:B------:R-:W-:Y:S04]  /*18550*/  STL [R1+0xcb0], R10 ;  /* 0x000cb00a01007387 */ /* 0x000fe80000100800 */
[----:B------:R-:W4:Y:S04]  /*18560*/  LDL.LU R15, [R1+0x40] ;  /* 0x00004000010f7983 */ /* 0x000f280000300800 */
[----:B------:R0:W-:Y:S04]  /*18570*/  STL [R1+0xc7c], R9 ;  /* 0x000c7c0901007387 */ /* 0x0001e80000100800 */
[----:B------:R-:W4:Y:S01]  /*18580*/  LDL.LU R14, [R1+0x3c] ;  /* 0x00003c00010e7983 */ /* 0x000f220000300800 */
[----:B0-----:R-:W-:-:S02]  /*18590*/  LEA.HI.X.SX32 R9, R28, R13, 0x1, P3 ;  /* 0x0000000d1c097211 */ /* 0x001fc400018f0eff */
[----:B-----5:R-:W-:-:S05]  /*185a0*/  LEA R7, P5, R25, R26, 0x1 ;  /* 0x0000001a19077211 */ /* 0x020fca00078a08ff */
[----:B------:R0:W-:Y:S04]  /*185b0*/  STL [R1+0xcb8], R7 ;  /* 0x000cb80701007387 */ /* 0x0001e80000100800 */
[----:B------:R-:W5:Y:S04]  /*185c0*/  LDL.LU R11, [R1+0x38] ;  /* 0x00003800010b7983 */ /* 0x000f680000300800 */
[----:B------:R1:W-:Y:S04]  /*185d0*/  STL [R1+0xc84], R9 ;  /* 0x000c840901007387 */ /* 0x0003e80000100800 */
[----:B------:R-:W5:Y:S01]  /*185e0*/  LDL.LU R12, [R1+0x30] ;  /* 0x00003000010c7983 */ /* 0x000f620000300800 */
[----:B0-----:R-:W-:-:S02]  /*185f0*/  LEA R7, P3, R23, R26, 0x1 ;  /* 0x0000001a17077211 */ /* 0x001fc400078608ff */
[----:B-1----:R-:W-:-:S03]  /*18600*/  LEA.HI.X.SX32 R9, R29, R13, 0x1, P2 ;  /* 0x0000000d1d097211 */ /* 0x002fc600010f0eff */
[----:B------:R0:W-:Y:S04]  /*18610*/  STL [R1+0xcc0], R7 ;  /* 0x000cc00701007387 */ /* 0x0001e80000100800 */
[----:B------:R-:W5:Y:S04]  /*18620*/  LDL.LU R29, [R1+0x1c] ;  /* 0x00001c00011d7983 */ /* 0x000f680000300800 */
[----:B------:R-:W-:Y:S04]  /*18630*/  STL [R1+0xc8c], R9 ;  /* 0x000c8c0901007387 */ /* 0x000fe80000100800 */
[----:B------:R-:W5:Y:S01]  /*18640*/  LDL.LU R28, [R1+0x18] ;  /* 0x00001800011c7983 */ /* 0x000f620000300800 */
[----:B------:R-:W-:-:S02]  /*18650*/  LEA.HI.X.SX32 R5, R5, R13, 0x1, P1 ;  /* 0x0000000d05057211 */ /* 0x000fc400008f0eff */
[----:B0-----:R-:W-:-:S05]  /*18660*/  LEA R7, P2, R22, R26, 0x1 ;  /* 0x0000001a16077211 */ /* 0x001fca00078408ff */
[----:B------:R0:W-:Y:S04]  /*18670*/  STL [R1+0xcc8], R7 ;  /* 0x000cc80701007387 */ /* 0x0001e80000100800 */
[----:B------:R-:W5:Y:S04]  /*18680*/  LDL.LU R10, [R1+0x14] ;  /* 0x00001400010a7983 */ /* 0x000f680000300800 */
[----:B------:R1:W-:Y:S01]  /*18690*/  STL [R1+0xc94], R5 ;  /* 0x000c940501007387 */ /* 0x0003e20000100800 */
[----:B0-----:R-:W-:-:S03]  /*186a0*/  LEA.HI.X.SX32 R7, R6, R13, 0x1, P0 ;  /* 0x0000000d06077211 */ /* 0x001fc600000f0eff */
[----:B-1----:R-:W5:Y:S01]  /*186b0*/  LDL.LU R5, [R1+0x10] ;  /* 0x0000100001057983 */ /* 0x002f620000300800 */
[----:B------:R-:W-:-:S05]  /*186c0*/  LEA R9, P1, R21, R26, 0x1 ;  /* 0x0000001a15097211 */ /* 0x000fca00078208ff */
[----:B------:R-:W-:Y:S04]  /*186d0*/  STL [R1+0xcd0], R9 ;  /* 0x000cd00901007387 */ /* 0x000fe80000100800 */
[----:B------:R-:W5:Y:S04]  /*186e0*/  LDL.LU R6, [R1+0xc] ;  /* 0x00000c0001067983 */ /* 0x000f680000300800 */
[----:B------:R0:W-:Y:S04]  /*186f0*/  STL [R1+0xc9c], R7 ;  /* 0x000c9c0701007387 */ /* 0x0001e80000100800 */
[----:B0-----:R-:W5:Y:S01]  /*18700*/  LDL.LU R7, [R1+0x8] ;  /* 0x0000080001077983 */ /* 0x001f620000300800 */
[----:B------:R-:W-:-:S05]  /*18710*/  LEA R9, P0, R20, R26, 0x1 ;  /* 0x0000001a14097211 */ /* 0x000fca00078008ff */
[----:B------:R0:W-:Y:S02]  /*18720*/  STL [R1+0xcd8], R9 ;  /* 0x000cd80901007387 */ /* 0x0001e40000100800 */
[----:B0-----:R-:W-:Y:S02]  /*18730*/  LEA.HI.X.SX32 R9, R8, R13, 0x1, P4 ;  /* 0x0000000d08097211 */ /* 0x001fe400020f0eff */
[----:B------:R-:W5:Y:S04]  /*18740*/  LDL.LU R8, [R1+0x4] ;  /* 0x0000040001087983 */ /* 0x000f680000300800 */
[----:B------:R0:W-:Y:S02]  /*18750*/  STL [R1+0xca4], R9 ;  /* 0x000ca40901007387 */ /* 0x0001e40000100800 */
[----:B0-----:R-:W-:-:S05]  /*18760*/  LEA R9, P4, R19, R26, 0x1 ;  /* 0x0000001a13097211 */ /* 0x001fca00078808ff */
[----:B------:R0:W-:Y:S04]  /*18770*/  STL [R1+0xce0], R9 ;  /* 0x000ce00901007387 */ /* 0x0001e80000100800 */
[----:B0-----:R-:W5:Y:S01]  /*18780*/  LDL.LU R9, [R1] ;  /* 0x0000000001097983 */ /* 0x001f620000300800 */
[-C--:B------:R-:W-:Y:S02]  /*18790*/  LEA.HI.X.SX32 R24, R24, R13.reuse, 0x1, P6 ;  /* 0x0000000d18187211 */ /* 0x080fe400030f0eff */
[----:B------:R-:W-:-:S03]  /*187a0*/  LEA.HI.X.SX32 R25, R25, R13, 0x1, P5 ;  /* 0x0000000d19197211 */ /* 0x000fc600028f0eff */
[----:B------:R0:W-:Y:S02]  /*187b0*/  STL [R1+0xcac], R24 ;  /* 0x000cac1801007387 */ /* 0x0001e40000100800 */
[----:B0-----:R-:W-:-:S05]  /*187c0*/  LEA R24, P6, R18, R26, 0x1 ;  /* 0x0000001a12187211 */ /* 0x001fca00078c08ff */
[----:B------:R0:W-:Y:S01]  /*187d0*/  STL [R1+0xce8], R24 ;  /* 0x000ce81801007387 */ /* 0x0001e20000100800 */
[----:B------:R-:W-:-:S03]  /*187e0*/  LEA.HI.X.SX32 R23, R23, R13, 0x1, P3 ;  /* 0x0000000d17177211 */ /* 0x000fc600018f0eff */
[----:B0-----:R-:W5:Y:S04]  /*187f0*/  LDL.LU R24, [R1+0xf98] ;  /* 0x000f980001187983 */ /* 0x001f680000300800 */
[----:B------:R2:W-:Y:S02]  /*18800*/  STL [R1+0xcb4], R25 ;  /* 0x000cb41901007387 */ /* 0x0005e40000100800 */
[----:B--2---:R-:W-:-:S05]  /*18810*/  LEA R25, P5, R17, R26, 0x1 ;  /* 0x0000001a11197211 */ /* 0x004fca00078a08ff */
[----:B------:R0:W-:Y:S01]  /*18820*/  STL [R1+0xcf0], R25 ;  /* 0x000cf01901007387 */ /* 0x0001e20000100800 */
[----:B------:R-:W-:-:S03]  /*18830*/  LEA.HI.X.SX32 R22, R22, R13, 0x1, P2 ;  /* 0x0000000d16167211 */ /* 0x000fc600010f0eff */
[----:B0-----:R-:W2:Y:S04]  /*18840*/  LDL.LU R25, [R1+0x39c] ;  /* 0x00039c0001197983 */ /* 0x001ea80000300800 */
[----:B------:R3:W-:Y:S02]  /*18850*/  STL [R1+0xcbc], R23 ;  /* 0x000cbc1701007387 */ /* 0x0007e40000100800 */
[----:B---3--:R-:W-:-:S05]  /*18860*/  LEA R23, P3, R16, R26, 0x1 ;  /* 0x0000001a10177211 */ /* 0x008fca00078608ff */
[----:B------:R0:W-:Y:S01]  /*18870*/  STL [R1+0xcf8], R23 ;  /* 0x000cf81701007387 */ /* 0x0001e20000100800 */
[----:B------:R-:W-:-:S03]  /*18880*/  LEA.HI.X.SX32 R21, R21, R13, 0x1, P1 ;  /* 0x0000000d15157211 */ /* 0x000fc600008f0eff */
[----:B0-----:R-:W3:Y:S04]  /*18890*/  LDL.LU R23, [R1+0xf94] ;  /* 0x000f940001177983 */ /* 0x001ee80000300800 */
[----:B------:R4:W-:Y:S02]  /*188a0*/  STL [R1+0xcc4], R22 ;  /* 0x000cc41601007387 */ /* 0x0009e40000100800 */
[----:B----4-:R-:W-:-:S05]  /*188b0*/  LEA R22, P2, R15, R26, 0x1 ;  /* 0x0000001a0f167211 */ /* 0x010fca00078408ff */
[----:B------:R0:W-:Y:S01]  /*188c0*/  STL [R1+0xd00], R22 ;  /* 0x000d001601007387 */ /* 0x0001e20000100800 */
[----:B------:R-:W-:-:S03]  /*188d0*/  LEA.HI.X.SX32 R20, R20, R13, 0x1, P0 ;  /* 0x0000000d14147211 */ /* 0x000fc600000f0eff */
[----:B0-----:R-:W4:Y:S04]  /*188e0*/  LDL.LU R22, [R1+0xf90] ;  /* 0x000f900001167983 */ /* 0x001f280000300800 */
[----:B------:R0:W-:Y:S02]  /*188f0*/  STL [R1+0xccc], R21 ;  /* 0x000ccc1501007387 */ /* 0x0001e40000100800 */
[----:B0-----:R-:W-:-:S05]  /*18900*/  LEA R21, P1, R14, R26, 0x1 ;  /* 0x0000001a0e157211 */ /* 0x001fca00078208ff */
[----:B------:R0:W-:Y:S01]  /*18910*/  STL [R1+0xd08], R21 ;  /* 0x000d081501007387 */ /* 0x0001e20000100800 */
[----:B------:R-:W-:-:S03]  /*18920*/  LEA.HI.X.SX32 R19, R19, R13, 0x1, P4 ;  /* 0x0000000d13137211 */ /* 0x000fc600020f0eff */
[----:B0-----:R-:W2:Y:S04]  /*18930*/  LDL.LU R21, [R1+0xf8c] ;  /* 0x000f8c0001157983 */ /* 0x001ea80000300800 */
[----:B------:R5:W-:Y:S02]  /*18940*/  STL [R1+0xcd4], R20 ;  /* 0x000cd41401007387 */ /* 0x000be40000100800 */
[----:B-----5:R-:W-:-:S05]  /*18950*/  LEA R20, P0, R11, R26, 0x1 ;  /* 0x0000001a0b147211 */ /* 0x020fca00078008ff */
[----:B------:R0:W-:Y:S01]  /*18960*/  STL [R1+0xd10], R20 ;  /* 0x000d101401007387 */ /* 0x0001e20000100800 */
[----:B------:R-:W-:-:S03]  /*18970*/  LEA.HI.X.SX32 R18, R18, R13, 0x1, P6 ;  /* 0x0000000d12127211 */ /* 0x000fc600030f0eff */
[----:B0-----:R-:W5:Y:S04]  /*18980*/  LDL.LU R20, [R1+0xf88] ;  /* 0x000f880001147983 */ /* 0x001f680000300800 */
[----:B------:R0:W-:Y:S02]  /*18990*/  STL [R1+0xcdc], R19 ;  /* 0x000cdc1301007387 */ /* 0x0001e40000100800 */
[----:B0-----:R-:W-:-:S05]  /*189a0*/  LEA R19, P4, R12, R26, 0x1 ;  /* 0x0000001a0c137211 */ /* 0x001fca00078808ff */
[----:B------:R0:W-:Y:S01]  /*189b0*/  STL [R1+0xd18], R19 ;  /* 0x000d181301007387 */ /* 0x0001e20000100800 */
[----:B------:R-:W-:-:S03]  /*189c0*/  LEA.HI.X.SX32 R17, R17, R13, 0x1, P5 ;  /* 0x0000000d11117211 */ /* 0x000fc600028f0eff */
[----:B0-----:R-:W2:Y:S04]  /*189d0*/  LDL.LU R19, [R1+0xf84] ;  /* 0x000f840001137983 */ /* 0x001ea80000300800 */
        /* <DEDUP_REMOVED lines=32> */
[----:B------:R0:W-:Y:S04]  /*18be0*/  STL [R1+0xd50], R12 ;  /* 0x000d500c01007387 */ /* 0x0001e80000100800 */
[----:B0-----:R-:W2:Y:S04]  /*18bf0*/  LDL.LU R12, [R1+0xf68] ;  /* 0x000f6800010c7983 */ /* 0x001ea80000300800 */
[----:B------:R0:W-:Y:S02]  /*18c00*/  STL [R1+0xd1c], R29 ;  /* 0x000d1c1d01007387 */ /* 0x0001e40000100800 */
[----:B0-----:R-:W-:-:S05]  /*18c10*/  LEA R29, P6, R9, R26, 0x1 ;  /* 0x0000001a091d7211 */ /* 0x001fca00078c08ff */
[----:B------:R0:W-:Y:S04]  /*18c20*/  STL [R1+0xd58], R29 ;  /* 0x000d581d01007387 */ /* 0x0001e80000100800 */
[----:B0-----:R-:W2:Y:S01]  /*18c30*/  LDL.LU R29, [R1+0xf64] ;  /* 0x000f6400011d7983 */ /* 0x001ea20000300800 */
[----:B------:R-:W-:-:S05]  /*18c40*/  LEA.HI.X.SX32 R28, R28, R13, 0x1, P5 ;  /* 0x0000000d1c1c7211 */ /* 0x000fca00028f0eff */
[----:B------:R2:W-:Y:S02]  /*18c50*/  STL [R1+0xd24], R28 ;  /* 0x000d241c01007387 */ /* 0x0005e40000100800 */
[----:B--2---:R-:W-:-:S05]  /*18c60*/  LEA R28, P5, R29, R26, 0x1 ;  /* 0x0000001a1d1c7211 */ /* 0x004fca00078a08ff */
[----:B------:R0:W-:Y:S04]  /*18c70*/  STL [R1+0xd60], R28 ;  /* 0x000d601c01007387 */ /* 0x0001e80000100800 */
[----:B0-----:R-:W2:Y:S01]  /*18c80*/  LDL.LU R28, [R1+0xf60] ;  /* 0x000f6000011c7983 */ /* 0x001ea20000300800 */
[-C--:B------:R-:W-:Y:S02]  /*18c90*/  LEA.HI.X.SX32 R10, R10, R13.reuse, 0x1, P3 ;  /* 0x0000000d0a0a7211 */ /* 0x080fe400018f0eff */
[----:B------:R-:W-:-:S03]  /*18ca0*/  LEA.HI.X.SX32 R5, R5, R13, 0x1, P2 ;  /* 0x0000000d05057211 */ /* 0x000fc600010f0eff */
[----:B------:R2:W-:Y:S02]  /*18cb0*/  STL [R1+0xd2c], R10 ;  /* 0x000d2c0a01007387 */ /* 0x0005e40000100800 */
[----:B--2---:R-:W-:-:S05]  /*18cc0*/  LEA R10, P3, R28, R26, 0x1 ;  /* 0x0000001a1c0a7211 */ /* 0x004fca00078608ff */
        /* <DEDUP_REMOVED lines=27> */
[----:B------:R2:W-:Y:S01]  /*18e80*/  STL [R1+0xd5c], R29 ;  /* 0x000d5c1d01007387 */ /* 0x0005e20000100800 */
[-C--:B------:R-:W-:Y:S02]  /*18e90*/  LEA.HI.X.SX32 R25, R25, R13.reuse, 0x1, P2 ;  /* 0x0000000d19197211 */ /* 0x080fe400010f0eff */
[----:B------:R-:W-:Y:S01]  /*18ea0*/  LEA.HI.X.SX32 R7, R7, R13, 0x1, P4 ;  /* 0x0000000d07077211 */ /* 0x000fe200020f0eff */
[----:B------:R-:W-:Y:S02]  /*18eb0*/  IMAD R27, R27, c[0x0][0x190], RZ ;  /* 0x000064001b1b7a24 */ /* 0x000fe400078e02ff */
[----:B------:R-:W-:Y:S02]  /*18ec0*/  IMAD R0, R0, c[0x0][0x190], RZ ;  /* 0x0000640000007a24 */ /* 0x000fe400078e02ff */
[----:B------:R-:W-:Y:S02]  /*18ed0*/  IMAD R2, R2, c[0x0][0x190], RZ ;  /* 0x0000640002027a24 */ /* 0x000fe400078e02ff */
[----:B------:R-:W-:Y:S01]  /*18ee0*/  IMAD R3, R3, c[0x0][0x190], RZ ;  /* 0x0000640003037a24 */ /* 0x000fe200078e02ff */
[----:B--2---:R-:W-:-:S05]  /*18ef0*/  LEA R29, P5, R9, R26, 0x1 ;  /* 0x0000001a091d7211 */ /* 0x004fca00078a08ff */
[----:B------:R0:W-:Y:S02]  /*18f00*/  STL [R1+0xd98], R29 ;  /* 0x000d981d01007387 */ /* 0x0001e40000100800 */
[----:B0-----:R-:W-:Y:S02]  /*18f10*/  LEA.HI.X.SX32 R29, R28, R13, 0x1, P3 ;  /* 0x0000000d1c1d7211 */ /* 0x001fe400018f0eff */
[----:B------:R-:W-:-:S03]  /*18f20*/  LEA R28, P3, R12, R26, 0x1 ;  /* 0x0000001a0c1c7211 */ /* 0x000fc600078608ff */
[----:B------:R0:W-:Y:S04]  /*18f30*/  STL [R1+0xd64], R29 ;  /* 0x000d641d01007387 */ /* 0x0001e80000100800 */
[----:B------:R1:W-:Y:S04]  /*18f40*/  STL [R1+0xe08], R28 ;  /* 0x000e081c01007387 */ /* 0x0003e80000100800 */
[----:B------:R2:W-:Y:S01]  /*18f50*/  STL [R1+0xd6c], R25 ;  /* 0x000d6c1901007387 */ /* 0x0005e20000100800 */
[----:B0-----:R-:W-:Y:S02]  /*18f60*/  LEA R29, P2, R10, R26, 0x1 ;  /* 0x0000001a0a1d7211 */ /* 0x001fe400078408ff */
[----:B-1----:R-:W-:-:S02]  /*18f70*/  LEA.HI.X.SX32 R28, R5, R13, 0x1, P1 ;  /* 0x0000000d051c7211 */ /* 0x002fc400008f0eff */
[----:B------:R-:W-:Y:S02]  /*18f80*/  LEA.HI.X.SX32 R5, R6, R13, 0x1, P0 ;  /* 0x0000000d06057211 */ /* 0x000fe400000f0eff */
[-C--:B--2---:R-:W-:Y:S01]  /*18f90*/  LEA R25, P1, R11, R26.reuse, 0x1 ;  /* 0x0000001a0b197211 */ /* 0x084fe200078208ff */
[----:B------:R-:W-:Y:S01]  /*18fa0*/  STL [R1+0xda0], R29 ;  /* 0x000da01d01007387 */ /* 0x000fe20000100800 */
[----:B------:R-:W-:-:S03]  /*18fb0*/  LEA R6, P0, R14, R26, 0x1 ;  /* 0x0000001a0e067211 */ /* 0x000fc600078008ff */
[----:B------:R-:W-:Y:S04]  /*18fc0*/  STL [R1+0xd74], R28 ;  /* 0x000d741c01007387 */ /* 0x000fe80000100800 */
[----:B------:R-:W-:Y:S04]  /*18fd0*/  STL [R1+0xda8], R25 ;  /* 0x000da81901007387 */ /* 0x000fe80000100800 */
[----:B------:R0:W-:Y:S04]  /*18fe0*/  STL [R1+0xd7c], R5 ;  /* 0x000d7c0501007387 */ /* 0x0001e80000100800 */
[----:B------:R1:W-:Y:S01]  /*18ff0*/  STL [R1+0xdb0], R6 ;  /* 0x000db00601007387 */ /* 0x0003e20000100800 */
[----:B0-----:R-:W-:-:S03]  /*19000*/  LEA R5, P4, R15, R26, 0x1 ;  /* 0x0000001a0f057211 */ /* 0x001fc600078808ff */
[----:B------:R0:W-:Y:S01]  /*19010*/  STL [R1+0xd84], R7 ;  /* 0x000d840701007387 */ /* 0x0001e20000100800 */
[----:B-1----:R-:W-:-:S03]  /*19020*/  LEA.HI.X.SX32 R6, R8, R13, 0x1, P6 ;  /* 0x0000000d08067211 */ /* 0x002fc600030f0eff */
[----:B------:R1:W-:Y:S01]  /*19030*/  STL [R1+0xdb8], R5 ;  /* 0x000db80501007387 */ /* 0x0003e20000100800 */
[----:B0-----:R-:W-:-:S03]  /*19040*/  LEA R7, P6, R16, R26, 0x1 ;  /* 0x0000001a10077211 */ /* 0x001fc600078c08ff */
[----:B------:R0:W-:Y:S01]  /*19050*/  STL [R1+0xd8c], R6 ;  /* 0x000d8c0601007387 */ /* 0x0001e20000100800 */
[----:B-1----:R-:W-:-:S03]  /*19060*/  LEA.HI.X.SX32 R5, R9, R13, 0x1, P5 ;  /* 0x0000000d09057211 */ /* 0x002fc600028f0eff */
[----:B------:R1:W-:Y:S04]  /*19070*/  STL [R1+0xdc0], R7 ;  /* 0x000dc00701007387 */ /* 0x0003e80000100800 */
[----:B------:R2:W-:Y:S01]  /*19080*/  STL [R1+0xd94], R5 ;  /* 0x000d940501007387 */ /* 0x0005e20000100800 */
[----:B0-----:R-:W-:Y:S02]  /*19090*/  LEA R6, P5, R17, R26, 0x1 ;  /* 0x0000001a11067211 */ /* 0x001fe400078a08ff */
[----:B-1----:R-:W-:-:S03]  /*190a0*/  LEA.HI.X.SX32 R7, R12, R13, 0x1, P3 ;  /* 0x0000000d0c077211 */ /* 0x002fc600018f0eff */
[----:B------:R0:W-:Y:S01]  /*190b0*/  STL [R1+0xdc8], R6 ;  /* 0x000dc80601007387 */ /* 0x0001e20000100800 */
[----:B--2---:R-:W-:-:S03]  /*190c0*/  LEA R5, P3, R18, R26, 0x1 ;  /* 0x0000001a12057211 */ /* 0x004fc600078608ff */
[----:B------:R1:W-:Y:S04]  /*190d0*/  STL [R1+0xe04], R7 ;  /* 0x000e040701007387 */ /* 0x0003e80000100800 */
[----:B------:R2:W-:Y:S01]  /*190e0*/  STL [R1+0xdd0], R5 ;  /* 0x000dd00501007387 */ /* 0x0005e20000100800 */
[----:B0-----:R-:W-:Y:S02]  /*190f0*/  LEA.HI.X.SX32 R6, R10, R13, 0x1, P2 ;  /* 0x0000000d0a067211 */ /* 0x001fe400010f0eff */
[----:B-1----:R-:W-:-:S03]  /*19100*/  LEA R7, P2, R19, R26, 0x1 ;  /* 0x0000001a13077211 */ /* 0x002fc600078408ff */
[----:B------:R5:W-:Y:S01]  /*19110*/  STL [R1+0xd9c], R6 ;  /* 0x000d9c0601007387 */ /* 0x000be20000100800 */
[----:B--2---:R-:W-:-:S03]  /*19120*/  LEA.HI.X.SX32 R5, R11, R13, 0x1, P1 ;  /* 0x0000000d0b057211 */ /* 0x004fc600008f0eff */
[----:B------:R0:W-:Y:S04]  /*19130*/  STL [R1+0xdd8], R7 ;  /* 0x000dd80701007387 */ /* 0x0001e80000100800 */
[----:B------:R1:W-:Y:S01]  /*19140*/  STL [R1+0xda4], R5 ;  /* 0x000da40501007387 */ /* 0x0003e20000100800 */
[----:B-----5:R-:W-:Y:S02]  /*19150*/  LEA R6, P1, R20, R26, 0x1 ;  /* 0x0000001a14067211 */ /* 0x020fe400078208ff */
[----:B0-----:R-:W-:-:S03]  /*19160*/  LEA.HI.X.SX32 R7, R14, R13, 0x1, P0 ;  /* 0x0000000d0e077211 */ /* 0x001fc600000f0eff */
[----:B------:R0:W-:Y:S01]  /*19170*/  STL [R1+0xde0], R6 ;  /* 0x000de00601007387 */ /* 0x0001e20000100800 */
[----:B-1----:R-:W-:-:S03]  /*19180*/  LEA R5, P0, R21, R26, 0x1 ;  /* 0x0000001a15057211 */ /* 0x002fc600078008ff */
[----:B------:R1:W-:Y:S04]  /*19190*/  STL [R1+0xdac], R7 ;  /* 0x000dac0701007387 */ /* 0x0003e80000100800 */
[----:B------:R-:W2:Y:S01]  /*191a0*/  LDL.LU R29, [R1+0x410] ;  /* 0x00041000011d7983 */ /* 0x000ea20000300800 */
[----:B0-----:R-:W-:-:S03]  /*191b0*/  LEA.HI.X.SX32 R6, R15, R13, 0x1, P4 ;  /* 0x0000000d0f067211 */ /* 0x001fc600020f0eff */
[----:B------:R4:W-:Y:S01]  /*191c0*/  STL [R1+0xde8], R5 ;  /* 0x000de80501007387 */ /* 0x0009e20000100800 */
[----:B-1----:R-:W-:-:S03]  /*191d0*/  LEA.HI.X.SX32 R7, R16, R13, 0x1, P6 ;  /* 0x0000000d10077211 */ /* 0x002fc600030f0eff */
[----:B------:R3:W-:Y:S01]  /*191e0*/  STL [R1+0xdb4], R6 ;  /* 0x000db40601007387 */ /* 0x0007e20000100800 */
[-C--:B----4-:R-:W-:Y:S02]  /*191f0*/  LEA R5, P4, R22, R26.reuse, 0x1 ;  /* 0x0000001a16057211 */ /* 0x090fe400078808ff */
[----:B---3--:R-:W-:-:S03]  /*19200*/  LEA R6, P6, R23, R26, 0x1 ;  /* 0x0000001a17067211 */ /* 0x008fc600078c08ff */
[----:B------:R0:W-:Y:S04]  /*19210*/  STL [R1+0xdec], R5 ;  /* 0x000dec0501007387 */ /* 0x0001e80000100800 */
[----:B------:R1:W-:Y:S01]  /*19220*/  STL [R1+0xdbc], R7 ;  /* 0x000dbc0701007387 */ /* 0x0003e20000100800 */
[----:B0-----:R-:W-:-:S03]  /*19230*/  LEA.HI.X.SX32 R5, R17, R13, 0x1, P5 ;  /* 0x0000000d11057211 */ /* 0x001fc600028f0eff */
[----:B------:R0:W-:Y:S01]  /*19240*/  STL [R1+0xdf0], R6 ;  /* 0x000df00601007387 */ /* 0x0001e20000100800 */
[----:B-1----:R-:W-:-:S03]  /*19250*/  LEA R7, P5, R24, R26, 0x1 ;  /* 0x0000001a18077211 */ /* 0x002fc600078a08ff */
        /* <DEDUP_REMOVED lines=16> */
[----:B------:R-:W3:Y:S04]  /*19360*/  LDL.LU R10, [R1+0x430] ;  /* 0x00043000010a7983 */ /* 0x000ee80000300800 */
[----:B------:R-:W-:Y:S04]  /*19370*/  STL [R1+0xde4], R6 ;  /* 0x000de40601007387 */ /* 0x000fe80000100800 */
[----:B------:R-:W4:Y:S01]  /*19380*/  LDL.LU R11, [R1+0x438] ;  /* 0x00043800010b7983 */ /* 0x000f220000300800 */
[----:B0-----:R-:W-:-:S03]  /*19390*/  LEA.HI.X.SX32 R7, R23, R13, 0x1, P6 ;  /* 0x0000000d17077211 */ /* 0x001fc600030f0eff */
[----:B------:R0:W-:Y:S02]  /*193a0*/  STL [R1+0x628], R5 ;  /* 0x0006280501007387 */ /* 0x0001e40000100800 */
[----:B0-----:R-:W-:-:S05]  /*193b0*/  LEA.HI.X.SX32 R5, R22, R13, 0x1, P4 ;  /* 0x0000000d16057211 */ /* 0x001fca00020f0eff */
[----:B------:R0:W-:Y:S04]  /*193c0*/  STL [R1+0x610], R5 ;  /* 0x0006100501007387 */ /* 0x0001e80000100800 */
[----:B------:R-:W-:Y:S01]  /*193d0*/  STL [R1+0x614], R7 ;  /* 0x0006140701007387 */ /* 0x000fe20000100800 */
[----:B0-----:R-:W-:-:S03]  /*193e0*/  LEA.HI.X.SX32 R5, R27, R13, 0x1, P3 ;  /* 0x0000000d1b057211 */ /* 0x001fc600018f0eff */
[----:B------:R-:W5:Y:S01]  /*193f0*/  LDL.LU R27, [R1+0x428] ;  /* 0x00042800011b7983 */ /* 0x000f620000300800 */
[----:B------:R-:W-:-:S05]  /*19400*/  LEA.HI.X.SX32 R6, R24, R13, 0x1, P5 ;  /* 0x0000000d18067211 */ /* 0x000fca00028f0eff */
[----:B------:R-:W-:Y:S04]  /*19410*/  STL [R1+0x618], R6 ;  /* 0x0006180601007387 */ /* 0x000fe80000100800 */
[----:B------:R-:W4:Y:S04]  /*19420*/  LDL.LU R24, [R1+0x440] ;  /* 0x0004400001187983 */ /* 0x000f280000300800 */
[----:B------:R-:W0:Y:S04]  /*19430*/  S2R R28, SR_TID.X ;  /* 0x00000000001c7919 */ /* 0x000e280000002100 */
[----:B------:R1:W-:Y:S02]  /*19440*/  STL [R1+0x61c], R5 ;  /* 0x00061c0501007387 */ /* 0x0003e40000100800 */
[----:B-1----:R-:W-:-:S02]  /*19450*/  LEA.HI.X.SX32 R5, R0, R13, 0x1, P2 ;  /* 0x0000000d00057211 */ /* 0x002fc400010f0eff */
[----:B------:R-:W-:-:S03]  /*19460*/  LEA.HI.X.SX32 R0, R2, R13, 0x1, P1 ;  /* 0x0000000d02007211 */ /* 0x000fc600008f0eff */
[----:B------:R-:W-:Y:S04]  /*19470*/  STL [R1+0x620], R5 ;  /* 0x0006200501007387 */ /* 0x000fe80000100800 */
[----:B------:R1:W-:Y:S04]  /*19480*/  STL [R1+0x624], R0 ;  /* 0x0006240001007387 */ /* 0x0003e80000100800 */
[----:B------:R-:W4:Y:S01]  /*19490*/  LDL.LU R12, [R1+0x448] ;  /* 0x00044800010c7983 */ /* 0x000f220000300800 */
[----:B0-----:R-:W-:-:S03]  /*194a0*/  SHF.R.U32.HI R7, RZ, 0x6, R28 ;  /* 0x00000006ff077819 */ /* 0x001fc6000001161c */
[----:B------:R-:W4:Y:S01]  /*194b0*/  LDL.LU R23, [R1+0x450] ;  /* 0x0004500001177983 */ /* 0x000f220000300800 */
[----:B-1----:R-:W-:Y:S02]  /*194c0*/  LEA.HI.X.SX32 R0, R3, R13, 0x1, P0 ;  /* 0x0000000d03007211 */ /* 0x002fe400000f0eff */
[----:B------:R-:W-:-:S03]  /*194d0*/  SGXT.U32 R7, R7, 0x1 ;  /* 0x000000010707781a */ /* 0x000fc60000000000 */
[----:B------:R0:W-:Y:S01]  /*194e0*/  STL [R1+0x40c], R0 ;  /* 0x00040c0001007387 */ /* 0x0001e20000100800 */
[----:B------:R-:W-:-:S03]  /*194f0*/  LOP3.LUT R28, R7, 0x7e, RZ, 0xfc, !PT ;  /* 0x0000007e071c7812 */ /* 0x000fc600078efcff */
[----:B------:R-:W4:Y:S01]  /*19500*/  LDL.LU R22, [R1+0x458] ;  /* 0x0004580001167983 */ /* 0x000f220000300800 */
[C---:B------:R-:W-:Y:S01]  /*19510*/  LOP3.LUT R8, R7.reuse, 0x7e, RZ, 0xfc, !PT ;  /* 0x0000007e07087812 */ /* 0x040fe200078efcff */
[----:B------:R-:W-:Y:S02]  /*19520*/  IMAD.MOV R6, RZ, RZ, -c[0x0][0x188] ;  /* 0x80006200ff067624 */ /* 0x000fe400078e02ff */
[----:B------:R-:W4:Y:S01]  /*19530*/  LDL.LU R14, [R1+0x460] ;  /* 0x00046000010e7983 */ /* 0x000f220000300800 */
[----:B------:R-:W-:Y:S02]  /*19540*/  IMAD R28, R28, c[0x0][0x188], RZ ;  /* 0x000062001c1c7a24 */ /* 0x000fe400078e02ff */
[----:B------:R-:W-:Y:S01]  /*19550*/  IMAD R8, R8, c[0x0][0x188], RZ ;  /* 0x0000620008087a24 */ /* 0x000fe200078e02ff */
[----:B------:R-:W4:Y:S01]  /*19560*/  LDL.LU R15, [R1+0x468] ;  /* 0x00046800010f7983 */ /* 0x000f220000300800 */
[----:B------:R-:W-:Y:S02]  /*19570*/  IMAD R20, R7, c[0x0][0x188], RZ ;  /* 0x0000620007147a24 */ /* 0x000fe400078e02ff */
[----:B------:R-:W-:Y:S01]  /*19580*/  IMAD R28, R6, 0x2, R28 ;  /* 0x00000002061c7824 */ /* 0x000fe200078e021c */
[----:B------:R-:W4:Y:S01]  /*19590*/  LDL.LU R26, [R1+0x474] ;  /* 0x00047400011a7983 */ /* 0x000f220000300800 */
[----:B--2---:R-:W-:-:S04]  /*195a0*/  LEA R2, P0, R29, c[0x0][0x160], 0x1 ;  /* 0x000058001d027a11 */ /* 0x004fc800078008ff */
[----:B0-----:R-:W-:Y:S02]  /*195b0*/  LEA.HI.X.SX32 R0, R29, c[0x0][0x164], 0x1, P0 ;  /* 0x000059001d007a11 */ /* 0x001fe400000f0eff */
[----:B------:R-:W-:-:S05]  /*195c0*/  LOP3.LUT R29, R7, 0x7e, RZ, 0xfc, !PT ;  /* 0x0000007e071d7812 */ /* 0x000fca00078efcff */
[----:B------:R-:W-:Y:S01]  /*195d0*/  IMAD R29, R29, c[0x0][0x188], RZ ;  /* 0x000062001d1d7a24 */ /* 0x000fe200078e02ff */
[----:B------:R-:W-:-:S03]  /*195e0*/  LEA R7, P1, R8, R2, 0x1 ;  /* 0x0000000208077211 */ /* 0x000fc600078208ff */
[----:B------:R-:W-:-:S04]  /*195f0*/  IMAD R29, R6, 0x2, R29 ;  /* 0x00000002061d7824 */ /* 0x000fc800078e021d */
[----:B------:R-:W-:Y:S01]  /*19600*/  IMAD R29, R6, 0x2, R29 ;  /* 0x00000002061d7824 */ /* 0x000fe200078e021d */
[-C--:B------:R-:W-:Y:S01]  /*19610*/  LEA R6, P2, R28, R2.reuse, 0x1 ;  /* 0x000000021c067211 */ /* 0x080fe200078408ff */
[----:B------:R0:W-:Y:S04]  /*19620*/  STL [R1+0x414], R7 ;  /* 0x0004140701007387 */ /* 0x0001e80000100800 */
[----:B------:R-:W-:Y:S04]  /*19630*/  STL [R1+0x41c], R6 ;  /* 0x00041c0601007387 */ /* 0x000fe80000100800 */
[----:B------:R-:W2:Y:S01]  /*19640*/  LDL.LU R16, [R1+0x47c] ;  /* 0x00047c0001107983 */ /* 0x000ea20000300800 */
[----:B0-----:R-:W-:-:S05]  /*19650*/  LEA R7, P5, R29, R2, 0x1 ;  /* 0x000000021d077211 */ /* 0x001fca00078a08ff */
[----:B------:R3:W-:Y:S04]  /*19660*/  STL [R1+0x424], R7 ;  /* 0x0004240701007387 */ /* 0x0007e80000100800 */
[----:B------:R-:W2:Y:S01]  /*19670*/  LDL.LU R17, [R1+0x478] ;  /* 0x0004780001117983 */ /* 0x000ea20000300800 */
[-C--:B---3--:R-:W-:Y:S02]  /*19680*/  LEA R7, P3, R10, R2.reuse, 0x1 ;  /* 0x000000020a077211 */ /* 0x088fe400078608ff */
[----:B-----5:R-:W-:-:S05]  /*19690*/  LEA R9, P4, R27, R2, 0x1 ;  /* 0x000000021b097211 */ /* 0x020fca00078808ff */
[----:B------:R4:W-:Y:S04]  /*196a0*/  STL [R1+0x42c], R9 ;  /* 0x00042c0901007387 */ /* 0x0009e80000100800 */
[----:B------:R-:W3:Y:S01]  /*196b0*/  LDL.LU R21, [R1+0x49c] ;  /* 0x00049c0001157983 */ /* 0x000ee20000300800 */
[----:B----4-:R-:W-:-:S03]  /*196c0*/  LEA R9, P0, R11, R2, 0x1 ;  /* 0x000000020b097211 */ /* 0x010fc600078008ff */
[----:B------:R-:W-:Y:S04]  /*196d0*/  STL [R1+0x434], R7 ;  /* 0x0004340701007387 */ /* 0x000fe80000100800 */
[----:B------:R0:W-:Y:S04]  /*196e0*/  STL [R1+0x43c], R9 ;  /* 0x00043c0901007387 */ /* 0x0001e80000100800 */
[----:B------:R-:W4:Y:S01]  /*196f0*/  LDL.LU R18, [R1+0x4a4] ;  /* 0x0004a40001127983 */ /* 0x000f220000300800 */
[----:B0-----:R-:W-:Y:S02]  /*19700*/  LEA.HI.X.SX32 R9, R8, R0, 0x1, P1 ;  /* 0x0000000008097211 */ /* 0x001fe400008f0eff */
[----:B------:R-:W-:-:S03]  /*19710*/  LEA R8, P1, R24, R2, 0x1 ;  /* 0x0000000218087211 */ /* 0x000fc600078208ff */
[----:B------:R0:W-:Y:S04]  /*19720*/  STL [R1+0x410], R9 ;  /* 0x0004100901007387 */ /* 0x0001e80000100800 */
[----:B------:R-:W5:Y:S04]  /*19730*/  LDL.LU R19, [R1+0x4ac] ;  /* 0x0004ac0001137983 */ /* 0x000f680000300800 */
[----:B------:R-:W-:Y:S01]  /*19740*/  STL [R1+0x444], R8 ;  /* 0x0004440801007387 */ /* 0x000fe20000100800 */
[----:B0-----:R-:W-:-:S03]  /*19750*/  LEA.HI.X.SX32 R9, R28, R0, 0x1, P2 ;  /* 0x000000001c097211 */ /* 0x001fc600010f0eff */
[----:B------:R-:W5:Y:S04]  /*19760*/  LDL.LU R28, [R1+0x4b4] ;  /* 0x0004b400011c7983 */ /* 0x000f680000300800 */
[----:B------:R0:W-:Y:S02]  /*19770*/  STL [R1+0x418], R9 ;  /* 0x0004180901007387 */ /* 0x0001e40000100800 */
[----:B0-----:R-:W-:Y:S02]  /*19780*/  LEA.HI.X.SX32 R9, R29, R0, 0x1, P5 ;  /* 0x000000001d097211 */ /* 0x001fe400028f0eff */
[----:B------:R-:W5:Y:S01]  /*19790*/  LDL.LU R29, [R1+0x46c] ;  /* 0x00046c00011d7983 */ /* 0x000f620000300800 */
[----:B------:R-:W-:-:S05]  /*197a0*/  LEA R13, P2, R12, R2, 0x1 ;  /* 0x000000020c0d7211 */ /* 0x000fca00078408ff */
[----:B------:R0:W-:Y:S01]  /*197b0*/  STL [R1+0x44c], R13 ;  /* 0x00044c0d01007387 */ /* 0x0001e20000100800 */
[----:B------:R-:W-:-:S03]  /*197c0*/  LEA.HI.X.SX32 R27, R27, R0, 0x1, P4 ;  /* 0x000000001b1b7211 */ /* 0x000fc600020f0eff */
[----:B------:R-:W-:Y:S01]  /*197d0*/  STL [R1+0x420], R9 ;  /* 0x0004200901007387 */ /* 0x000fe20000100800 */
[----:B0-----:R-:W-:-:S05]  /*197e0*/  LEA R13, P5, R23, R2, 0x1 ;  /* 0x00000002170d7211 */ /* 0x001fca00078a08ff */
[----:B------:R0:W-:Y:S04]  /*197f0*/  STL [R1+0x454], R13 ;  /* 0x0004540d01007387 */ /* 0x0001e80000100800 */
[----:B------:R1:W-:Y:S01]  /*19800*/  STL [R1+0x428], R27 ;  /* 0x0004281b01007387 */ /* 0x0003e20000100800 */
[----:B0-----:R-:W-:Y:S02]  /*19810*/  LEA R13, P4, R22, R2, 0x1 ;  /* 0x00000002160d7211 */ /* 0x001fe400078808ff */
[----:B-1----:R-:W-:-:S03]  /*19820*/  LEA.HI.X.SX32 R27, R10, R0, 0x1, P3 ;  /* 0x000000000a1b7211 */ /* 0x002fc600018f0eff */
        /* <DEDUP_REMOVED lines=8> */
[----:B------:R0:W-:Y:S01]  /*198b0*/  STL [R1+0x480], R13 ;  /* 0x0004800d01007387 */ /* 0x0001e20000100800 */
[----:B------:R-:W-:-:S03]  /*198c0*/  LEA.HI.X.SX32 R24, R12, R0, 0x1, P2 ;  /* 0x000000000c187211 */ /* 0x000fc600010f0eff */
[----:B------:R-:W-:Y:S01]  /*198d0*/  STL [R1+0x440], R27 ;  /* 0x0004401b01007387 */ /* 0x000fe20000100800 */
[----:B0-----:R-:W-:-:S05]  /*198e0*/  LEA R13, P1, R26, R2, 0x1 ;  /* 0x000000021a0d7211 */ /* 0x001fca00078208ff */
[----:B------:R-:W-:Y:S04]  /*198f0*/  STL [R1+0x488], R13 ;  /* 0x0004880d01007387 */ /* 0x000fe80000100800 */
[----:B------:R0:W-:Y:S02]  /*19900*/  STL [R1+0x448], R24 ;  /* 0x0004481801007387 */ /* 0x0001e40000100800 */
[----:B0-----:R-:W-:Y:S01]  /*19910*/  LEA.HI.X.SX32 R24, R23, R0, 0x1, P5 ;  /* 0x0000000017187211 */ /* 0x001fe200028f0eff */
[----:B------:R-:W-:-:S04]  /*19920*/  IMAD.MOV R25, RZ, RZ, -c[0x0][0x188] ;  /* 0x80006200ff197624 */ /* 0x000fc800078e02ff */
[----:B------:R-:W-:-:S04]  /*19930*/  IMAD R3, R25, 0x2, R4 ;  /* 0x0000000219037824 */ /* 0x000fc800078e0204 */
[----:B------:R-:W-:Y:S01]  /*19940*/  IMAD R5, R25, 0x2, R3 ;  /* 0x0000000219057824 */ /* 0x000fe200078e0203 */
[----:B--2---:R-:W-:-:S05]  /*19950*/  LEA R13, P2, R16, R2, 0x1 ;  /* 0x00000002100d7211 */ /* 0x004fca00078408ff */
[----:B------:R-:W-:Y:S01]  /*19960*/  STL [R1+0x490], R13 ;  /* 0x0004900d01007387 */ /* 0x000fe20000100800 */
[----:B------:R-:W-:-:S03]  /*19970*/  LEA R23, P5, R17, R2, 0x1 ;  /* 0x0000000211177211 */ /* 0x000fc600078a08ff */
[----:B------:R0:W-:Y:S04]  /*19980*/  STL [R1+0x450], R24 ;  /* 0x0004501801007387 */ /* 0x0001e80000100800 */
[----:B------:R3:W-:Y:S01]  /*19990*/  STL [R1+0x498], R23 ;  /* 0x0004981701007387 */ /* 0x0007e20000100800 */
[-C--:B0-----:R-:W-:Y:S02]  /*199a0*/  LEA.HI.X.SX32 R24, R22, R0.reuse, 0x1, P4 ;  /* 0x0000000016187211 */ /* 0x081fe400020f0eff */
[----:B------:R-:W-:-:S03]  /*199b0*/  LEA.HI.X.SX32 R22, R14, R0, 0x1, P3 ;  /* 0x000000000e167211 */ /* 0x000fc600018f0eff */
[----:B------:R4:W-:Y:S01]  /*199c0*/  STL [R1+0x458], R24 ;  /* 0x0004581801007387 */ /* 0x0009e20000100800 */
[----:B------:R-:W-:-:S04]  /*199d0*/  IMAD R6, R25, 0x2, R5 ;  /* 0x0000000219067824 */ /* 0x000fc800078e0205 */
[----:B------:R-:W-:-:S04]  /*199e0*/  IMAD R7, R25, 0x2, R6 ;  /* 0x0000000219077824 */ /* 0x000fc800078e0206 */
[----:B------:R-:W-:-:S04]  /*199f0*/  IMAD R8, R25, 0x2, R7 ;  /* 0x0000000219087824 */ /* 0x000fc800078e0207 */
[----:B------:R-:W-:Y:S01]  /*19a00*/  IMAD R9, R25, 0x2, R8 ;  /* 0x0000000219097824 */ /* 0x000fe200078e0208 */
[----:B---3--:R-:W-:-:S05]  /*19a10*/  LEA R23, P4, R21, R2, 0x1 ;  /* 0x0000000215177211 */ /* 0x008fca00078808ff */
[----:B------:R0:W-:Y:S04]  /*19a20*/  STL [R1+0x4a0], R23 ;  /* 0x0004a01701007387 */ /* 0x0001e80000100800 */
[----:B------:R5:W-:Y:S01]  /*19a30*/  STL [R1+0x460], R22 ;  /* 0x0004601601007387 */ /* 0x000be20000100800 */
[----:B----4-:R-:W-:Y:S02]  /*19a40*/  LEA R24, P3, R18, R2, 0x1 ;  /* 0x0000000212187211 */ /* 0x010fe400078608ff */
[----:B0-----:R-:W-:-:S03]  /*19a50*/  LEA.HI.X.SX32 R23, R15, R0, 0x1, P0 ;  /* 0x000000000f177211 */ /* 0x001fc600000f0eff */
[----:B------:R0:W-:Y:S04]  /*19a60*/  STL [R1+0x4a8], R24 ;  /* 0x0004a81801007387 */ /* 0x0001e80000100800 */
[----:B------:R1:W-:Y:S01]  /*19a70*/  STL [R1+0x468], R23 ;  /* 0x0004681701007387 */ /* 0x0003e20000100800 */
[----:B-----5:R-:W-:Y:S02]  /*19a80*/  LEA R22, P0, R19, R2, 0x1 ;  /* 0x0000000213167211 */ /* 0x020fe400078008ff */
[----:B0-----:R-:W-:-:S03]  /*19a90*/  LEA.HI.X.SX32 R24, R26, R0, 0x1, P1 ;  /* 0x000000001a187211 */ /* 0x001fc600008f0eff */
[----:B------:R0:W-:Y:S01]  /*19aa0*/  STL [R1+0x4b0], R22 ;  /* 0x0004b01601007387 */ /* 0x0001e20000100800 */
[----:B-1----:R-:W-:-:S03]  /*19ab0*/  LEA R23, P1, R28, R2, 0x1 ;  /* 0x000000021c177211 */ /* 0x002fc600078208ff */
[----:B------:R1:W-:Y:S01]  /*19ac0*/  STL [R1+0x484], R24 ;  /* 0x0004841801007387 */ /* 0x0003e20000100800 */
[----:B0-----:R-:W-:-:S03]  /*19ad0*/  LEA.HI.X.SX32 R22, R16, R0, 0x1, P2 ;  /* 0x0000000010167211 */ /* 0x001fc600010f0eff */
[----:B------:R0:W-:Y:S04]  /*19ae0*/  STL [R1+0x4b8], R23 ;  /* 0x0004b81701007387 */ /* 0x0001e80000100800 */
[----:B------:R2:W-:Y:S01]  /*19af0*/  STL [R1+0x48c], R22 ;  /* 0x00048c1601007387 */ /* 0x0005e20000100800 */
[----:B-1----:R-:W-:Y:S02]  /*19b00*/  LEA R24, P2, R29, R2, 0x1 ;  /* 0x000000021d187211 */ /* 0x002fe400078408ff */
[----:B0-----:R-:W-:Y:S02]  /*19b10*/  LEA.HI.X.SX32 R23, R17, R0, 0x1, P5 ;  /* 0x0000000011177211 */ /* 0x001fe400028f0eff */
[----:B--2---:R-:W-:Y:S01]  /*19b20*/  LEA R22, P5, R4, R2, 0x1 ;  /* 0x0000000204167211 */ /* 0x004fe200078a08ff */
[----:B------:R-:W-:Y:S04]  /*19b30*/  STL [R1+0x4c0], R24 ;  /* 0x0004c01801007387 */ /* 0x000fe80000100800 */
[----:B------:R0:W-:Y:S04]  /*19b40*/  STL [R1+0x494], R23 ;  /* 0x0004941701007387 */ /* 0x0001e80000100800 */
[----:B------:R1:W-:Y:S01]  /*19b50*/  STL [R1+0x4c8], R22 ;  /* 0x0004c81601007387 */ /* 0x0003e20000100800 */
[----:B0-----:R-:W-:-:S02]  /*19b60*/  LEA.HI.X.SX32 R23, R21, R0, 0x1, P4 ;  /* 0x0000000015177211 */ /* 0x001fc400020f0eff */
[----:B------:R-:W-:Y:S02]  /*19b70*/  LEA.HI.X.SX32 R21, R18, R0, 0x1, P3 ;  /* 0x0000000012157211 */ /* 0x000fe400018f0eff */
[-C--:B-1----:R-:W-:Y:S01]  /*19b80*/  LEA R22, P4, R3, R2.reuse, 0x1 ;  /* 0x0000000203167211 */ /* 0x082fe200078808ff */
[----:B------:R0:W-:Y:S04]  /*19b90*/  STL [R1+0x49c], R23 ;  /* 0x00049c1701007387 */ /* 0x0001e80000100800 */
[----:B------:R1:W-:Y:S04]  /*19ba0*/  STL [R1+0x4d0], R22 ;  /* 0x0004d01601007387 */ /* 0x0003e80000100800 */
[----:B------:R2:W-:Y:S01]  /*19bb0*/  STL [R1+0x4a4], R21 ;  /* 0x0004a41501007387 */ /* 0x0005e20000100800 */
[----:B0-----:R-:W-:-:S02]  /*19bc0*/  LEA R23, P3, R20, R2, 0x1 ;  /* 0x0000000214177211 */ /* 0x001fc400078608ff */
[----:B-1----:R-:W-:-:S03]  /*19bd0*/  LEA.HI.X.SX32 R22, R19, R0, 0x1, P0 ;  /* 0x0000000013167211 */ /* 0x002fc600000f0eff */
[----:B------:R0:W-:Y:S01]  /*19be0*/  STL [R1+0x60c], R23 ;  /* 0x00060c1701007387 */ /* 0x0001e20000100800 */
[----:B--2---:R-:W-:-:S03]  /*19bf0*/  LEA.HI.X.SX32 R21, R28, R0, 0x1, P1 ;  /* 0x000000001c157211 */ /* 0x004fc600008f0eff */
[----:B------:R1:W-:Y:S04]  /*19c00*/  STL [R1+0x4ac], R22 ;  /* 0x0004ac1601007387 */ /* 0x0003e80000100800 */
[----:B------:R2:W-:Y:S01]  /*19c10*/  STL [R1+0x4b4], R21 ;  /* 0x0004b41501007387 */ /* 0x0005e20000100800 */
[----:B0-----:R-:W-:Y:S02]  /*19c20*/  LEA.HI.X.SX32 R23, R29, R0, 0x1, P2 ;  /* 0x000000001d177211 */ /* 0x001fe400010f0eff */
[----:B-1----:R-:W-:Y:S02]  /*19c30*/  LEA R22, P0, R5, R2, 0x1 ;  /* 0x0000000205167211 */ /* 0x002fe400078008ff */
[-C--:B--2---:R-:W-:Y:S01]  /*19c40*/  LEA.HI.X.SX32 R21, R4, R0.reuse, 0x1, P5 ;  /* 0x0000000004157211 */ /* 0x084fe200028f0eff */
[----:B------:R-:W-:Y:S01]  /*19c50*/  STL [R1+0x4bc], R23 ;  /* 0x0004bc1701007387 */ /* 0x000fe20000100800 */
[----:B------:R-:W-:-:S03]  /*19c60*/  LEA.HI.X.SX32 R20, R20, R0, 0x1, P3 ;  /* 0x0000000014147211 */ /* 0x000fc600018f0eff */
[----:B------:R0:W-:Y:S04]  /*19c70*/  STL [R1+0x4c4], R21 ;  /* 0x0004c41501007387 */ /* 0x0001e80000100800 */
[----:B------:R-:W-:Y:S01]  /*19c80*/  STL [R1+0x4d8], R22 ;  /* 0x0004d81601007387 */ /* 0x000fe20000100800 */
[-C--:B0-----:R-:W-:Y:S02]  /*19c90*/  LEA.HI.X.SX32 R21, R3, R0.reuse, 0x1, P4 ;  /* 0x0000000003157211 */ /* 0x081fe400020f0eff */
[----:B------:R-:W-:-:S03]  /*19ca0*/  LEA.HI.X.SX32 R3, R5, R0, 0x1, P0 ;  /* 0x0000000005037211 */ /* 0x000fc600000f0eff */
[----:B------:R-:W-:Y:S04]  /*19cb0*/  STL [R1+0x4cc], R21 ;  /* 0x0004cc1501007387 */ /* 0x000fe80000100800 */
[----:B------:R0:W-:Y:S04]  /*19cc0*/  STL [R1+0x608], R20 ;  /* 0x0006081401007387 */ /* 0x0001e80000100800 */
[----:B------:R1:W-:Y:S01]  /*19cd0*/  STL [R1+0x4d4], R3 ;  /* 0x0004d40301007387 */ /* 0x0003e20000100800 */
[-C--:B0-----:R-:W-:Y:S02]  /*19ce0*/  LEA R20, P0, R6, R2.reuse, 0x1 ;  /* 0x0000000206147211 */ /* 0x081fe400078008ff */
[----:B-1----:R-:W-:-:S03]  /*19cf0*/  LEA R3, P1, R7, R2, 0x1 ;  /* 0x0000000207037211 */ /* 0x002fc600078208ff */
[----:B------:R-:W-:Y:S01]  /*19d00*/  STL [R1+0x4e0], R20 ;  /* 0x0004e01401007387 */ /* 0x000fe20000100800 */
[----:B------:R-:W-:-:S03]  /*19d10*/  LEA R21, P2, R8, R2, 0x1 ;  /* 0x0000000208157211 */ /* 0x000fc600078408ff */
[----:B------:R0:W-:Y:S01]  /*19d20*/  STL [R1+0x4e8], R3 ;  /* 0x0004e80301007387 */ /* 0x0001e20000100800 */
[-C--:B------:R-:W-:Y:S01]  /*19d30*/  LEA.HI.X.SX32 R7, R7, R0.reuse, 0x1, P1 ;  /* 0x0000000007077211 */ /* 0x080fe200008f0eff */
[C---:B------:R-:W-:Y:S02]  /*19d40*/  IMAD R10, R25.reuse, 0x2, R9 ;  /* 0x00000002190a7824 */ /* 0x040fe400078e0209 */
[----:B------:R-:W-:Y:S01]  /*19d50*/  STL [R1+0x4f0], R21 ;  /* 0x0004f01501007387 */ /* 0x000fe20000100800 */
[-C--:B0-----:R-:W-:Y:S02]  /*19d60*/  LEA.HI.X.SX32 R3, R6, R0.reuse, 0x1, P0 ;  /* 0x0000000006037211 */ /* 0x081fe400000f0eff */
[----:B------:R-:W-:Y:S01]  /*19d70*/  LEA.HI.X.SX32 R6, R8, R0, 0x1, P2 ;  /* 0x0000000008067211 */ /* 0x000fe200010f0eff */
[----:B------:R-:W-:Y:S02]  /*19d80*/  IMAD R11, R25, 0x2, R10 ;  /* 0x00000002190b7824 */ /* 0x000fe400078e020a */
[----:B------:R-:W-:Y:S01]  /*19d90*/  STL [R1+0x4dc], R3 ;  /* 0x0004dc0301007387 */ /* 0x000fe20000100800 */
[----:B------:R-:W-:-:S03]  /*19da0*/  LEA R8, P0, R9, R2, 0x1 ;  /* 0x0000000209087211 */ /* 0x000fc600078008ff */
[----:B------:R0:W-:Y:S04]  /*19db0*/  STL [R1+0x4e4], R7 ;  /* 0x0004e40701007387 */ /* 0x0001e80000100800 */
[----:B------:R1:W-:Y:S01]  /*19dc0*/  STL [R1+0x4ec], R6 ;  /* 0x0004ec0601007387 */ /* 0x0003e20000100800 */
[----:B------:R-:W-:-:S03]  /*19dd0*/  IMAD R12, R25, 0x2, R11 ;  /* 0x00000002190c7824 */ /* 0x000fc600078e020b */
[----:B------:R2:W-:Y:S01]  /*19de0*/  STL [R1+0x4f8], R8 ;  /* 0x0004f80801007387 */ /* 0x0005e20000100800 */
[-C--:B0-----:R-:W-:Y:S02]  /*19df0*/  LEA R7, P2, R11, R2.reuse, 0x1 ;  /* 0x000000020b077211 */ /* 0x081fe400078408ff */
[----:B-1----:R-:W-:Y:S01]  /*19e00*/  LEA R6, P1, R10, R2, 0x1 ;  /* 0x000000020a067211 */ /* 0x002fe200078208ff */
[----:B------:R-:W-:-:S04]  /*19e10*/  IMAD R13, R25, 0x2, R12 ;  /* 0x00000002190d7824 */ /* 0x000fc800078e020c */
[----:B------:R0:W-:Y:S01]  /*19e20*/  STL [R1+0x500], R6 ;  /* 0x0005000601007387 */ /* 0x0001e20000100800 */
[-C--:B--2---:R-:W-:Y:S01]  /*19e30*/  LEA.HI.X.SX32 R8, R10, R0.reuse, 0x1, P1 ;  /* 0x000000000a087211 */ /* 0x084fe200008f0eff */
[----:B------:R-:W-:Y:S02]  /*19e40*/  IMAD R14, R25, 0x2, R13 ;  /* 0x00000002190e7824 */ /* 0x000fe400078e020d */
[----:B------:R1:W-:Y:S01]  /*19e50*/  STL [R1+0x508], R7 ;  /* 0x0005080701007387 */ /* 0x0003e20000100800 */
[-C--:B0-----:R-:W-:Y:S02]  /*19e60*/  LEA.HI.X.SX32 R6, R9, R0.reuse, 0x1, P0 ;  /* 0x0000000009067211 */ /* 0x081fe400000f0eff */
[----:B-1----:R-:W-:-:S03]  /*19e70*/  LEA.HI.X.SX32 R7, R11, R0, 0x1, P2 ;  /* 0x000000000b077211 */ /* 0x002fc600010f0eff */
[----:B------:R-:W-:Y:S01]  /*19e80*/  STL [R1+0x4f4], R6 ;  /* 0x0004f40601007387 */ /* 0x000fe20000100800 */
[----:B------:R-:W-:-:S03]  /*19e90*/  LEA R9, P1, R13, R2, 0x1 ;  /* 0x000000020d097211 */ /* 0x000fc600078208ff */
[----:B------:R0:W-:Y:S01]  /*19ea0*/  STL [R1+0x4fc], R8 ;  /* 0x0004fc0801007387 */ /* 0x0001e20000100800 */
[----:B------:R-:W-:-:S03]  /*19eb0*/  IMAD R15, R25, 0x2, R14 ;  /* 0x00000002190f7824 */ /* 0x000fc600078e020e */
[----:B------:R1:W-:Y:S01]  /*19ec0*/  STL [R1+0x504], R7 ;  /* 0x0005040701007387 */ /* 0x0003e20000100800 */
[-C--:B0-----:R-:W-:Y:S02]  /*19ed0*/  LEA R8, P0, R12, R2.reuse, 0x1 ;  /* 0x000000020c087211 */ /* 0x081fe400078008ff */
[----:B-1----:R-:W-:-:S03]  /*19ee0*/  LEA R7, P2, R14, R2, 0x1 ;  /* 0x000000020e077211 */ /* 0x002fc600078408ff */
[----:B------:R-:W-:Y:S01]  /*19ef0*/  STL [R1+0x510], R8 ;  /* 0x0005100801007387 */ /* 0x000fe20000100800 */
[----:B------:R-:W-:-:S03]  /*19f00*/  LEA.HI.X.SX32 R10, R13, R0, 0x1, P1 ;  /* 0x000000000d0a7211 */ /* 0x000fc600008f0eff */
[----:B------:R0:W-:Y:S01]  /*19f10*/  STL [R1+0x518], R9 ;  /* 0x0005180901007387 */ /* 0x0001e20000100800 */
[----:B------:R-:W-:-:S03]  /*19f20*/  IMAD R16, R25, 0x2, R15 ;  /* 0x0000000219107824 */ /* 0x000fc600078e020f */
[----:B------:R1:W-:Y:S01]  /*19f30*/  STL [R1+0x520], R7 ;  /* 0x0005200701007387 */ /* 0x0003e20000100800 */
[-C--:B0-----:R-:W-:Y:S02]  /*19f40*/  LEA.HI.X.SX32 R9, R12, R0.reuse, 0x1, P0 ;  /* 0x000000000c097211 */ /* 0x081fe400000f0eff */
[----:B-1----:R-:W-:-:S03]  /*19f50*/  LEA.HI.X.SX32 R7, R14, R0, 0x1, P2 ;  /* 0x000000000e077211 */ /* 0x002fc600010f0eff */
[----:B------:R-:W-:Y:S01]  /*19f60*/  STL [R1+0x50c], R9 ;  /* 0x00050c0901007387 */ /* 0x000fe20000100800 */
[----:B------:R-:W-:-:S03]  /*19f70*/  IMAD R17, R25, 0x2, R16 ;  /* 0x0000000219117824 */ /* 0x000fc600078e0210 */
[----:B------:R0:W-:Y:S01]  /*19f80*/  STL [R1+0x514], R10 ;  /* 0x0005140a01007387 */ /* 0x0001e20000100800 */
[----:B------:R-:W-:-:S03]  /*19f90*/  IMAD R18, R25, 0x2, R17 ;  /* 0x0000000219127824 */ /* 0x000fc600078e0211 */
[----:B------:R1:W-:Y:S01]  /*19fa0*/  STL [R1+0x51c], R7 ;  /* 0x00051c0701007387 */ /* 0x0003e20000100800 */
[-C--:B------:R-:W-:Y:S02]  /*19fb0*/  LEA R11, P2, R17, R2.reuse, 0x1 ;  /* 0x00000002110b7211 */ /* 0x080fe400078408ff */
[-C--:B0-----:R-:W-:Y:S02]  /*19fc0*/  LEA R10, P0, R15, R2.reuse, 0x1 ;  /* 0x000000020f0a7211 */ /* 0x081fe400078008ff */
[----:B-1----:R-:W-:-:S03]  /*19fd0*/  LEA R7, P1, R16, R2, 0x1 ;  /* 0x0000000210077211 */ /* 0x002fc600078208ff */
[----:B------:R-:W-:Y:S01]  /*19fe0*/  STL [R1+0x528], R10 ;  /* 0x0005280a01007387 */ /* 0x000fe20000100800 */
[----:B------:R-:W-:-:S03]  /*19ff0*/  IMAD R19, R25, 0x2, R18 ;  /* 0x0000000219137824 */ /* 0x000fc600078e0212 */
[----:B------:R0:W-:Y:S01]  /*1a000*/  STL [R1+0x530], R7 ;  /* 0x0005300701007387 */ /* 0x0001e20000100800 */
[-C--:B------:R-:W-:Y:S01]  /*1a010*/  LEA.HI.X.SX32 R12, R16, R0.reuse, 0x1, P1 ;  /* 0x00000000100c7211 */ /* 0x080fe200008f0eff */
        /* <DEDUP_REMOVED lines=12> */
[C---:B------:R-:W-:Y:S01]  /*1a0e0*/  IMAD R20, R25.reuse, 0x2, R5 ;  /* 0x0000000219147824 */ /* 0x040fe200078e0205 */
[----:B------:R-:W-:Y:S02]  /*1a0f0*/  LEA.HI.X.SX32 R14, R18, R0, 0x1, P0 ;  /* 0x00000000120e7211 */ /* 0x000fe400000f0eff */
[----:B------:R0:W-:Y:S04]  /*1a100*/  STL [R1+0x548], R13 ;  /* 0x0005480d01007387 */ /* 0x0001e80000100800 */
[----:B------:R1:W-:Y:S01]  /*1a110*/  STL [R1+0x550], R11 ;  /* 0x0005500b01007387 */ /* 0x0003e20000100800 */
[----:B------:R-:W-:-:S03]  /*1a120*/  IMAD R3, R25, 0x2, R20 ;  /* 0x0000000219037824 */ /* 0x000fc600078e0214 */
[----:B------:R2:W-:Y:S01]  /*1a130*/  STL [R1+0x53c], R14 ;  /* 0x00053c0e01007387 */ /* 0x0005e20000100800 */
[-C--:B0-----:R-:W-:Y:S02]  /*1a140*/  LEA.HI.X.SX32 R13, R4, R0.reuse, 0x1, P2 ;  /* 0x00000000040d7211 */ /* 0x081fe400010f0eff */
[----:B-1----:R-:W-:Y:S01]  /*1a150*/  LEA.HI.X.SX32 R11, R19, R0, 0x1, P1 ;  /* 0x00000000130b7211 */ /* 0x002fe200008f0eff */
[----:B------:R-:W-:-:S04]  /*1a160*/  IMAD R21, R25, 0x2, R3 ;  /* 0x0000000219157824 */ /* 0x000fc800078e0203 */
[----:B------:R0:W-:Y:S01]  /*1a170*/  STL [R1+0x544], R11 ;  /* 0x0005440b01007387 */ /* 0x0001e20000100800 */
[----:B--2---:R-:W-:-:S03]  /*1a180*/  LEA R14, P1, R20, R2, 0x1 ;  /* 0x00000002140e7211 */ /* 0x004fc600078208ff */
[----:B------:R1:W-:Y:S01]  /*1a190*/  STL [R1+0x54c], R13 ;  /* 0x00054c0d01007387 */ /* 0x0003e20000100800 */
[-C--:B0-----:R-:W-:Y:S02]  /*1a1a0*/  LEA R11, P0, R5, R2.reuse, 0x1 ;  /* 0x00000002050b7211 */ /* 0x081fe400078008ff */
[----:B-1----:R-:W-:-:S03]  /*1a1b0*/  LEA R13, P2, R3, R2, 0x1 ;  /* 0x00000002030d7211 */ /* 0x002fc600078408ff */
[----:B------:R-:W-:Y:S01]  /*1a1c0*/  STL [R1+0x558], R11 ;  /* 0x0005580b01007387 */ /* 0x000fe20000100800 */
[----:B------:R-:W-:Y:S01]  /*1a1d0*/  IMAD R6, R25, 0x2, R21 ;  /* 0x0000000219067824 */ /* 0x000fe200078e0215 */
[-C--:B------:R-:W-:Y:S02]  /*1a1e0*/  LEA.HI.X.SX32 R5, R5, R0.reuse, 0x1, P0 ;  /* 0x0000000005057211 */ /* 0x080fe400000f0eff */
[----:B------:R-:W-:Y:S01]  /*1a1f0*/  STL [R1+0x560], R14 ;  /* 0x0005600e01007387 */ /* 0x000fe20000100800 */
[----:B------:R-:W-:-:S03]  /*1a200*/  LEA.HI.X.SX32 R3, R3, R0, 0x1, P2 ;  /* 0x0000000003037211 */ /* 0x000fc600010f0eff */
[----:B------:R0:W-:Y:S01]  /*1a210*/  STL [R1+0x568], R13 ;  /* 0x0005680d01007387 */ /* 0x0001e20000100800 */
[----:B------:R-:W-:-:S03]  /*1a220*/  IMAD R8, R25, 0x2, R6 ;  /* 0x0000000219087824 */ /* 0x000fc600078e0206 */
[----:B------:R-:W-:Y:S01]  /*1a230*/  STL [R1+0x554], R5 ;  /* 0x0005540501007387 */ /* 0x000fe20000100800 */
[----:B0-----:R-:W-:Y:S02]  /*1a240*/  LEA.HI.X.SX32 R13, R20, R0, 0x1, P1 ;  /* 0x00000000140d7211 */ /* 0x001fe400008f0eff */
[----:B------:R-:W-:-:S03]  /*1a250*/  LEA R14, P2, R8, R2, 0x1 ;  /* 0x00000002080e7211 */ /* 0x000fc600078408ff */
[----:B------:R0:W-:Y:S04]  /*1a260*/  STL [R1+0x55c], R13 ;  /* 0x00055c0d01007387 */ /* 0x0001e80000100800 */
[----:B------:R1:W-:Y:S01]  /*1a270*/  STL [R1+0x564], R3 ;  /* 0x0005640301007387 */ /* 0x0003e20000100800 */
[----:B------:R-:W-:Y:S01]  /*1a280*/  IMAD R9, R25, 0x2, R8 ;  /* 0x0000000219097824 */ /* 0x000fe200078e0208 */
[-C--:B0-----:R-:W-:Y:S02]  /*1a290*/  LEA R13, P0, R21, R2.reuse, 0x1 ;  /* 0x00000002150d7211 */ /* 0x081fe400078008ff */
[----:B-1----:R-:W-:-:S03]  /*1a2a0*/  LEA R3, P1, R6, R2, 0x1 ;  /* 0x0000000206037211 */ /* 0x002fc600078208ff */
[----:B------:R-:W-:Y:S01]  /*1a2b0*/  STL [R1+0x570], R13 ;  /* 0x0005700d01007387 */ /* 0x000fe20000100800 */
[----:B------:R-:W-:-:S03]  /*1a2c0*/  IMAD R10, R25, 0x2, R9 ;  /* 0x00000002190a7824 */ /* 0x000fc600078e0209 */
[----:B------:R0:W-:Y:S04]  /*1a2d0*/  STL [R1+0x578], R3 ;  /* 0x0005780301007387 */ /* 0x0001e80000100800 */
[----:B------:R1:W-:Y:S01]  /*1a2e0*/  STL [R1+0x580], R14 ;  /* 0x0005800e01007387 */ /* 0x0003e20000100800 */
[----:B------:R-:W-:Y:S01]  /*1a2f0*/  IMAD R7, R25, 0x2, R10 ;  /* 0x0000000219077824 */ /* 0x000fe200078e020a */
[-C--:B0-----:R-:W-:Y:S02]  /*1a300*/  LEA.HI.X.SX32 R3, R21, R0.reuse, 0x1, P0 ;  /* 0x0000000015037211 */ /* 0x081fe400000f0eff */
[-C--:B-1----:R-:W-:Y:S02]  /*1a310*/  LEA.HI.X.SX32 R14, R6, R0.reuse, 0x1, P1 ;  /* 0x00000000060e7211 */ /* 0x082fe400008f0eff */
[----:B------:R-:W-:Y:S01]  /*1a320*/  LEA.HI.X.SX32 R6, R8, R0, 0x1, P2 ;  /* 0x0000000008067211 */ /* 0x000fe200010f0eff */
[----:B------:R-:W-:Y:S01]  /*1a330*/  STL [R1+0x56c], R3 ;  /* 0x00056c0301007387 */ /* 0x000fe20000100800 */
[----:B------:R-:W-:-:S03]  /*1a340*/  LEA R8, P0, R9, R2, 0x1 ;  /* 0x0000000209087211 */ /* 0x000fc600078008ff */
[----:B------:R0:W-:Y:S01]  /*1a350*/  STL [R1+0x574], R14 ;  /* 0x0005740e01007387 */ /* 0x0001e20000100800 */
[----:B------:R-:W-:-:S03]  /*1a360*/  IMAD R12, R25, 0x2, R7 ;  /* 0x00000002190c7824 */ /* 0x000fc600078e0207 */
[----:B------:R1:W-:Y:S01]  /*1a370*/  STL [R1+0x57c], R6 ;  /* 0x00057c0601007387 */ /* 0x0003e20000100800 */
[----:B------:R-:W-:-:S03]  /*1a380*/  IMAD R4, R25, 0x2, R12 ;  /* 0x0000000219047824 */ /* 0x000fc600078e020c */
[----:B------:R-:W-:Y:S01]  /*1a390*/  STL [R1+0x588], R8 ;  /* 0x0005880801007387 */ /* 0x000fe20000100800 */
[-C--:B0-----:R-:W-:Y:S02]  /*1a3a0*/  LEA R14, P2, R7, R2.reuse, 0x1 ;  /* 0x00000002070e7211 */ /* 0x081fe400078408ff */
[----:B-1----:R-:W-:Y:S01]  /*1a3b0*/  LEA R6, P1, R10, R2, 0x1 ;  /* 0x000000020a067211 */ /* 0x002fe200078208ff */
[----:B------:R-:W-:-:S04]  /*1a3c0*/  IMAD R11, R25, 0x2, R4 ;  /* 0x00000002190b7824 */ /* 0x000fc800078e0204 */
[----:B------:R0:W-:Y:S01]  /*1a3d0*/  STL [R1+0x590], R6 ;  /* 0x0005900601007387 */ /* 0x0001e20000100800 */
[----:B------:R-:W-:-:S03]  /*1a3e0*/  LEA.HI.X.SX32 R10, R10, R0, 0x1, P1 ;  /* 0x000000000a0a7211 */ /* 0x000fc600008f0eff */
[----:B------:R-:W-:Y:S01]  /*1a3f0*/  STL [R1+0x598], R14 ;  /* 0x0005980e01007387 */ /* 0x000fe20000100800 */
[-C--:B0-----:R-:W-:Y:S02]  /*1a400*/  LEA.HI.X.SX32 R6, R9, R0.reuse, 0x1, P0 ;  /* 0x0000000009067211 */ /* 0x081fe400000f0eff */
[----:B------:R-:W-:Y:S02]  /*1a410*/  LEA.HI.X.SX32 R9, R7, R0, 0x1, P2 ;  /* 0x0000000007097211 */ /* 0x000fe400010f0eff */
[----:B------:R-:W-:Y:S01]  /*1a420*/  LEA R7, P0, R12, R2, 0x1 ;  /* 0x000000020c077211 */ /* 0x000fe200078008ff */
[----:B------:R-:W-:Y:S01]  /*1a430*/  STL [R1+0x584], R6 ;  /* 0x0005840601007387 */ /* 0x000fe20000100800 */
[----:B------:R-:W-:-:S03]  /*1a440*/  IMAD R5, R25, 0x2, R11 ;  /* 0x0000000219057824 */ /* 0x000fc600078e020b */
[----:B------:R0:W-:Y:S04]  /*1a450*/  STL [R1+0x58c], R10 ;  /* 0x00058c0a01007387 */ /* 0x0001e80000100800 */
[----:B------:R1:W-:Y:S01]  /*1a460*/  STL [R1+0x594], R9 ;  /* 0x0005940901007387 */ /* 0x0003e20000100800 */
[----:B0-----:R-:W-:-:S03]  /*1a470*/  LEA R10, P1, R4, R2, 0x1 ;  /* 0x00000002040a7211 */ /* 0x001fc600078208ff */
[----:B------:R-:W-:Y:S01]  /*1a480*/  STL [R1+0x5a0], R7 ;  /* 0x0005a00701007387 */ /* 0x000fe20000100800 */
[----:B-1----:R-:W-:-:S03]  /*1a490*/  LEA R9, P2, R11, R2, 0x1 ;  /* 0x000000020b097211 */ /* 0x002fc600078408ff */
[----:B------:R0:W-:Y:S01]  /*1a4a0*/  STL [R1+0x5a8], R10 ;  /* 0x0005a80a01007387 */ /* 0x0001e20000100800 */
[C---:B------:R-:W-:Y:S01]  /*1a4b0*/  IMAD R13, R25.reuse, 0x2, R5 ;  /* 0x00000002190d7824 */ /* 0x040fe200078e0205 */
[----:B------:R-:W-:Y:S02]  /*1a4c0*/  LEA.HI.X.SX32 R12, R12, R0, 0x1, P0 ;  /* 0x000000000c0c7211 */ /* 0x000fe400000f0eff */
[----:B------:R1:W-:Y:S01]  /*1a4d0*/  STL [R1+0x5b0], R9 ;  /* 0x0005b00901007387 */ /* 0x0003e20000100800 */
[----:B------:R-:W-:-:S03]  /*1a4e0*/  IMAD R3, R25, 0x2, R13 ;  /* 0x0000000219037824 */ /* 0x000fc600078e020d */
[----:B------:R-:W-:Y:S01]  /*1a4f0*/  STL [R1+0x59c], R12 ;  /* 0x00059c0c01007387 */ /* 0x000fe20000100800 */
[-C--:B0-----:R-:W-:Y:S02]  /*1a500*/  LEA.HI.X.SX32 R10, R11, R0.reuse, 0x1, P2 ;  /* 0x000000000b0a7211 */ /* 0x081fe400010f0eff */
[----:B-1----:R-:W-:Y:S02]  /*1a510*/  LEA.HI.X.SX32 R9, R4, R0, 0x1, P1 ;  /* 0x0000000004097211 */ /* 0x002fe400008f0eff */
[----:B------:R-:W-:-:S03]  /*1a520*/  LEA R11, P1, R13, R2, 0x1 ;  /* 0x000000020d0b7211 */ /* 0x000fc600078208ff */
[----:B------:R0:W-:Y:S01]  /*1a530*/  STL [R1+0x5a4], R9 ;  /* 0x0005a40901007387 */ /* 0x0001e20000100800 */
[----:B------:R-:W-:-:S03]  /*1a540*/  IMAD R8, R25, 0x2, R3 ;  /* 0x0000000219087824 */ /* 0x000fc600078e0203 */
[----:B------:R1:W-:Y:S01]  /*1a550*/  STL [R1+0x5ac], R10 ;  /* 0x0005ac0a01007387 */ /* 0x0003e20000100800 */
        /* <DEDUP_REMOVED lines=8> */
[-C--:B------:R-:W-:Y:S02]  /*1a5e0*/  LEA.HI.X.SX32 R5, R3, R0.reuse, 0x1, P2 ;  /* 0x0000000003057211 */ /* 0x080fe400010f0eff */
[----:B-1----:R-:W-:Y:S01]  /*1a5f0*/  LEA.HI.X.SX32 R10, R13, R0, 0x1, P1 ;  /* 0x000000000d0a7211 */ /* 0x002fe200008f0eff */
[----:B------:R-:W-:Y:S01]  /*1a600*/  STL [R1+0x5b4], R11 ;  /* 0x0005b40b01007387 */ /* 0x000fe20000100800 */
[----:B------:R-:W-:-:S03]  /*1a610*/  IMAD R4, R25, 0x2, R7 ;  /* 0x0000000219047824 */ /* 0x000fc600078e0207 */
[----:B------:R0:W-:Y:S04]  /*1a620*/  STL [R1+0x5bc], R10 ;  /* 0x0005bc0a01007387 */ /* 0x0001e80000100800 */
[----:B------:R1:W-:Y:S01]  /*1a630*/  STL [R1+0x5c4], R5 ;  /* 0x0005c40501007387 */ /* 0x0003e20000100800 */
[-C--:B0-----:R-:W-:Y:S02]  /*1a640*/  LEA R10, P0, R8, R2.reuse, 0x1 ;  /* 0x00000002080a7211 */ /* 0x081fe400078008ff */
[----:B-1----:R-:W-:-:S03]  /*1a650*/  LEA R5, P1, R6, R2, 0x1 ;  /* 0x0000000206057211 */ /* 0x002fc600078208ff */
[----:B------:R-:W-:Y:S01]  /*1a660*/  STL [R1+0x5d0], R10 ;  /* 0x0005d00a01007387 */ /* 0x000fe20000100800 */
[----:B------:R-:W-:Y:S01]  /*1a670*/  IMAD R9, R25, 0x2, R4 ;  /* 0x0000000219097824 */ /* 0x000fe200078e0204 */
[----:B------:R-:W-:Y:S02]  /*1a680*/  LEA R11, P2, R7, R2, 0x1 ;  /* 0x00000002070b7211 */ /* 0x000fe400078408ff */
[----:B------:R0:W-:Y:S01]  /*1a690*/  STL [R1+0x5d8], R5 ;  /* 0x0005d80501007387 */ /* 0x0001e20000100800 */
[-C--:B------:R-:W-:Y:S01]  /*1a6a0*/  LEA.HI.X.SX32 R6, R6, R0.reuse, 0x1, P1 ;  /* 0x0000000006067211 */ /* 0x080fe200008f0eff */
[----:B------:R-:W-:Y:S01]  /*1a6b0*/  IMAD R3, R25, 0x2, R9 ;  /* 0x0000000219037824 */ /* 0x000fe200078e0209 */
[-C--:B------:R-:W-:Y:S01]  /*1a6c0*/  LEA.HI.X.SX32 R7, R7, R0.reuse, 0x1, P2 ;  /* 0x0000000007077211 */ /* 0x080fe200010f0eff */
[----:B------:R-:W-:Y:S01]  /*1a6d0*/  STL [R1+0x5e0], R11 ;  /* 0x0005e00b01007387 */ /* 0x000fe20000100800 */
[----:B0-----:R-:W-:Y:S01]  /*1a6e0*/  LEA.HI.X.SX32 R5, R8, R0, 0x1, P0 ;  /* 0x0000000008057211 */ /* 0x001fe200000f0eff */
[----:B------:R-:W-:Y:S01]  /*1a6f0*/  IMAD R10, R25, 0x2, R3 ;  /* 0x00000002190a7824 */ /* 0x000fe200078e0203 */
[----:B------:R-:W-:-:S03]  /*1a700*/  LEA R8, P1, R9, R2, 0x1 ;  /* 0x0000000209087211 */ /* 0x000fc600078208ff */
[----:B------:R0:W-:Y:S04]  /*1a710*/  STL [R1+0x5cc], R5 ;  /* 0x0005cc0501007387 */ /* 0x0001e80000100800 */
[----:B------:R1:W-:Y:S04]  /*1a720*/  STL [R1+0x5d4], R6 ;  /* 0x0005d40601007387 */ /* 0x0003e80000100800 */
[----:B------:R2:W-:Y:S01]  /*1a730*/  STL [R1+0x5dc], R7 ;  /* 0x0005dc0701007387 */ /* 0x0005e20000100800 */
[----:B0-----:R-:W-:Y:S01]  /*1a740*/  IMAD R5, R25, 0x2, R10 ;  /* 0x0000000219057824 */ /* 0x001fe200078e020a */
[----:B-1----:R-:W-:-:S02]  /*1a750*/  LEA R6, P0, R4, R2, 0x1 ;  /* 0x0000000204067211 */ /* 0x002fc400078008ff */
[----:B--2---:R-:W-:-:S03]  /*1a760*/  LEA R7, P2, R3, R2, 0x1 ;  /* 0x0000000203077211 */ /* 0x004fc600078408ff */
[----:B------:R0:W-:Y:S04]  /*1a770*/  STL [R1+0x5e8], R6 ;  /* 0x0005e80601007387 */ /* 0x0001e80000100800 */
[----:B------:R1:W-:Y:S04]  /*1a780*/  STL [R1+0x5f0], R8 ;  /* 0x0005f00801007387 */ /* 0x0003e80000100800 */
[----:B------:R2:W-:Y:S01]  /*1a790*/  STL [R1+0x5f8], R7 ;  /* 0x0005f80701007387 */ /* 0x0005e20000100800 */
[----:B0-----:R-:W-:Y:S01]  /*1a7a0*/  IMAD R6, R25, 0x2, R5 ;  /* 0x0000000219067824 */ /* 0x001fe200078e0205 */
[----:B-1----:R-:W-:-:S02]  /*1a7b0*/  LEA.HI.X.SX32 R8, R4, R0, 0x1, P0 ;  /* 0x0000000004087211 */ /* 0x002fc400000f0eff */
[-C--:B------:R-:W-:Y:S02]  /*1a7c0*/  LEA.HI.X.SX32 R4, R3, R0.reuse, 0x1, P2 ;  /* 0x0000000003047211 */ /* 0x080fe400010f0eff */
[----:B--2---:R-:W-:Y:S01]  /*1a7d0*/  LEA.HI.X.SX32 R7, R9, R0, 0x1, P1 ;  /* 0x0000000009077211 */ /* 0x004fe200008f0eff */
[----:B------:R0:W-:Y:S01]  /*1a7e0*/  STL [R1+0x5e4], R8 ;  /* 0x0005e40801007387 */ /* 0x0001e20000100800 */
[----:B------:R-:W-:-:S03]  /*1a7f0*/  IMAD R3, R25, 0x2, R6 ;  /* 0x0000000219037824 */ /* 0x000fc600078e0206 */
[----:B------:R1:W-:Y:S04]  /*1a800*/  STL [R1+0x5ec], R7 ;  /* 0x0005ec0701007387 */ /* 0x0003e80000100800 */
[----:B------:R2:W-:Y:S01]  /*1a810*/  STL [R1+0x5f4], R4 ;  /* 0x0005f40401007387 */ /* 0x0005e20000100800 */
[-C--:B0-----:R-:W-:Y:S02]  /*1a820*/  LEA R8, P0, R10, R2.reuse, 0x1 ;  /* 0x000000020a087211 */ /* 0x081fe400078008ff */
[-C--:B-1----:R-:W-:Y:S02]  /*1a830*/  LEA R7, P2, R6, R2.reuse, 0x1 ;  /* 0x0000000206077211 */ /* 0x082fe400078408ff */
[-C--:B--2---:R-:W-:Y:S02]  /*1a840*/  LEA R4, P1, R5, R2.reuse, 0x1 ;  /* 0x0000000205047211 */ /* 0x084fe400078208ff */
[----:B------:R-:W-:Y:S01]  /*1a850*/  LEA R2, P3, R3, R2, 0x1 ;  /* 0x0000000203027211 */ /* 0x000fe200078608ff */
[----:B------:R-:W-:Y:S04]  /*1a860*/  STL [R1+0x5fc], R8 ;  /* 0x0005fc0801007387 */ /* 0x000fe80000100800 */
[----:B------:R0:W-:Y:S04]  /*1a870*/  STL [R1+0x600], R4 ;  /* 0x0006000401007387 */ /* 0x0001e80000100800 */
[----:B------:R-:W-:Y:S04]  /*1a880*/  STL [R1+0x604], R7 ;  /* 0x0006040701007387 */ /* 0x000fe80000100800 */
[----:B------:R1:W-:Y:S01]  /*1a890*/  STL [R1+0x47c], R2 ;  /* 0x00047c0201007387 */ /* 0x0003e20000100800 */
[----:B0-----:R-:W-:-:S02]  /*1a8a0*/  LEA.HI.X.SX32 R4, R10, R0, 0x1, P0 ;  /* 0x000000000a047211 */ /* 0x001fc400000f0eff */
[----:B-1----:R-:W-:-:S03]  /*1a8b0*/  LEA.HI.X.SX32 R2, R5, R0, 0x1, P1 ;  /* 0x0000000005027211 */ /* 0x002fc600008f0eff */
[----:B------:R0:W-:Y:S04]  /*1a8c0*/  STL [R1+0x46c], R4 ;  /* 0x00046c0401007387 */ /* 0x0001e80000100800 */
[----:B------:R1:W-:Y:S01]  /*1a8d0*/  STL [R1+0x474], R2 ;  /* 0x0004740201007387 */ /* 0x0003e20000100800 */
[-C--:B0-----:R-:W-:Y:S02]  /*1a8e0*/  LEA.HI.X.SX32 R4, R6, R0.reuse, 0x1, P2 ;  /* 0x0000000006047211 */ /* 0x081fe400010f0eff */
[----:B-1----:R-:W-:-:S03]  /*1a8f0*/  LEA.HI.X.SX32 R2, R3, R0, 0x1, P3 ;  /* 0x0000000003027211 */ /* 0x002fc600018f0eff */
[----:B------:R0:W-:Y:S04]  /*1a900*/  STL [R1+0x478], R4 ;  /* 0x0004780401007387 */ /* 0x0001e80000100800 */
[----:B------:R0:W-:Y:S04]  /*1a910*/  STL [R1+0x470], R2 ;  /* 0x0004700201007387 */ /* 0x0001e80000100800 */
        /* <DEDUP_REMOVED lines=83> */
[----:B------:R-:W1:Y:S04]  /*1ae50*/  S2R R29, SR_TID.X ;  /* 0x00000000001d7919 */ /* 0x000e680000002100 */
[----:B------:R0:W-:Y:S04]  /*1ae60*/  STL [R1+0x21c], RZ ;  /* 0x00021cff01007387 */ /* 0x0001e80000100800 */
[----:B------:R0:W-:Y:S04]  /*1ae70*/  STL [R1+0x250], RZ ;  /* 0x000250ff01007387 */ /* 0x0001e80000100800 */
[----:B------:R0:W-:Y:S04]  /*1ae80*/  STL [R1+0x254], RZ ;  /* 0x000254ff01007387 */ /* 0x0001e80000100800 */
[----:B------:R0:W-:Y:S04]  /*1ae90*/  STL [R1+0x258], RZ ;  /* 0x000258ff01007387 */ /* 0x0001e80000100800 */
[----:B------:R0:W-:Y:S04]  /*1aea0*/  STL [R1+0x25c], RZ ;  /* 0x00025cff01007387 */ /* 0x0001e80000100800 */
[----:B------:R-:W2:Y:S04]  /*1aeb0*/  S2R R25, SR_TID.X ;  /* 0x0000000000197919 */ /* 0x000ea80000002100 */
[----:B------:R0:W-:Y:S04]  /*1aec0*/  STL [R1+0x270], RZ ;  /* 0x000270ff01007387 */ /* 0x0001e80000100800 */
[----:B------:R0:W-:Y:S04]  /*1aed0*/  STL [R1+0x274], RZ ;  /* 0x000274ff01007387 */ /* 0x0001e80000100800 */
[----:B------:R0:W-:Y:S04]  /*1aee0*/  STL [R1+0x278], RZ ;  /* 0x000278ff01007387 */ /* 0x0001e80000100800 */
[----:B------:R0:W-:Y:S04]  /*1aef0*/  STL [R1+0x27c], RZ ;  /* 0x00027cff01007387 */ /* 0x0001e80000100800 */
[----:B------:R0:W-:Y:S01]  /*1af00*/  STL [R1+0x240], RZ ;  /* 0x000240ff01007387 */ /* 0x0001e20000100800 */
[----:B-1----:R-:W-:Y:S01]  /*1af10*/  LOP3.LUT R29, R29, 0x7f, RZ, 0xc0, !PT ;  /* 0x0000007f1d1d7812 */ /* 0x002fe200078ec0ff */
[----:B------:R-:W-:-:S02]  /*1af20*/  USHF.L.U32 UR4, UR7, 0x7, URZ ;  /* 0x0000000707047899 */ /* 0x000fc4000800063f */
[----:B------:R-:W-:Y:S01]  /*1af30*/  USHF.L.U32 UR5, UR6, 0x7, URZ ;  /* 0x0000000706057899 */ /* 0x000fe2000800063f */
[----:B--2---:R-:W-:Y:S02]  /*1af40*/  IMAD.SHL.U32 R0, R25, 0x40, RZ ;  /* 0x0000004019007824 */ /* 0x004fe400078e00ff */
[----:B------:R-:W-:Y:S01]  /*1af50*/  IMAD.SHL.U32 R3, R29, 0x2, RZ ;  /* 0x000000021d037824 */ /* 0x000fe200078e00ff */
[----:B------:R-:W-:Y:S02]  /*1af60*/  USHF.R.S32.HI UR6, URZ, 0x1f, UR5 ;  /* 0x0000001f3f067899 */ /* 0x000fe40008011405 */
[----:B------:R-:W-:Y:S02]  /*1af70*/  USHF.R.S32.HI UR7, URZ, 0x1f, UR4 ;  /* 0x0000001f3f077899 */ /* 0x000fe40008011404 */
[----:B------:R-:W-:Y:S02]  /*1af80*/  USHF.L.U32 UR12, UR5, 0x1, URZ ;  /* 0x00000001050c7899 */ /* 0x000fe4000800063f */
[C---:B0-----:R-:W-:Y:S01]  /*1af90*/  LOP3.LUT R29, R25.reuse, 0x7, RZ, 0xc0, !PT ;  /* 0x00000007191d7812 */ /* 0x041fe200078ec0ff */
[----:B------:R-:W-:Y:S02]  /*1afa0*/  IMAD.SHL.U32 R28, R25, 0x2, RZ ;  /* 0x00000002191c7824 */ /* 0x000fe400078e00ff */
[----:B------:R-:W2:Y:S01]  /*1afb0*/  LDL R25, [R1+0xe10] ;  /* 0x000e100001197983 */ /* 0x000ea20000100800 */
[----:B------:R-:W-:-:S02]  /*1afc0*/  IMAD.MOV.U32 R26, RZ, RZ, 0x7f ;  /* 0x0000007fff1a7424 */ /* 0x000fc400078e00ff */
[----:B------:R-:W-:-:S03]  /*1afd0*/  IMAD R29, R29, 0x90, RZ ;  /* 0x000000901d1d7824 */ /* 0x000fc600078e02ff */
[----:B------:R-:W-:Y:S02]  /*1afe0*/  IADD3 R26, R26, c[0x0][0x180], RZ ;  /* 0x000060001a1a7a10 */ /* 0x000fe40007ffe0ff */
[----:B------:R-:W-:Y:S02]  /*1aff0*/  LOP3.LUT R28, R29, 0x10, R28, 0x78, !PT ;  /* 0x000000101d1c7812 */ /* 0x000fe400078e781c */
[----:B------:R-:W-:Y:S02]  /*1b000*/  SHF.R.S32.HI R29, RZ, 0x1f, R26 ;  /* 0x0000001fff1d7819 */ /* 0x000fe4000001141a */
[----:B------:R-:W-:Y:S02]  /*1b010*/  LOP3.LUT R4, R0, 0x1800, RZ, 0xc0, !PT ;  /* 0x0000180000047812 */ /* 0x000fe400078ec0ff */
[----:B------:R-:W-:Y:S02]  /*1b020*/  LEA.HI R29, R29, R26, RZ, 0x7 ;  /* 0x0000001a1d1d7211 */ /* 0x000fe400078f38ff */
[----:B------:R-:W-:-:S02]  /*1b030*/  LOP3.LUT R2, R28, 0x400, R0, 0xf8, !PT ;  /* 0x000004001c027812 */ /* 0x000fc400078ef800 */
[----:B------:R-:W-:-:S03]  /*1b040*/  SHF.R.S32.HI R0, RZ, 0x7, R29 ;  /* 0x00000007ff007819 */ /* 0x000fc6000001141d */
[----:B------:R-:W-:Y:S04]  /*1b050*/  STL [R1+0x380], R2 ;  /* 0x0003800201007387 */ /* 0x000fe80000100800 */
[----:B------:R0:W-:Y:S01]  /*1b060*/  STL [R1+0xe44], R4 ;  /* 0x000e440401007387 */ /* 0x0001e20000100800 */
[----:B--2---:R-:W-:-:S05]  /*1b070*/  IMAD.IADD R0, R25, 0x1, R4 ;  /* 0x0000000119007824 */ /* 0x004fca00078e0204 */
        /* <DEDUP_REMOVED lines=12> */
[----:B------:R-:W3:Y:S04]  /*1b140*/  LDL R25, [R1+0x374] ;  /* 0x0003740001197983 */ /* 0x000ee80000100800 */
        /* <DEDUP_REMOVED lines=12> */
[----:B------:R2:W-:Y:S01]  /*1b210*/  STL [R1+0x1a0], RZ ;  /* 0x0001a0ff01007387 */ /* 0x0005e20000100800 */
[----:B------:R-:W-:-:S03]  /*1b220*/  LOP3.LUT R5, R3, 0x10, RZ, 0x3c, !PT ;  /* 0x0000001003057812 */ /* 0x000fc600078e3cff */
[----:B------:R2:W-:Y:S01]  /*1b230*/  STL [R1+0x1a4], RZ ;  /* 0x0001a4ff01007387 */ /* 0x0005e20000100800 */
[----:B0-----:R-:W-:-:S03]  /*1b240*/  LOP3.LUT R4, R3, 0x20, RZ, 0x3c, !PT ;  /* 0x0000002003047812 */ /* 0x001fc600078e3cff */
[----:B------:R2:W-:Y:S01]  /*1b250*/  STL [R1+0x1a8], RZ ;  /* 0x0001a8ff01007387 */ /* 0x0005e20000100800 */
[----:B------:R-:W-:-:S03]  /*1b260*/  LOP3.LUT R6, R3, 0x30, RZ, 0x3c, !PT ;  /* 0x0000003003067812 */ /* 0x000fc600078e3cff */
[----:B------:R2:W-:Y:S01]  /*1b270*/  STL [R1+0x1ac], RZ ;  /* 0x0001acff01007387 */ /* 0x0005e20000100800 */
[C---:B------:R-:W-:Y:S02]  /*1b280*/  LOP3.LUT R5, R3.reuse, 0x40, RZ, 0x3c, !PT ;  /* 0x0000004003057812 */ /* 0x040fe400078e3cff */
[C---:B------:R-:W-:Y:S01]  /*1b290*/  LOP3.LUT R4, R3.reuse, 0x50, RZ, 0x3c, !PT ;  /* 0x0000005003047812 */ /* 0x040fe200078e3cff */
[----:B------:R2:W-:Y:S01]  /*1b2a0*/  STL [R1+0x190], RZ ;  /* 0x000190ff01007387 */ /* 0x0005e20000100800 */
[C---:B------:R-:W-:Y:S02]  /*1b2b0*/  LOP3.LUT R6, R3.reuse, 0x60, RZ, 0x3c, !PT ;  /* 0x0000006003067812 */ /* 0x040fe400078e3cff */
[----:B------:R-:W-:Y:S01]  /*1b2c0*/  LOP3.LUT R5, R3, 0x70, RZ, 0x3c, !PT ;  /* 0x0000007003057812 */ /* 0x000fe200078e3cff */
[----:B------:R2:W-:Y:S04]  /*1b2d0*/  STL [R1+0x194], RZ ;  /* 0x000194ff01007387 */ /* 0x0005e80000100800 */
[----:B------:R2:W-:Y:S01]  /*1b2e0*/  STL [R1+0x198], RZ ;  /* 0x000198ff01007387 */ /* 0x0005e20000100800 */
[----:B-1----:R-:W-:-:S03]  /*1b2f0*/  LOP3.LUT R0, R0, 0x40, RZ, 0x3c, !PT ;  /* 0x0000004000007812 */ /* 0x002fc600078e3cff */
[----:B------:R2:W-:Y:S04]  /*1b300*/  STL [R1+0x19c], RZ ;  /* 0x00019cff01007387 */ /* 0x0005e80000100800 */
[----:B------:R2:W-:Y:S04]  /*1b310*/  STL [R1+0x180], RZ ;  /* 0x000180ff01007387 */ /* 0x0005e80000100800 */
[----:B------:R2:W-:Y:S04]  /*1b320*/  STL [R1+0x184], RZ ;  /* 0x000184ff01007387 */ /* 0x0005e80000100800 */
[----:B------:R2:W-:Y:S04]  /*1b330*/  STL [R1+0x188], RZ ;  /* 0x000188ff01007387 */ /* 0x0005e80000100800 */
[----:B------:R2:W-:Y:S01]  /*1b340*/  STL [R1+0x18c], RZ ;  /* 0x00018cff01007387 */ /* 0x0005e20000100800 */
[----:B------:R-:W-:-:S02]  /*1b350*/  USHF.L.U32 UR9, UR4, 0x1, URZ ;  /* 0x0000000104097899 */ /* 0x000fc4000800063f */
[----:B------:R-:W-:Y:S02]  /*1b360*/  USHF.L.U64.HI UR7, UR4, 0x1, UR7 ;  /* 0x0000000104077899 */ /* 0x000fe40008010207 */
[----:B------:R-:W-:Y:S02]  /*1b370*/  USHF.L.U64.HI UR6, UR5, 0x1, UR6 ;  /* 0x0000000105067899 */ /* 0x000fe40008010206 */
[----:B------:R-:W-:Y:S01]  /*1b380*/  UMOV UR4, URZ ;  /* 0x0000003f00047c82 */ /* 0x000fe20008000000 */
[C---:B---3--:R-:W-:Y:S02]  /*1b390*/  LOP3.LUT R4, R25.reuse, 0x20, RZ, 0x3c, !PT ;  /* 0x0000002019047812 */ /* 0x048fe400078e3cff */
[----:B------:R-:W-:Y:S02]  /*1b3a0*/  LOP3.LUT R3, R25, 0x40, RZ, 0x3c, !PT ;  /* 0x0000004019037812 */ /* 0x000fe400078e3cff */
[C---:B------:R-:W-:Y:S02]  /*1b3b0*/  LOP3.LUT R4, R2.reuse, 0x20, RZ, 0x3c, !PT ;  /* 0x0000002002047812 */ /* 0x040fe400078e3cff */
[----:B------:R-:W-:-:S02]  /*1b3c0*/  LOP3.LUT R3, R2, 0x40, RZ, 0x3c, !PT ;  /* 0x0000004002037812 */ /* 0x000fc400078e3cff */
[----:B------:R-:W-:Y:S01]  /*1b3d0*/  LOP3.LUT R2, R2, 0x60, RZ, 0x3c, !PT ;  /* 0x0000006002027812 */ /* 0x000fe200078e3cff */
[----:B------:R2:W-:Y:S04]  /*1b3e0*/  STL [R1+0xe40], R4 ;  /* 0x000e400401007387 */ /* 0x0005e80000100800 */
[----:B------:R2:W-:Y:S04]  /*1b3f0*/  STL [R1+0xe3c], R3 ;  /* 0x000e3c0301007387 */ /* 0x0005e80000100800 */
[----:B------:R2:W-:Y:S04]  /*1b400*/  STL [R1+0xe38], R2 ;  /* 0x000e380201007387 */ /* 0x0005e80000100800 */
[----:B------:R2:W-:Y:S01]  /*1b410*/  STL [R1+0x384], R0 ;  /* 0x0003840001007387 */ /* 0x0005e20000100800 */
[----:B------:R-:W-:-:S06]  /*1b420*/  LOP3.LUT R5, R25, 0x60, RZ, 0x3c, !PT ;  /* 0x0000006019057812 */ /* 0x000fcc00078e3cff */
.L_x_3:
[----:B-----5:R-:W3:Y:S04]  /*1b430*/  LDL R5, [R1+0x608] ;  /* 0x0006080001057983 */ /* 0x020ee80000100800 */
[----:B--2---:R-:W3:Y:S01]  /*1b440*/  LDL R4, [R1+0x60c] ;  /* 0x00060c0001047983 */ /* 0x004ee20000100800 */
[----:B------:R-:W-:Y:S01]  /*1b450*/  UMOV UR5, 0xffffff80 ;  /* 0xffffff8000057882 */ /* 0x000fe20000000000 */
[----:B------:R-:W-:Y:S01]  /*1b460*/  PRMT R2, RZ, 0x7610, R2 ;  /* 0x00007610ff027816 */ /* 0x000fe20000000002 */
[----:B------:R-:W-:Y:S01]  /*1b470*/  ULDC UR8, c[0x0][0x180] ;  /* 0x0000600000087ab9 */ /* 0x000fe20000000800 */
[----:B------:R-:W-:Y:S01]  /*1b480*/  STL [R1+0x254c], R3 ;  /* 0x00254c0301007387 */ /* 0x000fe20000100800 */
[----:B------:R-:W-:-:S03]  /*1b490*/  UIMAD UR5, UR4, UR5, UR8 ;  /* 0x00000005040572a4 */ /* 0x000fc6000f8e0208 */
[----:B------:R-:W-:Y:S04]  /*1b4a0*/  STL [R1+0x2538], R12 ;  /* 0x0025380c01007387 */ /* 0x000fe80000100800 */
[----:B------:R-:W-:Y:S04]  /*1b4b0*/  STL [R1+0x2540], R12 ;  /* 0x0025400c01007387 */ /* 0x000fe80000100800 */
[----:B------:R-:W-:Y:S04]  /*1b4c0*/  STL [R1+0x2548], R12 ;  /* 0x0025480c01007387 */ /* 0x000fe80000100800 */
[----:B0-----:R0:W-:Y:S04]  /*1b4d0*/  STL [R1+0x2550], R12 ;  /* 0x0025500c01007387 */ /* 0x0011e80000100800 */
[----:B------:R-:W-:Y:S04]  /*1b4e0*/  STL [R1+0x2534], R28 ;  /* 0x0025341c01007387 */ /* 0x000fe80000100800 */
[----:B------:R-:W-:Y:S01]  /*1b4f0*/  STL [R1+0x2530], R11 ;  /* 0x0025300b01007387 */ /* 0x000fe20000100800 */
[----:B0-----:R-:W-:-:S03]  /*1b500*/  PRMT R12, RZ, 0x7610, R12 ;  /* 0x00007610ff0c7816 */ /* 0x001fc6000000000c */
        /* <DEDUP_REMOVED lines=27> */
[----:B------:R0:W-:Y:S04]  /*1b6c0*/  STL [R1+0x24cc], R19 ;  /* 0x0024cc1301007387 */ /* 0x0001e80000100800 */
[----:B------:R-:W1:Y:S04]  /*1b6d0*/  S2R R7, SR_TID.X ;  /* 0x0000000000077919 */ /* 0x000e680000002100 */
[----:B0-----:R-:W0:Y:S01]  /*1b6e0*/  S2R R19, SR_TID.X ;  /* 0x0000000000137919 */ /* 0x001e220000002100 */
[----:B-1----:R-:W-:-:S02]  /*1b6f0*/  SHF.R.U32.HI R6, RZ, 0x6, R7 ;  /* 0x00000006ff067819 */ /* 0x002fc40000011607 */
[----:B------:R-:W-:Y:S02]  /*1b700*/  SHF.R.U32.HI R7, RZ, 0x6, R7 ;  /* 0x00000006ff077819 */ /* 0x000fe40000011607 */
[----:B------:R-:W-:Y:S02]  /*1b710*/  SGXT.U32 R6, R6, 0x1 ;  /* 0x000000010606781a */ /* 0x000fe40000000000 */
[----:B0-----:R-:W-:Y:S01]  /*1b720*/  SHF.R.U32.HI R13, RZ, 0x6, R19 ;  /* 0x00000006ff0d7819 */ /* 0x001fe20000011613 */
[----:B------:R-:W-:Y:S01]  /*1b730*/  STL [R1+0x24d8], R19 ;  /* 0x0024d81301007387 */ /* 0x000fe20000100800 */
[----:B------:R-:W-:Y:S02]  /*1b740*/  SGXT.U32 R7, R7, 0x1 ;  /* 0x000000010707781a */ /* 0x000fe40000000000 */
[----:B------:R-:W-:Y:S02]  /*1b750*/  SGXT.U32 R13, R13, 0x1 ;  /* 0x000000010d0d781a */ /* 0x000fe40000000000 */
[----:B------:R-:W-:-:S02]  /*1b760*/  LOP3.LUT R15, R7, 0x2, RZ, 0xfc, !PT ;  /* 0x00000002070f7812 */ /* 0x000fc400078efcff */
[----:B------:R-:W-:Y:S01]  /*1b770*/  ISETP.GE.AND P0, PT, R13, UR5, PT ;  /* 0x000000050d007c0c */ /* 0x000fe2000bf06270 */
[----:B------:R-:W-:Y:S01]  /*1b780*/  STL [R1+0x24dc], R13 ;  /* 0x0024dc0d01007387 */ /* 0x000fe20000100800 */
[----:B------:R-:W-:Y:S02]  /*1b790*/  ISETP.GE.AND P1, PT, R15, UR5, PT ;  /* 0x000000050f007c0c */ /* 0x000fe4000bf26270 */
[C---:B------:R-:W-:Y:S01]  /*1b7a0*/  LOP3.LUT R7, R6.reuse, 0x4, RZ, 0xfc, !PT ;  /* 0x0000000406077812 */ /* 0x040fe200078efcff */
[----:B------:R-:W2:Y:S01]  /*1b7b0*/  LDL R28, [R1+0x474] ;  /* 0x00047400011c7983 */ /* 0x000ea20000100800 */
[----:B------:R-:W-:Y:S02]  /*1b7c0*/  LOP3.LUT R6, R6, 0x6, RZ, 0xfc, !PT ;  /* 0x0000000606067812 */ /* 0x000fe400078efcff */
[----:B------:R-:W-:Y:S01]  /*1b7d0*/  ISETP.GE.AND P2, PT, R7, UR5, PT ;  /* 0x0000000507007c0c */ /* 0x000fe2000bf46270 */
[----:B------:R-:W4:Y:S01]  /*1b7e0*/  LDL R18, [R1+0x600] ;  /* 0x0006000001127983 */ /* 0x000f220000100800 */
[----:B------:R-:W-:-:S03]  /*1b7f0*/  ISETP.GE.AND P3, PT, R6, UR5, PT ;  /* 0x0000000506007c0c */ /* 0x000fc6000bf66270 */
[----:B------:R-:W2:Y:S04]  /*1b800*/  LDL R7, [R1+0x46c] ;  /* 0x00046c0001077983 */ /* 0x000ea80000100800 */
[----:B------:R-:W2:Y:S04]  /*1b810*/  LDL R6, [R1+0x5fc] ;  /* 0x0005fc0001067983 */ /* 0x000ea80000100800 */
[----:B---3--:R0:W3:Y:S04]  /*1b820*/  @!P0 LDG.E.U16 R2, [R4.64] ;  /* 0x0000000a04028981 */ /* 0x0080e8000c1e1500 */
[----:B0-----:R-:W2:Y:S04]  /*1b830*/  LDL R4, [R1+0x470] ;  /* 0x0004700001047983 */ /* 0x001ea80000100800 */
[----:B------:R-:W2:Y:S04]  /*1b840*/  LDL R5, [R1+0x47c] ;  /* 0x00047c0001057983 */ /* 0x000ea80000100800 */
[----:B------:R-:W0:Y:S01]  /*1b850*/  S2R R15, SR_TID.X ;  /* 0x00000000000f7919 */ /* 0x000e220000002100 */
[----:B--2---:R-:W-:-:S04]  /*1b860*/  @!P1 LOP3.LUT R5, R5, R4, RZ, 0x3c, !PT ;  /* 0x0000000405059212 */ /* 0x004fc800078e3cff */
[----:B------:R-:W-:-:S04]  /*1b870*/  @!P1 LOP3.LUT R4, R5, R4, RZ, 0x3c, !PT ;  /* 0x0000000405049212 */ /* 0x000fc800078e3cff */
[----:B------:R-:W-:-:S05]  /*1b880*/  @!P1 LOP3.LUT R5, R5, R4, RZ, 0x3c, !PT ;  /* 0x0000000405059212 */ /* 0x000fca00078e3cff */
[----:B------:R-:W2:Y:S04]  /*1b890*/  @!P1 LDG.E.U16 R12, [R4.64] ;  /* 0x0000000a040c9981 */ /* 0x000ea8000c1e1500 */
[----:B---3--:R-:W-:Y:S04]  /*1b8a0*/  STL [R1+0x23bc], R2 ;  /* 0x0023bc0201007387 */ /* 0x008fe80000100800 */
        /* <DEDUP_REMOVED lines=43> */
[----:B------:R-:W-:Y:S01]  /*1bb60*/  STL [R1+0x246c], R2 ;  /* 0x00246c0201007387 */ /* 0x000fe20000100800 */
[----:B0-----:R-:W-:-:S03]  /*1bb70*/  SHF.R.U32.HI R11, RZ, 0x6, R15 ;  /* 0x00000006ff0b7819 */ /* 0x001fc6000001160f */
[----:B------:R-:W-:Y:S04]  /*1bb80*/  STL [R1+0x2470], R2 ;  /* 0x0024700201007387 */ /* 0x000fe80000100800 */
[----:B------:R-:W-:Y:S04]  /*1bb90*/  STL [R1+0x2474], R2 ;  /* 0x0024740201007387 */ /* 0x000fe80000100800 */
[----:B------:R-:W-:Y:S04]  /*1bba0*/  STL [R1+0x2478], R2 ;  /* 0x0024780201007387 */ /* 0x000fe80000100800 */
[----:B------:R-:W-:Y:S01]  /*1bbb0*/  STL [R1+0x247c], R2 ;  /* 0x00247c0201007387 */ /* 0x000fe20000100800 */
[----:B------:R-:W-:-:S03]  /*1bbc0*/  SGXT.U32 R11, R11, 0x1 ;  /* 0x000000010b0b781a */ /* 0x000fc60000000000 */
[----:B------:R-:W-:Y:S04]  /*1bbd0*/  STL [R1+0x2480], R2 ;  /* 0x0024800201007387 */ /* 0x000fe80000100800 */
[----:B------:R-:W-:Y:S04]  /*1bbe0*/  STL [R1+0x2484], R2 ;  /* 0x0024840201007387 */ /* 0x000fe80000100800 */
[----:B------:R-:W-:Y:S04]  /*1bbf0*/  STL [R1+0x2488], R2 ;  /* 0x0024880201007387 */ /* 0x000fe80000100800 */
[----:B------:R-:W-:Y:S01]  /*1bc00*/  STL [R1+0x248c], R2 ;  /* 0x00248c0201007387 */ /* 0x000fe20000100800 */
[----:B------:R-:W-:-:S03]  /*1bc10*/  LOP3.LUT R11, R11, 0x8, RZ, 0xfc, !PT ;  /* 0x000000080b0b7812 */ /* 0x000fc600078efcff */
[----:B------:R-:W-:Y:S04]  /*1bc20*/  STL [R1+0x2490], R2 ;  /* 0x0024900201007387 */ /* 0x000fe80000100800 */
[----:B------:R-:W-:Y:S04]  /*1bc30*/  STL [R1+0x2494], R2 ;  /* 0x0024940201007387 */ /* 0x000fe80000100800 */
[----:B------:R-:W-:Y:S04]  /*1bc40*/  STL [R1+0x2498], R2 ;  /* 0x0024980201007387 */ /* 0x000fe80000100800 */
[----:B------:R-:W-:Y:S04]  /*1bc50*/  STL [R1+0x249c], R2 ;  /* 0x00249c0201007387 */ /* 0x000fe80000100800 */
[----:B------:R-:W-:Y:S01]  /*1bc60*/  STL [R1+0x24a0], R2 ;  /* 0x0024a00201007387 */ /* 0x000fe20000100800 */
[----:B------:R-:W-:-:S03]  /*1bc70*/  ISETP.GE.AND P0, PT, R11, UR5, PT ;  /* 0x000000050b007c0c */ /* 0x000fc6000bf06270 */
[----:B------:R-:W-:Y:S04]  /*1bc80*/  STL [R1+0x24a4], R2 ;  /* 0x0024a40201007387 */ /* 0x000fe80000100800 */
[----:B------:R-:W-:Y:S04]  /*1bc90*/  STL [R1+0x24ac], R2 ;  /* 0x0024ac0201007387 */ /* 0x000fe80000100800 */
[----:B------:R-:W-:Y:S04]  /*1bca0*/  STL [R1+0x24b4], R2 ;  /* 0x0024b40201007387 */ /* 0x000fe80000100800 */
[----:B------:R-:W-:Y:S04]  /*1bcb0*/  STL [R1+0x24bc], R2 ;  /* 0x0024bc0201007387 */ /* 0x000fe80000100800 */
[----:B------:R-:W3:Y:S04]  /*1bcc0*/  LDL.LU R11, [R1+0x2554] ;  /* 0x00255400010b7983 */ /* 0x000ee80000300800 */
[----:B--2---:R0:W-:Y:S04]  /*1bcd0*/  STL [R1+0x28], R12 ;  /* 0x0000280c01007387 */ /* 0x0041e80000100800 */
[----:B0-----:R-:W2:Y:S04]  /*1bce0*/  LDL.LU R12, [R1+0x2550] ;  /* 0x00255000010c7983 */ /* 0x001ea80000300800 */
[----:B------:R-:W2:Y:S04]  /*1bcf0*/  LDL R4, [R1+0x478] ;  /* 0x0004780001047983 */ /* 0x000ea80000100800 */
[----:B------:R-:W2:Y:S01]  /*1bd00*/  LDL R5, [R1+0x604] ;  /* 0x0006040001057983 */ /* 0x000ea20000100800 */
[----:B------:R-:W-:-:S02]  /*1bd10*/  PRMT R3, RZ, 0x7610, R3 ;  /* 0x00007610ff037816 */ /* 0x000fc40000000003 */
[----:B--2---:R-:W-:-:S04]  /*1bd20*/  @!P2 LOP3.LUT R5, R5, R4, RZ, 0x3c, !PT ;  /* 0x000000040505a212 */ /* 0x004fc800078e3cff */
[----:B------:R-:W-:-:S04]  /*1bd30*/  @!P2 LOP3.LUT R4, R5, R4, RZ, 0x3c, !PT ;  /* 0x000000040504a212 */ /* 0x000fc800078e3cff */
[----:B------:R-:W-:-:S05]  /*1bd40*/  @!P2 LOP3.LUT R5, R5, R4, RZ, 0x3c, !PT ;  /* 0x000000040505a212 */ /* 0x000fca00078e3cff */
[----:B------:R0:W2:Y:S04]  /*1bd50*/  @!P2 LDG.E.U16 R3, [R4.64] ;  /* 0x0000000a0403a981 */ /* 0x0000a8000c1e1500 */
[----:B0-----:R-:W0:Y:S01]  /*1bd60*/  S2R R5, SR_TID.X ;  /* 0x0000000000057919 */ /* 0x001e220000002100 */
[----:B------:R-:W-:Y:S01]  /*1bd70*/  PRMT R23, RZ, 0x7610, R23 ;  /* 0x00007610ff177816 */ /* 0x000fe20000000017 */
[----:B----4-:R-:W-:Y:S01]  /*1bd80*/  @!P3 IMAD.MOV.U32 R4, RZ, RZ, R18 ;  /* 0x000000ffff04b224 */ /* 0x010fe200078e0012 */
[----:B0-----:R-:W-:-:S04]  /*1bd90*/  SHF.R.U32.HI R5, RZ, 0x6, R5 ;  /* 0x00000006ff057819 */ /* 0x001fc80000011605 */
[----:B------:R-:W-:-:S04]  /*1bda0*/  SGXT.U32 R5, R5, 0x1 ;  /* 0x000000010505781a */ /* 0x000fc80000000000 */
[----:B------:R-:W-:-:S04]  /*1bdb0*/  LOP3.LUT R5, R5, 0xc, RZ, 0xfc, !PT ;  /* 0x0000000c05057812 */ /* 0x000fc800078efcff */
[----:B------:R-:W-:Y:S01]  /*1bdc0*/  ISETP.GE.AND P2, PT, R5, UR5, PT ;  /* 0x0000000505007c0c */ /* 0x000fe2000bf46270 */
[----:B------:R-:W-:-:S05]  /*1bdd0*/  @!P3 IMAD.MOV.U32 R5, RZ, RZ, R28 ;  /* 0x000000ffff05b224 */ /* 0x000fca00078e001c */
[----:B------:R0:W4:Y:S04]  /*1bde0*/  @!P3 LDG.E.U16 R23, [R4.64] ;  /* 0x0000000a0417b981 */ /* 0x000128000c1e1500 */
[----:B--2---:R1:W-:Y:S04]  /*1bdf0*/  STL [R1+0x50], R3 ;  /* 0x0000500301007387 */ /* 0x0043e80000100800 */
[----:B-1----:R-:W2:Y:S01]  /*1be00*/  LDL.LU R3, [R1+0x254c] ;  /* 0x00254c0001037983 */ /* 0x002ea20000300800 */
[----:B------:R-:W-:Y:S01]  /*1be10*/  SHF.R.U32.HI R15, RZ, 0x6, R15 ;  /* 0x00000006ff0f7819 */ /* 0x000fe2000001160f */
[----:B0-----:R-:W-:-:S02]  /*1be20*/  @!P0 IMAD.MOV.U32 R4, RZ, RZ, R6 ;  /* 0x000000ffff048224 */ /* 0x001fc400078e0006 */
[----:B------:R-:W-:Y:S01]  /*1be30*/  @!P0 IMAD.MOV.U32 R5, RZ, RZ, R7 ;  /* 0x000000ffff058224 */ /* 0x000fe200078e0007 */
[----:B------:R-:W-:Y:S01]  /*1be40*/  SGXT.U32 R15, R15, 0x1 ;  /* 0x000000010f0f781a */ /* 0x000fe20000000000 */
[----:B------:R-:W3:Y:S03]  /*1be50*/  LDL R28, [R1+0x5f0] ;  /* 0x0005f000011c7983 */ /* 0x000ee60000100800 */
[----:B------:R-:W-:Y:S01]  /*1be60*/  LOP3.LUT R15, R15, 0xa, RZ, 0xfc, !PT ;  /* 0x0000000a0f0f7812 */ /* 0x000fe200078efcff */
[----:B------:R-:W3:Y:S03]  /*1be70*/  LDL R7, [R1+0x5e4] ;  /* 0x0005e40001077983 */ /* 0x000ee60000100800 */
[----:B------:R-:W-:Y:S01]  /*1be80*/  ISETP.GE.AND P1, PT, R15, UR5, PT ;  /* 0x000000050f007c0c */ /* 0x000fe2000bf26270 */
[----:B------:R-:W3:Y:S04]  /*1be90*/  LDL R6, [R1+0x5e8] ;  /* 0x0005e80001067983 */ /* 0x000ee80000100800 */
[----:B------:R-:W0:Y:S02]  /*1bea0*/  S2R R15, SR_TID.X ;  /* 0x00000000000f7919 */ /* 0x000e240000002100 */
[----:B0-----:R-:W-:-:S04]  /*1beb0*/  SHF.R.U32.HI R15, RZ, 0x6, R15 ;  /* 0x00000006ff0f7819 */ /* 0x001fc8000001160f */
[----:B------:R-:W-:-:S04]  /*1bec0*/  SGXT.U32 R15, R15, 0x1 ;  /* 0x000000010f0f781a */ /* 0x000fc80000000000 */
[----:B------:R-:W-:Y:S02]  /*1bed0*/  LOP3.LUT R18, R15, 0xe, RZ, 0xfc, !PT ;  /* 0x0000000e0f127812 */ /* 0x000fe400078efcff */
[----:B------:R-:W3:Y:S04]  /*1bee0*/  LDL R15, [R1+0x5f8] ;  /* 0x0005f800010f7983 */ /* 0x000ee80000100800 */
[----:B----4-:R0:W-:Y:S01]  /*1bef0*/  STL [R1+0x404], R23 ;  /* 0x0004041701007387 */ /* 0x0101e20000100800 */
[----:B--2---:R-:W-:-:S03]  /*1bf00*/  PRMT R3, RZ, 0x7610, R3 ;  /* 0x00007610ff037816 */ /* 0x004fc60000000003 */
[----:B0-----:R-:W2:Y:S04]  /*1bf10*/  LDL R23, [R1+0x5dc] ;  /* 0x0005dc0001177983 */ /* 0x001ea80000100800 */
[----:B------:R0:W4:Y:S04]  /*1bf20*/  @!P0 LDG.E.U16 R3, [R4.64] ;  /* 0x0000000a04038981 */ /* 0x000128000c1e1500 */
[----:B0-----:R-:W0:Y:S02]  /*1bf30*/  S2R R5, SR_TID.X ;  /* 0x0000000000057919 */ /* 0x001e240000002100 */
[----:B0-----:R-:W-:-:S02]  /*1bf40*/  SHF.R.U32.HI R4, RZ, 0x6, R5 ;  /* 0x00000006ff047819 */ /* 0x001fc40000011605 */
[----:B------:R-:W2:Y:S02]  /*1bf50*/  LDL R5, [R1+0x5f4] ;  /* 0x0005f40001057983 */ /* 0x000ea40000100800 */
[----:B------:R-:W-:-:S04]  /*1bf60*/  SGXT.U32 R4, R4, 0x1 ;  /* 0x000000010404781a */ /* 0x000fc80000000000 */
[----:B------:R-:W-:Y:S02]  /*1bf70*/  LOP3.LUT R4, R4, 0x10, RZ, 0xfc, !PT ;  /* 0x0000001004047812 */ /* 0x000fe400078efcff */
[----:B------:R-:W-:Y:S02]  /*1bf80*/  PRMT R12, RZ, 0x7610, R12 ;  /* 0x00007610ff0c7816 */ /* 0x000fe4000000000c */
[----:B------:R-:W-:Y:S01]  /*1bf90*/  ISETP.GE.AND P0, PT, R4, UR5, PT ;  /* 0x0000000504007c0c */ /* 0x000fe2000bf06270 */
[----:B---3--:R-:W-:-:S05]  /*1bfa0*/  @!P1 IMAD.MOV.U32 R4, RZ, RZ, R15 ;  /* 0x000000ffff049224 */ /* 0x008fca00078e000f */
[----:B--2---:R0:W2:Y:S04]  /*1bfb0*/  @!P1 LDG.E.U16 R12, [R4.64] ;  /* 0x0000000a040c9981 */ /* 0x0040a8000c1e1500 */
[----:B0-----:R-:W0:Y:S01]  /*1bfc0*/  S2R R5, SR_TID.X ;  /* 0x0000000000057919 */ /* 0x001e220000002100 */
[----:B------:R-:W-:-:S03]  /*1bfd0*/  ISETP.GE.AND P3, PT, R18, UR5, PT ;  /* 0x0000000512007c0c */ /* 0x000fc6000bf66270 */
[----:B------:R-:W3:Y:S04]  /*1bfe0*/  LDL R18, [R1+0x5e0] ;  /* 0x0005e00001127983 */ /* 0x000ee80000100800 */
[----:B----4-:R-:W-:Y:S04]  /*1bff0*/  STL [R1+0x24a8], R3 ;  /* 0x0024a80301007387 */ /* 0x010fe80000100800 */
[----:B------:R-:W-:Y:S04]  /*1c000*/  STL [R1+0x24b0], R3 ;  /* 0x0024b00301007387 */ /* 0x000fe80000100800 */
[----:B------:R-:W-:Y:S04]  /*1c010*/  STL [R1+0x24b8], R3 ;  /* 0x0024b80301007387 */ /* 0x000fe80000100800 */
[----:B------:R-:W-:Y:S01]  /*1c020*/  STL [R1+0x24c4], R3 ;  /* 0x0024c40301007387 */ /* 0x000fe20000100800 */
[----:B0-----:R-:W-:-:S03]  /*1c030*/  SHF.R.U32.HI R4, RZ, 0x6, R5 ;  /* 0x00000006ff047819 */ /* 0x001fc60000011605 */
[----:B--2---:R0:W-:Y:S04]  /*1c040*/  STL [R1+0x20], R12 ;  /* 0x0000200c01007387 */ /* 0x0041e80000100800 */
[----:B0-----:R-:W2:Y:S04]  /*1c050*/  LDL.LU R12, [R1+0x2548] ;  /* 0x00254800010c7983 */ /* 0x001ea80000300800 */
[----:B------:R-:W4:Y:S01]  /*1c060*/  LDL R5, [R1+0x5ec] ;  /* 0x0005ec0001057983 */ /* 0x000f220000100800 */
[----:B------:R-:W-:-:S04]  /*1c070*/  SGXT.U32 R4, R4, 0x1 ;  /* 0x000000010404781a */ /* 0x000fc80000000000 */
[----:B------:R-:W-:Y:S02]  /*1c080*/  LOP3.LUT R4, R4, 0x12, RZ, 0xfc, !PT ;  /* 0x0000001204047812 */ /* 0x000fe400078efcff */
[----:B------:R-:W-:Y:S02]  /*1c090*/  PRMT R11, RZ, 0x7610, R11 ;  /* 0x00007610ff0b7816 */ /* 0x000fe4000000000b */
[----:B------:R-:W-:Y:S01]  /*1c0a0*/  ISETP.GE.AND P1, PT, R4, UR5, PT ;  /* 0x0000000504007c0c */ /* 0x000fe2000bf26270 */
[----:B------:R-:W-:Y:S02]  /*1c0b0*/  @!P2 IMAD.MOV.U32 R4, RZ, RZ, R28 ;  /* 0x000000ffff04a224 */ /* 0x000fe400078e001c */
[----:B------:R-:W3:Y:S01]  /*1c0c0*/  LDL R28, [R1+0x5d8] ;  /* 0x0005d800011c7983 */ /* 0x000ee20000100800 */
[----:B--2---:R-:W-:-:S03]  /*1c0d0*/  PRMT R12, RZ, 0x7610, R12 ;  /* 0x00007610ff0c7816 */ /* 0x004fc6000000000c */
[----:B----4-:R0:W2:Y:S04]  /*1c0e0*/  @!P2 LDG.E.U16 R11, [R4.64] ;  /* 0x0000000a040ba981 */ /* 0x0100a8000c1e1500 */
[----:B------:R1:W4:Y:S04]  /*1c0f0*/  @!P3 LDG.E.U16 R12, [R6.64] ;  /* 0x0000000a060cb981 */ /* 0x000328000c1e1500 */
[----:B-1----:R-:W1:Y:S01]  /*1c100*/  S2R R7, SR_TID.X ;  /* 0x0000000000077919 */ /* 0x002e620000002100 */
[----:B0-----:R-:W-:Y:S01]  /*1c110*/  PRMT R4, RZ, 0x7610, R4 ;  /* 0x00007610ff047816 */ /* 0x001fe20000000004 */
[----:B---3--:R-:W-:Y:S01]  /*1c120*/  @!P0 IMAD.MOV.U32 R6, RZ, RZ, R18 ;  /* 0x000000ffff068224 */ /* 0x008fe200078e0012 */
[----:B-1----:R-:W-:-:S04]  /*1c130*/  SHF.R.U32.HI R7, RZ, 0x6, R7 ;  /* 0x00000006ff077819 */ /* 0x002fc80000011607 */
[----:B------:R-:W-:-:S04]  /*1c140*/  SGXT.U32 R7, R7, 0x1 ;  /* 0x000000010707781a */ /* 0x000fc80000000000 */
[----:B------:R-:W-:-:S04]  /*1c150*/  LOP3.LUT R7, R7, 0x16, RZ, 0xfc, !PT ;  /* 0x0000001607077812 */ /* 0x000fc800078efcff */
[----:B------:R-:W-:Y:S01]  /*1c160*/  ISETP.GE.AND P3, PT, R7, UR5, PT ;  /* 0x0000000507007c0c */ /* 0x000fe2000bf66270 */
[----:B------:R-:W-:-:S05]  /*1c170*/  @!P0 IMAD.MOV.U32 R7, RZ, RZ, R23 ;  /* 0x000000ffff078224 */ /* 0x000fca00078e0017 */
[----:B------:R0:W3:Y:S04]  /*1c180*/  @!P0 LDG.E.U16 R4, [R6.64] ;  /* 0x0000000a06048981 */ /* 0x0000e8000c1e1500 */
[----:B--2---:R1:W-:Y:S04]  /*1c190*/  STL [R1+0x4c], R11 ;  /* 0x00004c0b01007387 */ /* 0x0043e80000100800 */
[----:B-1----:R-:W2:Y:S04]  /*1c1a0*/  LDL.LU R11, [R1+0x2544] ;  /* 0x00254400010b7983 */ /* 0x002ea80000300800 */
[----:B----4-:R1:W-:Y:S04]  /*1c1b0*/  STL [R1+0x400], R12 ;  /* 0x0004000c01007387 */ /* 0x0103e80000100800 */
[----:B-1----:R-:W4:Y:S04]  /*1c1c0*/  LDL.LU R12, [R1+0x2540] ;  /* 0x00254000010c7983 */ /* 0x002f280000300800 */
[----:B0-----:R-:W2:Y:S01]  /*1c1d0*/  LDL R7, [R1+0x5d4] ;  /* 0x0005d40001077983 */ /* 0x001ea20000100800 */
[----:B------:R-:W-:Y:S01]  /*1c1e0*/  PRMT R14, RZ, 0x7610, R14 ;  /* 0x00007610ff0e7816 */ /* 0x000fe2000000000e */
[----:B------:R-:W-:-:S02]  /*1c1f0*/  @!P1 IMAD.MOV.U32 R6, RZ, RZ, R28 ;  /* 0x000000ffff069224 */ /* 0x000fc400078e001c */
[----:B------:R-:W0:Y:S02]  /*1c200*/  S2R R15, SR_TID.X ;  /* 0x00000000000f7919 */ /* 0x000e240000002100 */
[----:B0-----:R-:W-:-:S04]  /*1c210*/  SHF.R.U32.HI R15, RZ, 0x6, R15 ;  /* 0x00000006ff0f7819 */ /* 0x001fc8000001160f */
[----:B------:R-:W-:-:S04]  /*1c220*/  SGXT.U32 R15, R15, 0x1 ;  /* 0x000000010f0f781a */ /* 0x000fc80000000000 */
[----:B------:R-:W-:-:S04]  /*1c230*/  LOP3.LUT R15, R15, 0x14, RZ, 0xfc, !PT ;  /* 0x000000140f0f7812 */ /* 0x000fc800078efcff */
[----:B------:R-:W-:Y:S01]  /*1c240*/  ISETP.GE.AND P2, PT, R15, UR5, PT ;  /* 0x000000050f007c0c */ /* 0x000fe2000bf46270 */
[----:B--2---:R0:W2:Y:S04]  /*1c250*/  @!P1 LDG.E.U16 R14, [R6.64] ;  /* 0x0000000a060e9981 */ /* 0x0040a8000c1e1500 */
[----:B------:R-:W1:Y:S04]  /*1c260*/  S2R R15, SR_TID.X ;  /* 0x00000000000f7919 */ /* 0x000e680000002100 */
[----:B---3--:R-:W-:Y:S04]  /*1c270*/  STL [R1+0x23b8], R4 ;  /* 0x0023b80401007387 */ /* 0x008fe80000100800 */
[----:B------:R-:W3:Y:S04]  /*1c280*/  LDL R23, [R1+0x5bc] ;  /* 0x0005bc0001177983 */ /* 0x000ee80000100800 */
[----:B0-----:R-:W3:Y:S01]  /*1c290*/  LDL R6, [R1+0x5cc] ;  /* 0x0005cc0001067983 */ /* 0x001ee20000100800 */
[----:B-1----:R-:W-:-:S04]  /*1c2a0*/  SHF.R.U32.HI R15, RZ, 0x6, R15 ;  /* 0x00000006ff0f7819 */ /* 0x002fc8000001160f */
[----:B------:R-:W-:-:S04]  /*1c2b0*/  SGXT.U32 R15, R15, 0x1 ;  /* 0x000000010f0f781a */ /* 0x000fc80000000000 */
[----:B------:R-:W-:-:S04]  /*1c2c0*/  LOP3.LUT R18, R15, 0x18, RZ, 0xfc, !PT ;  /* 0x000000180f127812 */ /* 0x000fc800078efcff */
[----:B------:R-:W-:Y:S02]  /*1c2d0*/  ISETP.GE.AND P0, PT, R18, UR5, PT ;  /* 0x0000000512007c0c */ /* 0x000fe4000bf06270 */
[----:B------:R-:W3:Y:S04]  /*1c2e0*/  LDL R18, [R1+0x5c0] ;  /* 0x0005c00001127983 */ /* 0x000ee80000100800 */
[----:B--2---:R0:W-:Y:S04]  /*1c2f0*/  STL [R1+0xc], R14 ;  /* 0x00000c0e01007387 */ /* 0x0041e80000100800 */
[----:B------:R-:W3:Y:S01]  /*1c300*/  LDL R7, [R1+0x5d0] ;  /* 0x0005d00001077983 */ /* 0x000ee20000100800 */
[----:B------:R-:W-:-:S03]  /*1c310*/  PRMT R11, RZ, 0x7610, R11 ;  /* 0x00007610ff0b7816 */ /* 0x000fc6000000000b */
[----:B------:R-:W1:Y:S01]  /*1c320*/  S2R R15, SR_TID.X ;  /* 0x00000000000f7919 */ /* 0x000e620000002100 */
[----:B---3--:R-:W-:-:S04]  /*1c330*/  @!P2 LOP3.LUT R7, R7, R6, RZ, 0x3c, !PT ;  /* 0x000000060707a212 */ /* 0x008fc800078e3cff */
[----:B------:R-:W-:-:S04]  /*1c340*/  @!P2 LOP3.LUT R6, R7, R6, RZ, 0x3c, !PT ;  /* 0x000000060706a212 */ /* 0x000fc800078e3cff */
[----:B------:R-:W-:-:S05]  /*1c350*/  @!P2 LOP3.LUT R7, R7, R6, RZ, 0x3c, !PT ;  /* 0x000000060707a212 */ /* 0x000fca00078e3cff */
[----:B------:R-:W2:Y:S01]  /*1c360*/  @!P2 LDG.E.U16 R11, [R6.64] ;  /* 0x0000000a060ba981 */ /* 0x000ea2000c1e1500 */
[----:B-1----:R-:W-:-:S04]  /*1c370*/  SHF.R.U32.HI R15, RZ, 0x6, R15 ;  /* 0x00000006ff0f7819 */ /* 0x002fc8000001160f */
[----:B------:R-:W-:-:S04]  /*1c380*/  SGXT.U32 R15, R15, 0x1 ;  /* 0x000000010f0f781a */ /* 0x000fc80000000000 */
[----:B0-----:R-:W-:Y:S02]  /*1c390*/  LOP3.LUT R14, R15, 0x1a, RZ, 0xfc, !PT ;  /* 0x0000001a0f0e7812 */ /* 0x001fe400078efcff */
[----:B------:R-:W3:Y:S02]  /*1c3a0*/  LDL R15, [R1+0x5b4] ;  /* 0x0005b400010f7983 */ /* 0x000ee40000100800 */
[----:B------:R-:W-:Y:S02]  /*1c3b0*/  ISETP.GE.AND P1, PT, R14, UR5, PT ;  /* 0x000000050e007c0c */ /* 0x000fe4000bf26270 */
[----:B------:R-:W3:Y:S04]  /*1c3c0*/  LDL R14, [R1+0x5b8] ;  /* 0x0005b800010e7983 */ /* 0x000ee80000100800 */
[----:B--2---:R0:W-:Y:S04]  /*1c3d0*/  STL [R1+0x48], R11 ;  /* 0x0000480b01007387 */ /* 0x0041e80000100800 */
[----:B0-----:R-:W2:Y:S04]  /*1c3e0*/  LDL.LU R11, [R1+0x253c] ;  /* 0x00253c00010b7983 */ /* 0x001ea80000300800 */
[----:B------:R-:W2:Y:S04]  /*1c3f0*/  LDL R6, [R1+0x5c4] ;  /* 0x0005c40001067983 */ /* 0x000ea80000100800 */
[----:B------:R-:W2:Y:S01]  /*1c400*/  LDL R7, [R1+0x5c8] ;  /* 0x0005c80001077983 */ /* 0x000ea20000100800 */
[----:B----4-:R-:W-:-:S02]  /*1c410*/  PRMT R12, RZ, 0x7610, R12 ;  /* 0x00007610ff0c7816 */ /* 0x010fc4000000000c */
[----:B------:R-:W-:Y:S02]  /*1c420*/  PRMT R5, RZ, 0x7610, R5 ;  /* 0x00007610ff057816 */ /* 0x000fe40000000005 */
[----:B------:R-:W-:Y:S01]  /*1c430*/  PRMT R20, RZ, 0x7610, R20 ;  /* 0x00007610ff147816 */ /* 0x000fe20000000014 */
[----:B------:R-:W0:Y:S01]  /*1c440*/  S2R R28, SR_TID.X ;  /* 0x00000000001c7919 */ /* 0x000e220000002100 */
[----:B--2---:R-:W-:-:S04]  /*1c450*/  @!P3 LOP3.LUT R7, R7, R6, RZ, 0x3c, !PT ;  /* 0x000000060707b212 */ /* 0x004fc800078e3cff */
[----:B------:R-:W-:-:S04]  /*1c460*/  @!P3 LOP3.LUT R6, R7, R6, RZ, 0x3c, !PT ;  /* 0x000000060706b212 */ /* 0x000fc800078e3cff */
[----:B------:R-:W-:-:S05]  /*1c470*/  @!P3 LOP3.LUT R7, R7, R6, RZ, 0x3c, !PT ;  /* 0x000000060707b212 */ /* 0x000fca00078e3cff */
[----:B------:R1:W2:Y:S04]  /*1c480*/  @!P3 LDG.E.U16 R12, [R6.64] ;  /* 0x0000000a060cb981 */ /* 0x0002a8000c1e1500 */
[----:B-1----:R-:W1:Y:S01]  /*1c490*/  S2R R7, SR_TID.X ;  /* 0x0000000000077919 */ /* 0x002e620000002100 */
[----:B------:R-:W-:Y:S01]  /*1c4a0*/  @!P0 IMAD.MOV.U32 R6, RZ, RZ, R18 ;  /* 0x000000ffff068224 */ /* 0x000fe200078e0012 */
[----:B-1----:R-:W-:-:S04]  /*1c4b0*/  SHF.R.U32.HI R7, RZ, 0x6, R7 ;  /* 0x00000006ff077819 */ /* 0x002fc80000011607 */
[----:B------:R-:W-:-:S04]  /*1c4c0*/  SGXT.U32 R7, R7, 0x1 ;  /* 0x000000010707781a */ /* 0x000fc80000000000 */
[----:B------:R-:W-:-:S04]  /*1c4d0*/  LOP3.LUT R7, R7, 0x1e, RZ, 0xfc, !PT ;  /* 0x0000001e07077812 */ /* 0x000fc800078efcff */
[----:B------:R-:W-:Y:S01]  /*1c4e0*/  ISETP.GE.AND P3, PT, R7, UR5, PT ;  /* 0x0000000507007c0c */ /* 0x000fe2000bf66270 */
[----:B------:R-:W-:-:S05]  /*1c4f0*/  @!P0 IMAD.MOV.U32 R7, RZ, RZ, R23 ;  /* 0x000000ffff078224 */ /* 0x000fca00078e0017 */
[----:B------:R3:W4:Y:S02]  /*1c500*/  @!P0 LDG.E.U16 R5, [R6.64] ;  /* 0x0000000a06058981 */ /* 0x000724000c1e1500 */
[----:B---3--:R-:W-:Y:S02]  /*1c510*/  @!P1 IMAD.MOV.U32 R6, RZ, RZ, R14 ;  /* 0x000000ffff069224 */ /* 0x008fe400078e000e */
[----:B------:R-:W-:-:S05]  /*1c520*/  @!P1 IMAD.MOV.U32 R7, RZ, RZ, R15 ;  /* 0x000000ffff079224 */ /* 0x000fca00078e000f */
[----:B------:R1:W3:Y:S01]  /*1c530*/  @!P1 LDG.E.U16 R20, [R6.64] ;  /* 0x0000000a06149981 */ /* 0x0002e2000c1e1500 */
[----:B0-----:R-:W-:-:S04]  /*1c540*/  SHF.R.U32.HI R28, RZ, 0x6, R28 ;  /* 0x00000006ff1c7819 */ /* 0x001fc8000001161c */
[----:B------:R-:W-:-:S04]  /*1c550*/  SGXT.U32 R28, R28, 0x1 ;  /* 0x000000011c1c781a */ /* 0x000fc80000000000 */
[----:B------:R-:W-:-:S04]  /*1c560*/  LOP3.LUT R28, R28, 0x1c, RZ, 0xfc, !PT ;  /* 0x0000001c1c1c7812 */ /* 0x000fc800078efcff */
[----:B------:R-:W-:Y:S02]  /*1c570*/  ISETP.GE.AND P2, PT, R28, UR5, PT ;  /* 0x000000051c007c0c */ /* 0x000fe4000bf46270 */
[----:B------:R-:W0:Y:S02]  /*1c580*/  S2R R28, SR_TID.X ;  /* 0x00000000001c7919 */ /* 0x000e240000002100 */
[----:B0-----:R-:W-:-:S04]  /*1c590*/  SHF.R.U32.HI R28, RZ, 0x6, R28 ;  /* 0x00000006ff1c7819 */ /* 0x001fc8000001161c */
[----:B------:R-:W-:-:S04]  /*1c5a0*/  SGXT.U32 R28, R28, 0x1 ;  /* 0x000000011c1c781a */ /* 0x000fc80000000000 */
[----:B------:R-:W-:-:S04]  /*1c5b0*/  LOP3.LUT R18, R28, 0x20, RZ, 0xfc, !PT ;  /* 0x000000201c127812 */ /* 0x000fc800078efcff */
[----:B------:R-:W-:Y:S01]  /*1c5c0*/  ISETP.GE.AND P0, PT, R18, UR5, PT ;  /* 0x0000000512007c0c */ /* 0x000fe2000bf06270 */
[----:B--2---:R0:W-:Y:S04]  /*1c5d0*/  STL [R1+0x3fc], R12 ;  /* 0x0003fc0c01007387 */ /* 0x0041e80000100800 */
[----:B0-----:R-:W2:Y:S04]  /*1c5e0*/  LDL.LU R12, [R1+0x2538] ;  /* 0x00253800010c7983 */ /* 0x001ea80000300800 */
[----:B----4-:R-:W-:Y:S04]  /*1c5f0*/  STL [R1+0x23b4], R5 ;  /* 0x0023b40501007387 */ /* 0x010fe80000100800 */
[----:B------:R-:W4:Y:S04]  /*1c600*/  LDL R23, [R1+0x59c] ;  /* 0x00059c0001177983 */ /* 0x000f280000100800 */
[----:B------:R-:W2:Y:S04]  /*1c610*/  LDL R18, [R1+0x5a0] ;  /* 0x0005a00001127983 */ /* 0x000ea80000100800 */
[----:B------:R-:W2:Y:S04]  /*1c620*/  LDL R15, [R1+0x594] ;  /* 0x00059400010f7983 */ /* 0x000ea80000100800 */
[----:B------:R-:W2:Y:S04]  /*1c630*/  LDL R14, [R1+0x598] ;  /* 0x00059800010e7983 */ /* 0x000ea80000100800 */
[----:B-1----:R-:W2:Y:S04]  /*1c640*/  LDL R6, [R1+0x5ac] ;  /* 0x0005ac0001067983 */ /* 0x002ea80000100800 */
[----:B---3--:R0:W-:Y:S04]  /*1c650*/  STL [R1+0x4], R20 ;  /* 0x0000041401007387 */ /* 0x0081e80000100800 */
[----:B------:R-:W2:Y:S01]  /*1c660*/  LDL R7, [R1+0x5b0] ;  /* 0x0005b00001077983 */ /* 0x000ea20000100800 */
[----:B------:R-:W-:-:S03]  /*1c670*/  PRMT R26, RZ, 0x7610, R26 ;  /* 0x00007610ff1a7816 */ /* 0x000fc6000000001a */
[----:B------:R-:W1:Y:S01]  /*1c680*/  S2R R28, SR_TID.X ;  /* 0x00000000001c7919 */ /* 0x000e620000002100 */
[----:B--2---:R-:W-:-:S04]  /*1c690*/  @!P2 LOP3.LUT R7, R7, R6, RZ, 0x3c, !PT ;  /* 0x000000060707a212 */ /* 0x004fc800078e3cff */
[----:B------:R-:W-:-:S04]  /*1c6a0*/  @!P2 LOP3.LUT R6, R7, R6, RZ, 0x3c, !PT ;  /* 0x000000060706a212 */ /* 0x000fc800078e3cff */
[----:B------:R-:W-:-:S05]  /*1c6b0*/  @!P2 LOP3.LUT R7, R7, R6, RZ, 0x3c, !PT ;  /* 0x000000060707a212 */ /* 0x000fca00078e3cff */
[----:B------:R2:W3:Y:S01]  /*1c6c0*/  @!P2 LDG.E.U16 R26, [R6.64] ;  /* 0x0000000a061aa981 */ /* 0x0004e2000c1e1500 */
[----:B-1----:R-:W-:-:S04]  /*1c6d0*/  SHF.R.U32.HI R28, RZ, 0x6, R28 ;  /* 0x00000006ff1c7819 */ /* 0x002fc8000001161c */
[----:B------:R-:W-:-:S04]  /*1c6e0*/  SGXT.U32 R28, R28, 0x1 ;  /* 0x000000011c1c781a */ /* 0x000fc80000000000 */
[----:B------:R-:W-:-:S04]  /*1c6f0*/  LOP3.LUT R28, R28, 0x22, RZ, 0xfc, !PT ;  /* 0x000000221c1c7812 */ /* 0x000fc800078efcff */
[----:B------:R-:W-:Y:S02]  /*1c700*/  ISETP.GE.AND P1, PT, R28, UR5, PT ;  /* 0x000000051c007c0c */ /* 0x000fe4000bf26270 */
[----:B------:R-:W4:Y:S04]  /*1c710*/  LDL.LU R28, [R1+0x2534] ;  /* 0x00253400011c7983 */ /* 0x000f280000300800 */
[----:B--2---:R-:W2:Y:S04]  /*1c720*/  LDL R6, [R1+0x5a4] ;  /* 0x0005a40001067983 */ /* 0x004ea80000100800 */
[----:B---3--:R-:W-:Y:S04]  /*1c730*/  STL [R1+0x44], R26 ;  /* 0x0000441a01007387 */ /* 0x008fe80000100800 */
[----:B------:R-:W2:Y:S01]  /*1c740*/  LDL R7, [R1+0x5a8] ;  /* 0x0005a80001077983 */ /* 0x000ea20000100800 */
[----:B------:R-:W-:-:S02]  /*1c750*/  PRMT R11, RZ, 0x7610, R11 ;  /* 0x00007610ff0b7816 */ /* 0x000fc4000000000b */
[----:B------:R-:W-:Y:S02]  /*1c760*/  PRMT R12, RZ, 0x7610, R12 ;  /* 0x00007610ff0c7816 */ /* 0x000fe4000000000c */
[----:B--2---:R-:W-:-:S04]  /*1c770*/  @!P3 LOP3.LUT R7, R7, R6, RZ, 0x3c, !PT ;  /* 0x000000060707b212 */ /* 0x004fc800078e3cff */
[----:B------:R-:W-:-:S04]  /*1c780*/  @!P3 LOP3.LUT R6, R7, R6, RZ, 0x3c, !PT ;  /* 0x000000060706b212 */ /* 0x000fc800078e3cff */
[----:B------:R-:W-:-:S05]  /*1c790*/  @!P3 LOP3.LUT R7, R7, R6, RZ, 0x3c, !PT ;  /* 0x000000060707b212 */ /* 0x000fca00078e3cff */
[----:B------:R1:W2:Y:S02]  /*1c7a0*/  @!P3 LDG.E.U16 R11, [R6.64] ;  /* 0x0000000a060bb981 */ /* 0x0002a4000c1e1500 */
[----:B-1----:R-:W-:Y:S02]  /*1c7b0*/  @!P0 IMAD.MOV.U32 R6, RZ, RZ, R18 ;  /* 0x000000ffff068224 */ /* 0x002fe400078e0012 */
[----:B----4-:R-:W-:-:S05]  /*1c7c0*/  @!P0 IMAD.MOV.U32 R7, RZ, RZ, R23 ;  /* 0x000000ffff078224 */ /* 0x010fca00078e0017 */
[----:B------:R1:W3:Y:S01]  /*1c7d0*/  @!P0 LDG.E.U16 R12, [R6.64] ;  /* 0x0000000a060c8981 */ /* 0x0002e2000c1e1500 */
[----:B------:R-:W-:Y:S01]  /*1c7e0*/  PRMT R28, RZ, 0x7610, R28 ;  /* 0x00007610ff1c7816 */ /* 0x000fe2000000001c */
[----:B-1----:R-:W-:Y:S02]  /*1c7f0*/  @!P1 IMAD.MOV.U32 R6, RZ, RZ, R14 ;  /* 0x000000ffff069224 */ /* 0x002fe400078e000e */
[----:B------:R-:W-:-:S05]  /*1c800*/  @!P1 IMAD.MOV.U32 R7, RZ, RZ, R15 ;  /* 0x000000ffff079224 */ /* 0x000fca00078e000f */
[----:B------:R1:W4:Y:S04]  /*1c810*/  @!P1 LDG.E.U16 R28, [R6.64] ;  /* 0x0000000a061c9981 */ /* 0x000328000c1e1500 */
[----:B0-----:R-:W0:Y:S04]  /*1c820*/  S2R R20, SR_TID.X ;  /* 0x0000000000147919 */ /* 0x001e280000002100 */
[----:B--2---:R2:W-:Y:S04]  /*1c830*/  STL [R1+0x3f8], R11 ;  /* 0x0003f80b01007387 */ /* 0x0045e80000100800 */
[----:B--2---:R-:W2:Y:S04]  /*1c840*/  LDL.LU R11, [R1+0x2530] ;  /* 0x00253000010b7983 */ /* 0x004ea80000300800 */
[----:B---3--:R-:W-:Y:S04]  /*1c850*/  STL [R1+0x23b0], R12 ;  /* 0x0023b00c01007387 */ /* 0x008fe80000100800 */
[----:B-1----:R-:W3:Y:S04]  /*1c860*/  LDL R6, [R1+0x58c] ;  /* 0x00058c0001067983 */ /* 0x002ee80000100800 */
[----:B------:R-:W3:Y:S01]  /*1c870*/  LDL R7, [R1+0x590] ;  /* 0x0005900001077983 */ /* 0x000ee20000100800 */
[----:B0-----:R-:W-:-:S02]  /*1c880*/  SHF.R.U32.HI R20, RZ, 0x6, R20 ;  /* 0x00000006ff147819 */ /* 0x001fc40000011614 */
[----:B------:R-:W-:Y:S01]  /*1c890*/  PRMT R10, RZ, 0x7610, R10 ;  /* 0x00007610ff0a7816 */ /* 0x000fe2000000000a */
[----:B------:R-:W2:Y:S01]  /*1c8a0*/  LDL R23, [R1+0x580] ;  /* 0x0005800001177983 */ /* 0x000ea20000100800 */
[----:B------:R-:W-:-:S03]  /*1c8b0*/  SGXT.U32 R20, R20, 0x1 ;  /* 0x000000011414781a */ /* 0x000fc60000000000 */
[----:B------:R-:W2:Y:S01]  /*1c8c0*/  LDL R15, [R1+0x574] ;  /* 0x00057400010f7983 */ /* 0x000ea20000100800 */
[----:B------:R-:W-:-:S03]  /*1c8d0*/  LOP3.LUT R26, R20, 0x24, RZ, 0xfc, !PT ;  /* 0x00000024141a7812 */ /* 0x000fc600078efcff */
[----:B------:R-:W2:Y:S01]  /*1c8e0*/  LDL R14, [R1+0x578] ;  /* 0x00057800010e7983 */ /* 0x000ea20000100800 */
[----:B------:R-:W-:-:S03]  /*1c8f0*/  ISETP.GE.AND P2, PT, R26, UR5, PT ;  /* 0x000000051a007c0c */ /* 0x000fc6000bf46270 */
[----:B------:R-:W0:Y:S10]  /*1c900*/  S2R R20, SR_TID.X ;  /* 0x0000000000147919 */ /* 0x000e340000002100 */
[----:B---3--:R-:W-:-:S04]  /*1c910*/  @!P2 LOP3.LUT R7, R7, R6, RZ, 0x3c, !PT ;  /* 0x000000060707a212 */ /* 0x008fc800078e3cff */
[----:B------:R-:W-:-:S04]  /*1c920*/  @!P2 LOP3.LUT R6, R7, R6, RZ, 0x3c, !PT ;  /* 0x000000060706a212 */ /* 0x000fc800078e3cff */
[----:B------:R-:W-:-:S05]  /*1c930*/  @!P2 LOP3.LUT R7, R7, R6, RZ, 0x3c, !PT ;  /* 0x000000060707a212 */ /* 0x000fca00078e3cff */
[----:B------:R-:W3:Y:S01]  /*1c940*/  @!P2 LDG.E.U16 R10, [R6.64] ;  /* 0x0000000a060aa981 */ /* 0x000ee2000c1e1500 */
[--C-:B0-----:R-:W-:Y:S02]  /*1c950*/  SHF.R.U32.HI R26, RZ, 0x6, R20.reuse ;  /* 0x00000006ff1a7819 */ /* 0x101fe40000011614 */
[----:B------:R-:W-:-:S04]  /*1c960*/  SHF.R.U32.HI R20, RZ, 0x6, R20 ;  /* 0x00000006ff147819 */ /* 0x000fc80000011614 */
[----:B------:R-:W-:-:S04]  /*1c970*/  SGXT.U32 R20, R20, 0x1 ;  /* 0x000000011414781a */ /* 0x000fc80000000000 */
[----:B------:R-:W-:Y:S02]  /*1c980*/  LOP3.LUT R18, R20, 0x28, RZ, 0xfc, !PT ;  /* 0x0000002814127812 */ /* 0x000fe400078efcff */
[----:B------:R-:W0:Y:S01]  /*1c990*/  S2R R20, SR_TID.X ;  /* 0x0000000000147919 */ /* 0x000e220000002100 */
[----:B------:R-:W-:-:S04]  /*1c9a0*/  SGXT.U32 R26, R26, 0x1 ;  /* 0x000000011a1a781a */ /* 0x000fc80000000000 */
[----:B------:R-:W-:-:S04]  /*1c9b0*/  LOP3.LUT R26, R26, 0x26, RZ, 0xfc, !PT ;  /* 0x000000261a1a7812 */ /* 0x000fc800078efcff */
[----:B------:R-:W-:Y:S02]  /*1c9c0*/  ISETP.GE.AND P3, PT, R26, UR5, PT ;  /* 0x000000051a007c0c */ /* 0x000fe4000bf66270 */
[----:B------:R-:W2:Y:S01]  /*1c9d0*/  LDL R26, [R1+0x57c] ;  /* 0x00057c00011a7983 */ /* 0x000ea20000100800 */
[----:B0-----:R-:W-:-:S04]  /*1c9e0*/  SHF.R.U32.HI R20, RZ, 0x6, R20 ;  /* 0x00000006ff147819 */ /* 0x001fc80000011614 */
[----:B------:R-:W-:-:S04]  /*1c9f0*/  SGXT.U32 R20, R20, 0x1 ;  /* 0x000000011414781a */ /* 0x000fc80000000000 */
[----:B------:R-:W-:Y:S01]  /*1ca00*/  LOP3.LUT R20, R20, 0x2a, RZ, 0xfc, !PT ;  /* 0x0000002a14147812 */ /* 0x000fe200078efcff */
[----:B----4-:R-:W-:Y:S03]  /*1ca10*/  STL [R1+0x2388], R28 ;  /* 0x0023881c01007387 */ /* 0x010fe60000100800 */
[----:B------:R-:W-:Y:S01]  /*1ca20*/  ISETP.GE.AND P1, PT, R20, UR5, PT ;  /* 0x0000000514007c0c */ /* 0x000fe2000bf26270 */
[----:B------:R-:W-:Y:S04]  /*1ca30*/  STL [R1+0x238c], R28 ;  /* 0x00238c1c01007387 */ /* 0x000fe80000100800 */
[----:B------:R-:W4:Y:S04]  /*1ca40*/  LDL.LU R20, [R1+0x252c] ;  /* 0x00252c0001147983 */ /* 0x000f280000300800 */
[----:B---3--:R0:W-:Y:S04]  /*1ca50*/  STL [R1+0x40], R10 ;  /* 0x0000400a01007387 */ /* 0x0081e80000100800 */
[----:B0-----:R-:W3:Y:S04]  /*1ca60*/  LDL.LU R10, [R1+0x2528] ;  /* 0x00252800010a7983 */ /* 0x001ee80000300800 */
[----:B------:R-:W3:Y:S04]  /*1ca70*/  LDL R6, [R1+0x584] ;  /* 0x0005840001067983 */ /* 0x000ee80000100800 */
[----:B------:R-:W3:Y:S01]  /*1ca80*/  LDL R7, [R1+0x588] ;  /* 0x0005880001077983 */ /* 0x000ee20000100800 */
[----:B------:R-:W-:-:S02]  /*1ca90*/  PRMT R24, RZ, 0x7610, R24 ;  /* 0x00007610ff187816 */ /* 0x000fc40000000018 */
[----:B------:R-:W-:Y:S02]  /*1caa0*/  ISETP.GE.AND P0, PT, R18, UR5, PT ;  /* 0x0000000512007c0c */ /* 0x000fe4000bf06270 */
[----:B--2---:R-:W-:Y:S02]  /*1cab0*/  PRMT R11, RZ, 0x7610, R11 ;  /* 0x00007610ff0b7816 */ /* 0x004fe4000000000b */
[----:B---3--:R-:W-:-:S04]  /*1cac0*/  @!P3 LOP3.LUT R7, R7, R6, RZ, 0x3c, !PT ;  /* 0x000000060707b212 */ /* 0x008fc800078e3cff */
[----:B------:R-:W-:-:S04]  /*1cad0*/  @!P3 LOP3.LUT R6, R7, R6, RZ, 0x3c, !PT ;  /* 0x000000060706b212 */ /* 0x000fc800078e3cff */
[----:B------:R-:W-:-:S05]  /*1cae0*/  @!P3 LOP3.LUT R7, R7, R6, RZ, 0x3c, !PT ;  /* 0x000000060707b212 */ /* 0x000fca00078e3cff */
[----:B------:R0:W2:Y:S04]  /*1caf0*/  @!P3 LDG.E.U16 R24, [R6.64] ;  /* 0x0000000a0618b981 */ /* 0x0000a8000c1e1500 */
[----:B0-----:R-:W0:Y:S01]  /*1cb00*/  S2R R7, SR_TID.X ;  /* 0x0000000000077919 */ /* 0x001e220000002100 */
[----:B------:R-:W-:Y:S01]  /*1cb10*/  @!P0 IMAD.MOV.U32 R6, RZ, RZ, R23 ;  /* 0x000000ffff068224 */ /* 0x000fe200078e0017 */
[----:B0-----:R-:W-:-:S04]  /*1cb20*/  SHF.R.U32.HI R7, RZ, 0x6, R7 ;  /* 0x00000006ff077819 */ /* 0x001fc80000011607 */
[----:B------:R-:W-:-:S04]  /*1cb30*/  SGXT.U32 R7, R7, 0x1 ;  /* 0x000000010707781a */ /* 0x000fc80000000000 */
[----:B------:R-:W-:-:S04]  /*1cb40*/  LOP3.LUT R7, R7, 0x2e, RZ, 0xfc, !PT ;  /* 0x0000002e07077812 */ /* 0x000fc800078efcff */
[----:B------:R-:W-:Y:S01]  /*1cb50*/  ISETP.GE.AND P3, PT, R7, UR5, PT ;  /* 0x0000000507007c0c */ /* 0x000fe2000bf66270 */
[----:B------:R-:W-:-:S05]  /*1cb60*/  @!P0 IMAD.MOV.U32 R7, RZ, RZ, R26 ;  /* 0x000000ffff078224 */ /* 0x000fca00078e001a */
[----:B------:R0:W3:Y:S01]  /*1cb70*/  @!P0 LDG.E.U16 R11, [R6.64] ;  /* 0x0000000a060b8981 */ /* 0x0000e2000c1e1500 */
[----:B----4-:R-:W-:Y:S01]  /*1cb80*/  PRMT R20, RZ, 0x7610, R20 ;  /* 0x00007610ff147816 */ /* 0x010fe20000000014 */
[----:B0-----:R-:W-:Y:S02]  /*1cb90*/  @!P1 IMAD.MOV.U32 R6, RZ, RZ, R14 ;  /* 0x000000ffff069224 */ /* 0x001fe400078e000e */
[----:B------:R-:W-:-:S05]  /*1cba0*/  @!P1 IMAD.MOV.U32 R7, RZ, RZ, R15 ;  /* 0x000000ffff079224 */ /* 0x000fca00078e000f */
[----:B------:R0:W4:Y:S04]  /*1cbb0*/  @!P1 LDG.E.U16 R20, [R6.64] ;  /* 0x0000000a06149981 */ /* 0x000128000c1e1500 */
[----:B--2---:R1:W-:Y:S04]  /*1cbc0*/  STL [R1+0x3f4], R24 ;  /* 0x0003f41801007387 */ /* 0x0043e80000100800 */
[----:B-1----:R-:W2:Y:S04]  /*1cbd0*/  LDL.LU R24, [R1+0x2524] ;  /* 0x0025240001187983 */ /* 0x002ea80000300800 */
[----:B---3--:R-:W-:Y:S04]  /*1cbe0*/  STL [R1+0x23ac], R11 ;  /* 0x0023ac0b01007387 */ /* 0x008fe80000100800 */
[----:B0-----:R-:W3:Y:S04]  /*1cbf0*/  LDL R6, [R1+0x56c] ;  /* 0x00056c0001067983 */ /* 0x001ee80000100800 */
[----:B------:R-:W3:Y:S04]  /*1cc00*/  LDL R7, [R1+0x570] ;  /* 0x0005700001077983 */ /* 0x000ee80000100800 */
[----:B------:R-:W2:Y:S04]  /*1cc10*/  LDL R26, [R1+0x564] ;  /* 0x00056400011a7983 */ /* 0x000ea80000100800 */
[----:B------:R-:W2:Y:S04]  /*1cc20*/  LDL R23, [R1+0x568] ;  /* 0x0005680001177983 */ /* 0x000ea80000100800 */
[----:B------:R-:W0:Y:S01]  /*1cc30*/  S2R R18, SR_TID.X ;  /* 0x0000000000127919 */ /* 0x000e220000002100 */
[----:B------:R-:W-:-:S02]  /*1cc40*/  PRMT R9, RZ, 0x7610, R9 ;  /* 0x00007610ff097816 */ /* 0x000fc40000000009 */
[----:B------:R-:W-:Y:S01]  /*1cc50*/  PRMT R17, RZ, 0x7610, R17 ;  /* 0x00007610ff117816 */ /* 0x000fe20000000011 */
[----:B------:R-:W2:Y:S04]  /*1cc60*/  LDL R15, [R1+0x55c] ;  /* 0x00055c00010f7983 */ /* 0x000ea80000100800 */
[----:B------:R-:W2:Y:S01]  /*1cc70*/  LDL R14, [R1+0x560] ;  /* 0x00056000010e7983 */ /* 0x000ea20000100800 */
[----:B0-----:R-:W-:-:S04]  /*1cc80*/  SHF.R.U32.HI R18, RZ, 0x6, R18 ;  /* 0x00000006ff127819 */ /* 0x001fc80000011612 */
[----:B------:R-:W-:-:S04]  /*1cc90*/  SGXT.U32 R18, R18, 0x1 ;  /* 0x000000011212781a */ /* 0x000fc80000000000 */
[----:B------:R-:W-:-:S04]  /*1cca0*/  LOP3.LUT R18, R18, 0x2c, RZ, 0xfc, !PT ;  /* 0x0000002c12127812 */ /* 0x000fc800078efcff */
[----:B------:R-:W-:-:S13]  /*1ccb0*/  ISETP.GE.AND P2, PT, R18, UR5, PT ;  /* 0x0000000512007c0c */ /* 0x000fda000bf46270 */
[----:B---3--:R-:W-:-:S04]  /*1ccc0*/  @!P2 LOP3.LUT R7, R7, R6, RZ, 0x3c, !PT ;  /* 0x000000060707a212 */ /* 0x008fc800078e3cff */
[----:B------:R-:W-:-:S04]  /*1ccd0*/  @!P2 LOP3.LUT R6, R7, R6, RZ, 0x3c, !PT ;  /* 0x000000060706a212 */ /* 0x000fc800078e3cff */
[----:B------:R-:W-:-:S05]  /*1cce0*/  @!P2 LOP3.LUT R7, R7, R6, RZ, 0x3c, !PT ;  /* 0x000000060707a212 */ /* 0x000fca00078e3cff */
[----:B------:R0:W3:Y:S04]  /*1ccf0*/  @!P2 LDG.E.U16 R9, [R6.64] ;  /* 0x0000000a0609a981 */ /* 0x0000e8000c1e1500 */
[----:B0-----:R-:W0:Y:S01]  /*1cd00*/  S2R R7, SR_TID.X ;  /* 0x0000000000077919 */ /* 0x001e220000002100 */
[----:B--2---:R-:W-:Y:S01]  /*1cd10*/  @!P3 IMAD.MOV.U32 R6, RZ, RZ, R23 ;  /* 0x000000ffff06b224 */ /* 0x004fe200078e0017 */
[----:B0-----:R-:W-:-:S04]  /*1cd20*/  SHF.R.U32.HI R7, RZ, 0x6, R7 ;  /* 0x00000006ff077819 */ /* 0x001fc80000011607 */
[----:B------:R-:W-:-:S04]  /*1cd30*/  SGXT.U32 R7, R7, 0x1 ;  /* 0x000000010707781a */ /* 0x000fc80000000000 */
[----:B------:R-:W-:-:S04]  /*1cd40*/  LOP3.LUT R7, R7, 0x34, RZ, 0xfc, !PT ;  /* 0x0000003407077812 */ /* 0x000fc800078efcff */
[----:B------:R-:W-:Y:S01]  /*1cd50*/  ISETP.GE.AND P2, PT, R7, UR5, PT ;  /* 0x0000000507007c0c */ /* 0x000fe2000bf46270 */
[----:B------:R-:W-:-:S05]  /*1cd60*/  @!P3 IMAD.MOV.U32 R7, RZ, RZ, R26 ;  /* 0x000000ffff07b224 */ /* 0x000fca00078e001a */
[----:B------:R0:W2:Y:S04]  /*1cd70*/  @!P3 LDG.E.U16 R17, [R6.64] ;  /* 0x0000000a0611b981 */ /* 0x0000a8000c1e1500 */
[----:B------:R-:W1:Y:S02]  /*1cd80*/  S2R R18, SR_TID.X ;  /* 0x0000000000127919 */ /* 0x000e640000002100 */
[----:B-1----:R-:W-:-:S04]  /*1cd90*/  SHF.R.U32.HI R18, RZ, 0x6, R18 ;  /* 0x00000006ff127819 */ /* 0x002fc80000011612 */
[----:B------:R-:W-:-:S04]  /*1cda0*/  SGXT.U32 R18, R18, 0x1 ;  /* 0x000000011212781a */ /* 0x000fc80000000000 */
[----:B------:R-:W-:-:S04]  /*1cdb0*/  LOP3.LUT R18, R18, 0x30, RZ, 0xfc, !PT ;  /* 0x0000003012127812 */ /* 0x000fc800078efcff */
[----:B------:R-:W-:Y:S01]  /*1cdc0*/  ISETP.GE.AND P0, PT, R18, UR5, PT ;  /* 0x0000000512007c0c */ /* 0x000fe2000bf06270 */
[----:B----4-:R-:W-:Y:S01]  /*1cdd0*/  STL [R1+0x2390], R20 ;  /* 0x0023901401007387 */ /* 0x010fe20000100800 */
[----:B------:R-:W-:-:S03]  /*1cde0*/  PRMT R10, RZ, 0x7610, R10 ;  /* 0x00007610ff0a7816 */ /* 0x000fc6000000000a */
[----:B------:R-:W-:Y:S04]  /*1cdf0*/  STL [R1+0x2394], R20 ;  /* 0x0023941401007387 */ /* 0x000fe80000100800 */
[----:B------:R-:W-:Y:S04]  /*1ce00*/  STL [R1+0x2398], R20 ;  /* 0x0023981401007387 */ /* 0x000fe80000100800 */
[----:B0-----:R-:W-:Y:S01]  /*1ce10*/  @!P0 IMAD.MOV.U32 R6, RZ, RZ, R14 ;  /* 0x000000ffff068224 */ /* 0x001fe200078e000e */
[----:B------:R-:W-:Y:S01]  /*1ce20*/  STL [R1+0x239c], R20 ;  /* 0x00239c1401007387 */ /* 0x000fe20000100800 */
[----:B------:R-:W-:-:S03]  /*1ce30*/  @!P0 IMAD.MOV.U32 R7, RZ, RZ, R15 ;  /* 0x000000ffff078224 */ /* 0x000fc600078e000f */
[----:B------:R-:W-:Y:S04]  /*1ce40*/  STL [R1+0x23a0], R20 ;  /* 0x0023a01401007387 */ /* 0x000fe80000100800 */
[----:B------:R0:W4:Y:S04]  /*1ce50*/  @!P0 LDG.E.U16 R10, [R6.64] ;  /* 0x0000000a060a8981 */ /* 0x000128000c1e1500 */
[----:B---3--:R1:W-:Y:S04]  /*1ce60*/  STL [R1+0x3c], R9 ;  /* 0x00003c0901007387 */ /* 0x0083e80000100800 */
[----:B-1----:R-:W3:Y:S04]  /*1ce70*/  LDL.LU R9, [R1+0x2520] ;  /* 0x0025200001097983 */ /* 0x002ee80000300800 */
[----:B--2---:R1:W-:Y:S04]  /*1ce80*/  STL [R1+0x3f0], R17 ;  /* 0x0003f01101007387 */ /* 0x0043e80000100800 */
[----:B0-----:R-:W2:Y:S04]  /*1ce90*/  LDL R6, [R1+0x554] ;  /* 0x0005540001067983 */ /* 0x001ea80000100800 */
[----:B------:R-:W2:Y:S04]  /*1cea0*/  LDL R7, [R1+0x558] ;  /* 0x0005580001077983 */ /* 0x000ea80000100800 */
[----:B------:R-:W0:Y:S04]  /*1ceb0*/  S2R R18, SR_TID.X ;  /* 0x0000000000127919 */ /* 0x000e280000002100 */
[----:B------:R-:W0:Y:S01]  /*1cec0*/  S2R R14, SR_TID.X ;  /* 0x00000000000e7919 */ /* 0x000e220000002100 */
[----:B------:R-:W-:-:S03]  /*1ced0*/  PRMT R24, RZ, 0x7610, R24 ;  /* 0x00007610ff187816 */ /* 0x000fc60000000018 */
[----:B-1----:R-:W3:Y:S04]  /*1cee0*/  LDL R17, [R1+0x550] ;  /* 0x0005500001117983 */ /* 0x002ee80000100800 */
[----:B------:R-:W3:Y:S04]  /*1cef0*/  LDL R26, [R1+0x548] ;  /* 0x00054800011a7983 */ /* 0x000ee80000100800 */
[----:B------:R-:W3:Y:S01]  /*1cf00*/  LDL R15, [R1+0x540] ;  /* 0x00054000010f7983 */ /* 0x000ee20000100800 */
[----:B0-----:R-:W-:-:S04]  /*1cf10*/  SHF.R.U32.HI R18, RZ, 0x6, R18 ;  /* 0x00000006ff127819 */ /* 0x001fc80000011612 */
[----:B------:R-:W-:-:S04]  /*1cf20*/  SGXT.U32 R18, R18, 0x1 ;  /* 0x000000011212781a */ /* 0x000fc80000000000 */
[----:B------:R-:W-:-:S04]  /*1cf30*/  LOP3.LUT R18, R18, 0x32, RZ, 0xfc, !PT ;  /* 0x0000003212127812 */ /* 0x000fc800078efcff */
[----:B------:R-:W-:Y:S02]  /*1cf40*/  ISETP.GE.AND P1, PT, R18, UR5, PT ;  /* 0x0000000512007c0c */ /* 0x000fe4000bf26270 */
[----:B------:R-:W0:Y:S01]  /*1cf50*/  S2R R18, SR_TID.X ;  /* 0x0000000000127919 */ /* 0x000e220000002100 */
[----:B------:R-:W-:-:S04]  /*1cf60*/  SHF.R.U32.HI R14, RZ, 0x6, R14 ;  /* 0x00000006ff0e7819 */ /* 0x000fc8000001160e */
[----:B------:R-:W-:-:S04]  /*1cf70*/  SGXT.U32 R14, R14, 0x1 ;  /* 0x000000010e0e781a */ /* 0x000fc80000000000 */
[----:B------:R-:W-:Y:S02]  /*1cf80*/  LOP3.LUT R14, R14, 0x38, RZ, 0xfc, !PT ;  /* 0x000000380e0e7812 */ /* 0x000fe400078efcff */
[----:B0-----:R-:W-:-:S04]  /*1cf90*/  SHF.R.U32.HI R18, RZ, 0x6, R18 ;  /* 0x00000006ff127819 */ /* 0x001fc80000011612 */
[----:B------:R-:W-:-:S04]  /*1cfa0*/  SGXT.U32 R18, R18, 0x1 ;  /* 0x000000011212781a */ /* 0x000fc80000000000 */
[----:B------:R-:W-:Y:S02]  /*1cfb0*/  LOP3.LUT R18, R18, 0x36, RZ, 0xfc, !PT ;  /* 0x0000003612127812 */ /* 0x000fe400078efcff */
[----:B------:R-:W-:Y:S02]  /*1cfc0*/  ISETP.GE.AND P0, PT, R14, UR5, PT ;  /* 0x000000050e007c0c */ /* 0x000fe4000bf06270 */
[----:B------:R-:W-:Y:S02]  /*1cfd0*/  ISETP.GE.AND P3, PT, R18, UR5, PT ;  /* 0x0000000512007c0c */ /* 0x000fe4000bf66270 */
[----:B------:R-:W3:Y:S04]  /*1cfe0*/  LDL R18, [R1+0x53c] ;  /* 0x00053c0001127983 */ /* 0x000ee80000100800 */
[----:B----4-:R-:W-:Y:S04]  /*1cff0*/  STL [R1+0x23a8], R10 ;  /* 0x0023a80a01007387 */ /* 0x010fe80000100800 */
[----:B------:R-:W4:Y:S01]  /*1d000*/  LDL.LU R14, [R1+0x251c] ;  /* 0x00251c00010e7983 */ /* 0x000f220000300800 */
[----:B--2---:R-:W-:-:S04]  /*1d010*/  @!P1 LOP3.LUT R7, R7, R6, RZ, 0x3c, !PT ;  /* 0x0000000607079212 */ /* 0x004fc800078e3cff */
[----:B------:R-:W-:-:S04]  /*1d020*/  @!P1 LOP3.LUT R6, R7, R6, RZ, 0x3c, !PT ;  /* 0x0000000607069212 */ /* 0x000fc800078e3cff */
[----:B------:R-:W-:-:S05]  /*1d030*/  @!P1 LOP3.LUT R7, R7, R6, RZ, 0x3c, !PT ;  /* 0x0000000607079212 */ /* 0x000fca00078e3cff */
[----:B------:R0:W2:Y:S04]  /*1d040*/  @!P1 LDG.E.U16 R24, [R6.64] ;  /* 0x0000000a06189981 */ /* 0x0000a8000c1e1500 */
[----:B0-----:R-:W2:Y:S04]  /*1d050*/  LDL R7, [R1+0x54c] ;  /* 0x00054c0001077983 */ /* 0x001ea80000100800 */
[----:B------:R-:W0:Y:S01]  /*1d060*/  S2R R23, SR_TID.X ;  /* 0x0000000000177919 */ /* 0x000e220000002100 */
[----:B------:R-:W-:Y:S02]  /*1d070*/  PRMT R8, RZ, 0x7610, R8 ;  /* 0x00007610ff087816 */ /* 0x000fe40000000008 */
[----:B0-----:R-:W-:-:S04]  /*1d080*/  SHF.R.U32.HI R23, RZ, 0x6, R23 ;  /* 0x00000006ff177819 */ /* 0x001fc80000011617 */
[----:B------:R-:W-:-:S04]  /*1d090*/  SGXT.U32 R23, R23, 0x1 ;  /* 0x000000011717781a */ /* 0x000fc80000000000 */
[----:B------:R-:W-:-:S04]  /*1d0a0*/  LOP3.LUT R6, R23, 0x3a, RZ, 0xfc, !PT ;  /* 0x0000003a17067812 */ /* 0x000fc800078efcff */
[----:B------:R-:W-:Y:S01]  /*1d0b0*/  ISETP.GE.AND P1, PT, R6, UR5, PT ;  /* 0x0000000506007c0c */ /* 0x000fe2000bf26270 */
[----:B---3--:R-:W-:-:S05]  /*1d0c0*/  @!P2 IMAD.MOV.U32 R6, RZ, RZ, R17 ;  /* 0x000000ffff06a224 */ /* 0x008fca00078e0011 */
[----:B--2---:R-:W2:Y:S04]  /*1d0d0*/  @!P2 LDG.E.U16 R8, [R6.64] ;  /* 0x0000000a0608a981 */ /* 0x004ea8000c1e1500 */
[----:B------:R-:W-:Y:S04]  /*1d0e0*/  STL [R1+0x23a4], R24 ;  /* 0x0023a41801007387 */ /* 0x000fe80000100800 */
[----:B------:R-:W0:Y:S04]  /*1d0f0*/  S2R R23, SR_TID.X ;  /* 0x0000000000177919 */ /* 0x000e280000002100 */
[----:B--2---:R1:W-:Y:S04]  /*1d100*/  STL [R1+0x38], R8 ;  /* 0x0000380801007387 */ /* 0x0043e80000100800 */
[----:B-1----:R-:W2:Y:S04]  /*1d110*/  LDL.LU R8, [R1+0x2518] ;  /* 0x0025180001087983 */ /* 0x002ea80000300800 */
[----:B------:R-:W3:Y:S01]  /*1d120*/  LDL R7, [R1+0x544] ;  /* 0x0005440001077983 */ /* 0x000ee20000100800 */
[----:B0-----:R-:W-:-:S04]  /*1d130*/  SHF.R.U32.HI R17, RZ, 0x6, R23 ;  /* 0x00000006ff117819 */ /* 0x001fc80000011617 */
[----:B------:R-:W-:-:S04]  /*1d140*/  SGXT.U32 R17, R17, 0x1 ;  /* 0x000000011111781a */ /* 0x000fc80000000000 */
[----:B------:R-:W-:Y:S02]  /*1d150*/  LOP3.LUT R6, R17, 0x3c, RZ, 0xfc, !PT ;  /* 0x0000003c11067812 */ /* 0x000fe400078efcff */
[----:B------:R-:W-:Y:S01]  /*1d160*/  PRMT R25, RZ, 0x7610, R25 ;  /* 0x00007610ff197816 */ /* 0x000fe20000000019 */
[----:B------:R-:W2:Y:S01]  /*1d170*/  LDL R17, [R1+0x538] ;  /* 0x0005380001117983 */ /* 0x000ea20000100800 */
[----:B------:R-:W-:Y:S01]  /*1d180*/  ISETP.GE.AND P2, PT, R6, UR5, PT ;  /* 0x0000000506007c0c */ /* 0x000fe2000bf46270 */
[----:B------:R-:W-:-:S05]  /*1d190*/  @!P3 IMAD.MOV.U32 R6, RZ, RZ, R26 ;  /* 0x000000ffff06b224 */ /* 0x000fca00078e001a */
[----:B---3--:R0:W3:Y:S01]  /*1d1a0*/  @!P3 LDG.E.U16 R25, [R6.64] ;  /* 0x0000000a0619b981 */ /* 0x0080e2000c1e1500 */
[----:B------:R-:W-:Y:S01]  /*1d1b0*/  PRMT R9, RZ, 0x7610, R9 ;  /* 0x00007610ff097816 */ /* 0x000fe20000000009 */
[----:B0-----:R-:W-:Y:S02]  /*1d1c0*/  @!P0 IMAD.MOV.U32 R6, RZ, RZ, R15 ;  /* 0x000000ffff068224 */ /* 0x001fe400078e000f */
[----:B------:R-:W-:-:S05]  /*1d1d0*/  @!P0 IMAD.MOV.U32 R7, RZ, RZ, R18 ;  /* 0x000000ffff078224 */ /* 0x000fca00078e0012 */
[----:B------:R0:W2:Y:S04]  /*1d1e0*/  @!P0 LDG.E.U16 R9, [R6.64] ;  /* 0x0000000a06098981 */ /* 0x0000a8000c1e1500 */
[----:B------:R-:W1:Y:S04]  /*1d1f0*/  S2R R26, SR_TID.X ;  /* 0x00000000001a7919 */ /* 0x000e680000002100 */
[----:B---3--:R3:W-:Y:S04]  /*1d200*/  STL [R1+0x3ec], R25 ;  /* 0x0003ec1901007387 */ /* 0x0087e80000100800 */
[----:B0-----:R-:W4:Y:S01]  /*1d210*/  LDL R7, [R1+0x534] ;  /* 0x0005340001077983 */ /* 0x001f220000100800 */
[----:B-1----:R-:W-:-:S02]  /*1d220*/  SHF.R.U32.HI R6, RZ, 0x6, R26 ;  /* 0x00000006ff067819 */ /* 0x002fc4000001161a */
[----:B------:R-:W-:Y:S01]  /*1d230*/  PRMT R13, RZ, 0x7610, R13 ;  /* 0x00007610ff0d7816 */ /* 0x000fe2000000000d */
[----:B------:R-:W4:Y:S01]  /*1d240*/  LDL R18, [R1+0x51c] ;  /* 0x00051c0001127983 */ /* 0x000f220000100800 */
[----:B------:R-:W-:Y:S02]  /*1d250*/  SGXT.U32 R6, R6, 0x1 ;  /* 0x000000010606781a */ /* 0x000fe40000000000 */
[----:B------:R-:W-:Y:S01]  /*1d260*/  SHF.R.U32.HI R23, RZ, 0x6, R23 ;  /* 0x00000006ff177819 */ /* 0x000fe20000011617 */
[----:B---3--:R-:W3:Y:S01]  /*1d270*/  LDL R25, [R1+0x524] ;  /* 0x0005240001197983 */ /* 0x008ee20000100800 */
[----:B------:R-:W-:-:S03]  /*1d280*/  LOP3.LUT R6, R6, 0x40, RZ, 0xfc, !PT ;  /* 0x0000004006067812 */ /* 0x000fc600078efcff */
[----:B------:R-:W3:Y:S01]  /*1d290*/  LDL R15, [R1+0x520] ;  /* 0x00052000010f7983 */ /* 0x000ee20000100800 */
[----:B------:R-:W-:Y:S01]  /*1d2a0*/  ISETP.GE.AND P0, PT, R6, UR5, PT ;  /* 0x0000000506007c0c */ /* 0x000fe2000bf06270 */
[----:B--2---:R-:W-:-:S05]  /*1d2b0*/  @!P1 IMAD.MOV.U32 R6, RZ, RZ, R17 ;  /* 0x000000ffff069224 */ /* 0x004fca00078e0011 */
[----:B----4-:R-:W2:Y:S01]  /*1d2c0*/  @!P1 LDG.E.U16 R13, [R6.64] ;  /* 0x0000000a060d9981 */ /* 0x010ea2000c1e1500 */
[----:B------:R-:W-:-:S04]  /*1d2d0*/  SGXT.U32 R23, R23, 0x1 ;  /* 0x000000011717781a */ /* 0x000fc80000000000 */
[----:B------:R-:W-:-:S04]  /*1d2e0*/  LOP3.LUT R23, R23, 0x3e, RZ, 0xfc, !PT ;  /* 0x0000003e17177812 */ /* 0x000fc800078efcff */
[----:B------:R-:W-:Y:S02]  /*1d2f0*/  ISETP.GE.AND P3, PT, R23, UR5, PT ;  /* 0x0000000517007c0c */ /* 0x000fe4000bf66270 */
[----:B------:R-:W4:Y:S04]  /*1d300*/  LDL R23, [R1+0x528] ;  /* 0x0005280001177983 */ /* 0x000f280000100800 */
[----:B--2---:R0:W-:Y:S04]  /*1d310*/  STL [R1], R13 ;  /* 0x0000000d01007387 */ /* 0x0041e80000100800 */
[----:B------:R-:W2:Y:S04]  /*1d320*/  LDL R6, [R1+0x52c] ;  /* 0x00052c0001067983 */ /* 0x000ea80000100800 */
[----:B------:R-:W2:Y:S01]  /*1d330*/  LDL R7, [R1+0x530] ;  /* 0x0005300001077983 */ /* 0x000ea20000100800 */
[----:B------:R-:W-:-:S02]  /*1d340*/  PRMT R29, RZ, 0x7610, R29 ;  /* 0x00007610ff1d7816 */ /* 0x000fc4000000001d */
[----:B------:R-:W-:Y:S01]  /*1d350*/  SHF.R.U32.HI R26, RZ, 0x6, R26 ;  /* 0x00000006ff1a7819 */ /* 0x000fe2000001161a */
[----:B------:R-:W3:Y:S01]  /*1d360*/  LDL R17, [R1+0x514] ;  /* 0x0005140001117983 */ /* 0x000ee20000100800 */
[----:B--2---:R-:W-:-:S04]  /*1d370*/  @!P2 LOP3.LUT R7, R7, R6, RZ, 0x3c, !PT ;  /* 0x000000060707a212 */ /* 0x004fc800078e3cff */
[----:B------:R-:W-:-:S04]  /*1d380*/  @!P2 LOP3.LUT R6, R7, R6, RZ, 0x3c, !PT ;  /* 0x000000060706a212 */ /* 0x000fc800078e3cff */
[----:B------:R-:W-:-:S05]  /*1d390*/  @!P2 LOP3.LUT R7, R7, R6, RZ, 0x3c, !PT ;  /* 0x000000060707a212 */ /* 0x000fca00078e3cff */
[----:B------:R1:W2:Y:S04]  /*1d3a0*/  @!P2 LDG.E.U16 R29, [R6.64] ;  /* 0x0000000a061da981 */ /* 0x0002a8000c1e1500 */
[----:B-1----:R-:W1:Y:S01]  /*1d3b0*/  S2R R7, SR_TID.X ;  /* 0x0000000000077919 */ /* 0x002e620000002100 */
[----:B------:R-:W-:Y:S01]  /*1d3c0*/  SGXT.U32 R26, R26, 0x1 ;  /* 0x000000011a1a781a */ /* 0x000fe20000000000 */
[----:B----4-:R-:W-:Y:S01]  /*1d3d0*/  @!P3 IMAD.MOV.U32 R6, RZ, RZ, R23 ;  /* 0x000000ffff06b224 */ /* 0x010fe200078e0017 */
[----:B------:R-:W-:Y:S02]  /*1d3e0*/  PRMT R14, RZ, 0x7610, R14 ;  /* 0x00007610ff0e7816 */ /* 0x000fe4000000000e */
[----:B0-----:R-:W-:Y:S02]  /*1d3f0*/  LOP3.LUT R13, R26, 0x42, RZ, 0xfc, !PT ;  /* 0x000000421a0d7812 */ /* 0x001fe400078efcff */
[----:B-1----:R-:W-:-:S04]  /*1d400*/  SHF.R.U32.HI R7, RZ, 0x6, R7 ;  /* 0x00000006ff077819 */ /* 0x002fc80000011607 */
[----:B------:R-:W-:-:S04]  /*1d410*/  SGXT.U32 R7, R7, 0x1 ;  /* 0x000000010707781a */ /* 0x000fc80000000000 */
[----:B------:R-:W-:-:S04]  /*1d420*/  LOP3.LUT R7, R7, 0x44, RZ, 0xfc, !PT ;  /* 0x0000004407077812 */ /* 0x000fc800078efcff */
[----:B------:R-:W-:Y:S01]  /*1d430*/  ISETP.GE.AND P2, PT, R7, UR5, PT ;  /* 0x0000000507007c0c */ /* 0x000fe2000bf46270 */
[----:B---3--:R-:W-:Y:S01]  /*1d440*/  @!P3 IMAD.MOV.U32 R7, RZ, RZ, R25 ;  /* 0x000000ffff07b224 */ /* 0x008fe200078e0019 */
[----:B------:R-:W-:Y:S02]  /*1d450*/  ISETP.GE.AND P1, PT, R13, UR5, PT ;  /* 0x000000050d007c0c */ /* 0x000fe4000bf26270 */
[----:B------:R-:W3:Y:S04]  /*1d460*/  LDL R13, [R1+0x518] ;  /* 0x00051800010d7983 */ /* 0x000ee80000100800 */
[----:B------:R0:W4:Y:S04]  /*1d470*/  @!P3 LDG.E.U16 R14, [R6.64] ;  /* 0x0000000a060eb981 */ /* 0x000128000c1e1500 */
[----:B--2---:R1:W-:Y:S04]  /*1d480*/  STL [R1+0x34], R29 ;  /* 0x0000341d01007387 */ /* 0x0043e80000100800 */
[----:B-1----:R-:W2:Y:S01]  /*1d490*/  LDL.LU R29, [R1+0x2514] ;  /* 0x00251400011d7983 */ /* 0x002ea20000300800 */
[----:B------:R-:W-:Y:S01]  /*1d4a0*/  PRMT R8, RZ, 0x7610, R8 ;  /* 0x00007610ff087816 */ /* 0x000fe20000000008 */
[----:B0-----:R-:W-:-:S02]  /*1d4b0*/  @!P0 IMAD.MOV.U32 R6, RZ, RZ, R15 ;  /* 0x000000ffff068224 */ /* 0x001fc400078e000f */
[----:B------:R-:W-:-:S05]  /*1d4c0*/  @!P0 IMAD.MOV.U32 R7, RZ, RZ, R18 ;  /* 0x000000ffff078224 */ /* 0x000fca00078e0012 */
[----:B------:R0:W2:Y:S02]  /*1d4d0*/  @!P0 LDG.E.U16 R8, [R6.64] ;  /* 0x0000000a06088981 */ /* 0x0000a4000c1e1500 */
[----:B0-----:R-:W-:Y:S02]  /*1d4e0*/  @!P1 IMAD.MOV.U32 R7, RZ, RZ, R17 ;  /* 0x000000ffff079224 */ /* 0x001fe400078e0011 */
[----:B----4-:R0:W-:Y:S01]  /*1d4f0*/  STL [R1+0x3e8], R14 ;  /* 0x0003e80e01007387 */ /* 0x0101e20000100800 */
[----:B---3--:R-:W-:-:S03]  /*1d500*/  @!P1 IMAD.MOV.U32 R6, RZ, RZ, R13 ;  /* 0x000000ffff069224 */ /* 0x008fc600078e000d */
[----:B------:R-:W3:Y:S04]  /*1d510*/  LDL R15, [R1+0x504] ;  /* 0x00050400010f7983 */ /* 0x000ee80000100800 */
[----:B------:R-:W1:Y:S04]  /*1d520*/  S2R R26, SR_TID.X ;  /* 0x00000000001a7919 */ /* 0x000e680000002100 */
[----:B0-----:R-:W0:Y:S01]  /*1d530*/  S2R R14, SR_TID.X ;  /* 0x00000000000e7919 */ /* 0x001e220000002100 */
[----:B------:R-:W-:Y:S02]  /*1d540*/  PRMT R3, RZ, 0x7610, R3 ;  /* 0x00007610ff037816 */ /* 0x000fe40000000003 */
[----:B------:R-:W-:Y:S01]  /*1d550*/  PRMT R27, RZ, 0x7610, R27 ;  /* 0x00007610ff1b7816 */ /* 0x000fe2000000001b */
[----:B------:R-:W4:Y:S04]  /*1d560*/  LDL R17, [R1+0x4f4] ;  /* 0x0004f40001117983 */ /* 0x000f280000100800 */
[----:B------:R-:W3:Y:S01]  /*1d570*/  LDL R13, [R1+0x4f8] ;  /* 0x0004f800010d7983 */ /* 0x000ee20000100800 */
[----:B0-----:R-:W-:-:S03]  /*1d580*/  SHF.R.U32.HI R18, RZ, 0x6, R14 ;  /* 0x00000006ff127819 */ /* 0x001fc6000001160e */
[----:B------:R-:W3:Y:S01]  /*1d590*/  LDL R14, [R1+0x508] ;  /* 0x00050800010e7983 */ /* 0x000ee20000100800 */
[----:B--2---:R-:W-:-:S06]  /*1d5a0*/  PRMT R29, RZ, 0x7610, R29 ;  /* 0x00007610ff1d7816 */ /* 0x004fcc000000001d */
[----:B------:R0:W2:Y:S04]  /*1d5b0*/  @!P1 LDG.E.U16 R29, [R6.64] ;  /* 0x0000000a061d9981 */ /* 0x0000a8000c1e1500 */
[----:B0-----:R-:W2:Y:S04]  /*1d5c0*/  LDL R6, [R1+0x50c] ;  /* 0x00050c0001067983 */ /* 0x001ea80000100800 */
[----:B------:R-:W2:Y:S01]  /*1d5d0*/  LDL R7, [R1+0x510] ;  /* 0x0005100001077983 */ /* 0x000ea20000100800 */
[----:B-1----:R-:W-:-:S04]  /*1d5e0*/  SHF.R.U32.HI R26, RZ, 0x6, R26 ;  /* 0x00000006ff1a7819 */ /* 0x002fc8000001161a */
[----:B------:R-:W-:-:S04]  /*1d5f0*/  SGXT.U32 R26, R26, 0x1 ;  /* 0x000000011a1a781a */ /* 0x000fc80000000000 */
[----:B------:R-:W-:-:S04]  /*1d600*/  LOP3.LUT R23, R26, 0x46, RZ, 0xfc, !PT ;  /* 0x000000461a177812 */ /* 0x000fc800078efcff */
[----:B------:R-:W-:Y:S01]  /*1d610*/  ISETP.GE.AND P3, PT, R23, UR5, PT ;  /* 0x0000000517007c0c */ /* 0x000fe2000bf66270 */
[----:B------:R-:W0:Y:S01]  /*1d620*/  S2R R26, SR_TID.X ;  /* 0x00000000001a7919 */ /* 0x000e220000002100 */
[----:B------:R-:W-:-:S03]  /*1d630*/  SGXT.U32 R18, R18, 0x1 ;  /* 0x000000011212781a */ /* 0x000fc60000000000 */
[----:B------:R-:W4:Y:S08]  /*1d640*/  LDL R23, [R1+0x4fc] ;  /* 0x0004fc0001177983 */ /* 0x000f300000100800 */
[----:B---3--:R1:W3:Y:S01]  /*1d650*/  @!P3 LDG.E.U16 R27, [R14.64] ;  /* 0x0000000a0e1bb981 */ /* 0x0082e2000c1e1500 */
[----:B--2---:R-:W-:-:S04]  /*1d660*/  @!P2 LOP3.LUT R7, R7, R6, RZ, 0x3c, !PT ;  /* 0x000000060707a212 */ /* 0x004fc800078e3cff */
[----:B------:R-:W-:-:S04]  /*1d670*/  @!P2 LOP3.LUT R6, R7, R6, RZ, 0x3c, !PT ;  /* 0x000000060706a212 */ /* 0x000fc800078e3cff */
[----:B------:R-:W-:-:S05]  /*1d680*/  @!P2 LOP3.LUT R7, R7, R6, RZ, 0x3c, !PT ;  /* 0x000000060707a212 */ /* 0x000fca00078e3cff */
[----:B------:R-:W2:Y:S01]  /*1d690*/  @!P2 LDG.E.U16 R3, [R6.64] ;  /* 0x0000000a0603a981 */ /* 0x000ea2000c1e1500 */
[----:B------:R-:W-:-:S03]  /*1d6a0*/  LOP3.LUT R25, R18, 0x48, RZ, 0xfc, !PT ;  /* 0x0000004812197812 */ /* 0x000fc600078efcff */
[----:B------:R-:W3:Y:S01]  /*1d6b0*/  LDL R18, [R1+0x500] ;  /* 0x0005000001127983 */ /* 0x000ee20000100800 */
[----:B------:R-:W-:Y:S02]  /*1d6c0*/  ISETP.GE.AND P0, PT, R25, UR5, PT ;  /* 0x0000000519007c0c */ /* 0x000fe4000bf06270 */
[--C-:B0-----:R-:W-:Y:S02]  /*1d6d0*/  SHF.R.U32.HI R25, RZ, 0x6, R26.reuse ;  /* 0x00000006ff197819 */ /* 0x101fe4000001161a */
[----:B------:R-:W-:Y:S02]  /*1d6e0*/  SHF.R.U32.HI R26, RZ, 0x6, R26 ;  /* 0x00000006ff1a7819 */ /* 0x000fe4000001161a */
[----:B------:R-:W-:Y:S02]  /*1d6f0*/  SGXT.U32 R25, R25, 0x1 ;  /* 0x000000011919781a */ /* 0x000fe40000000000 */
[----:B------:R-:W-:Y:S02]  /*1d700*/  SGXT.U32 R26, R26, 0x1 ;  /* 0x000000011a1a781a */ /* 0x000fe40000000000 */
[----:B------:R-:W-:-:S02]  /*1d710*/  LOP3.LUT R25, R25, 0x4a, RZ, 0xfc, !PT ;  /* 0x0000004a19197812 */ /* 0x000fc400078efcff */
[----:B------:R-:W-:Y:S02]  /*1d720*/  LOP3.LUT R26, R26, 0x4c, RZ, 0xfc, !PT ;  /* 0x0000004c1a1a7812 */ /* 0x000fe400078efcff */
[----:B------:R-:W-:Y:S02]  /*1d730*/  ISETP.GE.AND P1, PT, R25, UR5, PT ;  /* 0x0000000519007c0c */ /* 0x000fe4000bf26270 */
[----:B------:R-:W4:Y:S01]  /*1d740*/  LDL.LU R25, [R1+0x2510] ;  /* 0x0025100001197983 */ /* 0x000f220000300800 */
[----:B------:R-:W-:-:S03]  /*1d750*/  ISETP.GE.AND P2, PT, R26, UR5, PT ;  /* 0x000000051a007c0c */ /* 0x000fc6000bf46270 */
[----:B-1----:R-:W0:Y:S04]  /*1d760*/  S2R R15, SR_TID.X ;  /* 0x00000000000f7919 */ /* 0x002e280000002100 */
[----:B--2---:R-:W-:Y:S04]  /*1d770*/  STL [R1+0x30], R3 ;  /* 0x0000300301007387 */ /* 0x004fe80000100800 */
[----:B------:R-:W2:Y:S04]  /*1d780*/  LDL.LU R26, [R1+0x250c] ;  /* 0x00250c00011a7983 */ /* 0x000ea80000300800 */
[----:B---3--:R1:W-:Y:S04]  /*1d790*/  STL [R1+0x3e4], R27 ;  /* 0x0003e41b01007387 */ /* 0x0083e80000100800 */
[----:B-1----:R-:W3:Y:S01]  /*1d7a0*/  LDL.LU R27, [R1+0x2508] ;  /* 0x00250800011b7983 */ /* 0x002ee20000300800 */
[----:B0-----:R-:W-:-:S04]  /*1d7b0*/  SHF.R.U32.HI R15, RZ, 0x6, R15 ;  /* 0x00000006ff0f7819 */ /* 0x001fc8000001160f */
[----:B------:R-:W-:-:S04]  /*1d7c0*/  SGXT.U32 R15, R15, 0x1 ;  /* 0x000000010f0f781a */ /* 0x000fc80000000000 */
[----:B------:R-:W-:Y:S01]  /*1d7d0*/  LOP3.LUT R15, R15, 0x4e, RZ, 0xfc, !PT ;  /* 0x0000004e0f0f7812 */ /* 0x000fe200078efcff */
[----:B------:R-:W-:Y:S01]  /*1d7e0*/  @!P0 IMAD.MOV.U32 R14, RZ, RZ, R18 ;  /* 0x000000ffff0e8224 */ /* 0x000fe200078e0012 */
[----:B------:R-:W-:Y:S02]  /*1d7f0*/  PRMT R7, RZ, 0x7610, R7 ;  /* 0x00007610ff077816 */ /* 0x000fe40000000007 */
[----:B------:R-:W-:Y:S01]  /*1d800*/  ISETP.GE.AND P3, PT, R15, UR5, PT ;  /* 0x000000050f007c0c */ /* 0x000fe2000bf66270 */
[----:B----4-:R-:W-:Y:S01]  /*1d810*/  @!P0 IMAD.MOV.U32 R15, RZ, RZ, R23 ;  /* 0x000000ffff0f8224 */ /* 0x010fe200078e0017 */
[----:B---3--:R-:W-:-:S04]  /*1d820*/  PRMT R27, RZ, 0x7610, R27 ;  /* 0x00007610ff1b7816 */ /* 0x008fc8000000001b */
[----:B------:R0:W3:Y:S01]  /*1d830*/  @!P0 LDG.E.U16 R7, [R14.64] ;  /* 0x0000000a0e078981 */ /* 0x0000e2000c1e1500 */
[----:B------:R-:W-:-:S03]  /*1d840*/  PRMT R25, RZ, 0x7610, R25 ;  /* 0x00007610ff197816 */ /* 0x000fc60000000019 */
[----:B------:R-:W1:Y:S04]  /*1d850*/  S2R R3, SR_TID.X ;  /* 0x0000000000037919 */ /* 0x000e680000002100 */
[----:B------:R-:W4:Y:S01]  /*1d860*/  S2R R18, SR_TID.X ;  /* 0x0000000000127919 */ /* 0x000f220000002100 */
[----:B0-----:R-:W-:Y:S02]  /*1d870*/  @!P1 IMAD.MOV.U32 R14, RZ, RZ, R13 ;  /* 0x000000ffff0e9224 */ /* 0x001fe400078e000d */
[----:B------:R-:W-:Y:S01]  /*1d880*/  @!P1 IMAD.MOV.U32 R15, RZ, RZ, R17 ;  /* 0x000000ffff0f9224 */ /* 0x000fe200078e0011 */
[----:B------:R-:W2:Y:S04]  /*1d890*/  LDL R23, [R1+0x4d4] ;  /* 0x0004d40001177983 */ /* 0x000ea80000100800 */
[----:B------:R0:W2:Y:S04]  /*1d8a0*/  @!P1 LDG.E.U16 R27, [R14.64] ;  /* 0x0000000a0e1b9981 */ /* 0x0000a8000c1e1500 */
[----:B------:R-:W2:Y:S04]  /*1d8b0*/  LDL R13, [R1+0x4d8] ;  /* 0x0004d800010d7983 */ /* 0x000ea80000100800 */
[----:B0-----:R-:W2:Y:S04]  /*1d8c0*/  LDL R14, [R1+0x4ec] ;  /* 0x0004ec00010e7983 */ /* 0x001ea80000100800 */
[----:B------:R-:W2:Y:S01]  /*1d8d0*/  LDL R15, [R1+0x4f0] ;  /* 0x0004f000010f7983 */ /* 0x000ea20000100800 */
[----:B-1----:R-:W-:-:S02]  /*1d8e0*/  SHF.R.U32.HI R3, RZ, 0x6, R3 ;  /* 0x00000006ff037819 */ /* 0x002fc40000011603 */
[----:B--2---:R-:W-:-:S04]  /*1d8f0*/  @!P2 LOP3.LUT R15, R15, R14, RZ, 0x3c, !PT ;  /* 0x0000000e0f0fa212 */ /* 0x004fc800078e3cff */
[----:B------:R-:W-:-:S04]  /*1d900*/  @!P2 LOP3.LUT R14, R15, R14, RZ, 0x3c, !PT ;  /* 0x0000000e0f0ea212 */ /* 0x000fc800078e3cff */
[----:B------:R-:W-:-:S05]  /*1d910*/  @!P2 LOP3.LUT R15, R15, R14, RZ, 0x3c, !PT ;  /* 0x0000000e0f0fa212 */ /* 0x000fca00078e3cff */
[----:B------:R-:W2:Y:S01]  /*1d920*/  @!P2 LDG.E.U16 R25, [R14.64] ;  /* 0x0000000a0e19a981 */ /* 0x000ea2000c1e1500 */
[----:B----4-:R-:W-:Y:S02]  /*1d930*/  SHF.R.U32.HI R18, RZ, 0x6, R18 ;  /* 0x00000006ff127819 */ /* 0x010fe40000011612 */
[----:B------:R-:W-:Y:S02]  /*1d940*/  SGXT.U32 R3, R3, 0x1 ;  /* 0x000000010303781a */ /* 0x000fe40000000000 */
[----:B------:R-:W-:Y:S02]  /*1d950*/  SGXT.U32 R18, R18, 0x1 ;  /* 0x000000011212781a */ /* 0x000fe40000000000 */
[----:B------:R-:W-:Y:S02]  /*1d960*/  LOP3.LUT R3, R3, 0x50, RZ, 0xfc, !PT ;  /* 0x0000005003037812 */ /* 0x000fe400078efcff */
[----:B------:R-:W-:Y:S02]  /*1d970*/  LOP3.LUT R18, R18, 0x52, RZ, 0xfc, !PT ;  /* 0x0000005212127812 */ /* 0x000fe400078efcff */
[----:B------:R-:W-:-:S02]  /*1d980*/  ISETP.GE.AND P0, PT, R3, UR5, PT ;  /* 0x0000000503007c0c */ /* 0x000fc4000bf06270 */
[----:B------:R-:W4:Y:S01]  /*1d990*/  LDL R3, [R1+0x4e0] ;  /* 0x0004e00001037983 */ /* 0x000f220000100800 */
[----:B------:R-:W-:-:S03]  /*1d9a0*/  ISETP.GE.AND P1, PT, R18, UR5, PT ;  /* 0x0000000512007c0c */ /* 0x000fc6000bf26270 */
[----:B------:R-:W3:Y:S04]  /*1d9b0*/  LDL.LU R18, [R1+0x2504] ;  /* 0x0025040001127983 */ /* 0x000ee80000300800 */
[----:B--2---:R0:W-:Y:S04]  /*1d9c0*/  STL [R1+0x2c], R25 ;  /* 0x00002c1901007387 */ /* 0x0041e80000100800 */
[----:B------:R-:W2:Y:S04]  /*1d9d0*/  LDL R14, [R1+0x4e4] ;  /* 0x0004e400010e7983 */ /* 0x000ea80000100800 */
[----:B------:R-:W2:Y:S01]  /*1d9e0*/  LDL R15, [R1+0x4e8] ;  /* 0x0004e800010f7983 */ /* 0x000ea20000100800 */
[----:B------:R-:W-:-:S03]  /*1d9f0*/  PRMT R26, RZ, 0x7610, R26 ;  /* 0x00007610ff1a7816 */ /* 0x000fc6000000001a */
[----:B------:R-:W0:Y:S01]  /*1da00*/  S2R R17, SR_TID.X ;  /* 0x0000000000117919 */ /* 0x000e220000002100 */
[----:B--2---:R-:W-:-:S04]  /*1da10*/  @!P3 LOP3.LUT R15, R15, R14, RZ, 0x3c, !PT ;  /* 0x0000000e0f0fb212 */ /* 0x004fc800078e3cff */
[----:B------:R-:W-:-:S04]  /*1da20*/  @!P3 LOP3.LUT R14, R15, R14, RZ, 0x3c, !PT ;  /* 0x0000000e0f0eb212 */ /* 0x000fc800078e3cff */
[----:B------:R-:W-:-:S05]  /*1da30*/  @!P3 LOP3.LUT R15, R15, R14, RZ, 0x3c, !PT ;  /* 0x0000000e0f0fb212 */ /* 0x000fca00078e3cff */
[----:B------:R1:W2:Y:S01]  /*1da40*/  @!P3 LDG.E.U16 R26, [R14.64] ;  /* 0x0000000a0e1ab981 */ /* 0x0002a2000c1e1500 */
[----:B0-----:R-:W-:-:S04]  /*1da50*/  SHF.R.U32.HI R25, RZ, 0x6, R17 ;  /* 0x00000006ff197819 */ /* 0x001fc80000011611 */
[----:B------:R-:W-:-:S04]  /*1da60*/  SGXT.U32 R25, R25, 0x1 ;  /* 0x000000011919781a */ /* 0x000fc80000000000 */
[----:B------:R-:W-:-:S04]  /*1da70*/  LOP3.LUT R25, R25, 0x54, RZ, 0xfc, !PT ;  /* 0x0000005419197812 */ /* 0x000fc800078efcff */
[----:B------:R-:W-:Y:S02]  /*1da80*/  ISETP.GE.AND P2, PT, R25, UR5, PT ;  /* 0x0000000519007c0c */ /* 0x000fe4000bf46270 */
[----:B------:R-:W3:Y:S01]  /*1da90*/  LDL.LU R25, [R1+0x2500] ;  /* 0x0025000001197983 */ /* 0x000ee20000300800 */
[----:B------:R-:W-:-:S04]  /*1daa0*/  SHF.R.U32.HI R17, RZ, 0x6, R17 ;  /* 0x00000006ff117819 */ /* 0x000fc80000011611 */
[----:B------:R-:W-:-:S04]  /*1dab0*/  SGXT.U32 R17, R17, 0x1 ;  /* 0x000000011111781a */ /* 0x000fc80000000000 */
[----:B-1----:R-:W-:Y:S02]  /*1dac0*/  LOP3.LUT R14, R17, 0x56, RZ, 0xfc, !PT ;  /* 0x00000056110e7812 */ /* 0x002fe400078efcff */
[----:B------:R-:W0:Y:S04]  /*1dad0*/  S2R R17, SR_TID.X ;  /* 0x0000000000117919 */ /* 0x000e280000002100 */
[----:B--2---:R1:W-:Y:S04]  /*1dae0*/  STL [R1+0x3e0], R26 ;  /* 0x0003e01a01007387 */ /* 0x0043e80000100800 */
[----:B-1----:R-:W2:Y:S04]  /*1daf0*/  LDL.LU R26, [R1+0x24fc] ;  /* 0x0024fc00011a7983 */ /* 0x002ea80000300800 */
[----:B------:R-:W2:Y:S01]  /*1db00*/  LDL R15, [R1+0x4dc] ;  /* 0x0004dc00010f7983 */ /* 0x000ea20000100800 */
[----:B0-----:R-:W-:-:S02]  /*1db10*/  SHF.R.U32.HI R17, RZ, 0x6, R17 ;  /* 0x00000006ff117819 */ /* 0x001fc40000011611 */
[----:B---3--:R-:W-:Y:S02]  /*1db20*/  PRMT R18, RZ, 0x7610, R18 ;  /* 0x00007610ff127816 */ /* 0x008fe40000000012 */
[----:B------:R-:W-:Y:S01]  /*1db30*/  ISETP.GE.AND P3, PT, R14, UR5, PT ;  /* 0x000000050e007c0c */ /* 0x000fe2000bf66270 */
[----:B----4-:R-:W-:Y:S01]  /*1db40*/  @!P0 IMAD.MOV.U32 R14, RZ, RZ, R3 ;  /* 0x000000ffff0e8224 */ /* 0x010fe200078e0003 */
[----:B------:R-:W-:Y:S01]  /*1db50*/  SGXT.U32 R17, R17, 0x1 ;  /* 0x000000011111781a */ /* 0x000fe20000000000 */
[----:B------:R-:W3:Y:S04]  /*1db60*/  LDL R3, [R1+0x4c0] ;  /* 0x0004c00001037983 */ /* 0x000ee80000100800 */
[----:B--2---:R0:W2:Y:S01]  /*1db70*/  @!P0 LDG.E.U16 R18, [R14.64] ;  /* 0x0000000a0e128981 */ /* 0x0040a2000c1e1500 */
[----:B------:R-:W-:-:S02]  /*1db80*/  PRMT R26, RZ, 0x7610, R26 ;  /* 0x00007610ff1a7816 */ /* 0x000fc4000000001a */
[----:B0-----:R-:W-:Y:S01]  /*1db90*/  LOP3.LUT R15, R17, 0x58, RZ, 0xfc, !PT ;  /* 0x00000058110f7812 */ /* 0x001fe200078efcff */
[----:B------:R-:W-:Y:S01]  /*1dba0*/  @!P1 IMAD.MOV.U32 R14, RZ, RZ, R13 ;  /* 0x000000ffff0e9224 */ /* 0x000fe200078e000d */
[----:B------:R-:W-:Y:S01]  /*1dbb0*/  PRMT R16, RZ, 0x7610, R16 ;  /* 0x00007610ff107816 */ /* 0x000fe20000000010 */
[----:B------:R-:W0:Y:S01]  /*1dbc0*/  S2R R17, SR_TID.X ;  /* 0x0000000000117919 */ /* 0x000e220000002100 */
[----:B------:R-:W-:Y:S01]  /*1dbd0*/  ISETP.GE.AND P0, PT, R15, UR5, PT ;  /* 0x000000050f007c0c */ /* 0x000fe2000bf06270 */
[----:B------:R-:W-:Y:S02]  /*1dbe0*/  @!P1 IMAD.MOV.U32 R15, RZ, RZ, R23 ;  /* 0x000000ffff0f9224 */ /* 0x000fe400078e0017 */
[----:B------:R-:W4:Y:S04]  /*1dbf0*/  LDL R13, [R1+0x4b8] ;  /* 0x0004b800010d7983 */ /* 0x000f280000100800 */
[----:B------:R1:W2:Y:S04]  /*1dc00*/  @!P1 LDG.E.U16 R26, [R14.64] ;  /* 0x0000000a0e1a9981 */ /* 0x0002a8000c1e1500 */
[----:B-1----:R-:W2:Y:S04]  /*1dc10*/  LDL R14, [R1+0x4cc] ;  /* 0x0004cc00010e7983 */ /* 0x002ea80000100800 */
[----:B------:R-:W2:Y:S01]  /*1dc20*/  LDL R15, [R1+0x4d0] ;  /* 0x0004d000010f7983 */ /* 0x000ea20000100800 */
[----:B0-----:R-:W-:-:S02]  /*1dc30*/  SHF.R.U32.HI R17, RZ, 0x6, R17 ;  /* 0x00000006ff117819 */ /* 0x001fc40000011611 */
[----:B--2---:R-:W-:-:S04]  /*1dc40*/  @!P2 LOP3.LUT R15, R15, R14, RZ, 0x3c, !PT ;  /* 0x0000000e0f0fa212 */ /* 0x004fc800078e3cff */
[----:B------:R-:W-:-:S04]  /*1dc50*/  @!P2 LOP3.LUT R14, R15, R14, RZ, 0x3c, !PT ;  /* 0x0000000e0f0ea212 */ /* 0x000fc800078e3cff */
[----:B------:R-:W-:-:S05]  /*1dc60*/  @!P2 LOP3.LUT R15, R15, R14, RZ, 0x3c, !PT ;  /* 0x0000000e0f0fa212 */ /* 0x000fca00078e3cff */
[----:B------:R0:W2:Y:S01]  /*1dc70*/  @!P2 LDG.E.U16 R16, [R14.64] ;  /* 0x0000000a0e10a981 */ /* 0x0000a2000c1e1500 */
[----:B------:R-:W-:-:S04]  /*1dc80*/  SGXT.U32 R17, R17, 0x1 ;  /* 0x000000011111781a */ /* 0x000fc80000000000 */
[----:B------:R-:W-:-:S04]  /*1dc90*/  LOP3.LUT R17, R17, 0x5a, RZ, 0xfc, !PT ;  /* 0x0000005a11117812 */ /* 0x000fc800078efcff */
[----:B------:R-:W-:Y:S02]  /*1dca0*/  ISETP.GE.AND P1, PT, R17, UR5, PT ;  /* 0x0000000511007c0c */ /* 0x000fe4000bf26270 */
[----:B------:R-:W3:Y:S04]  /*1dcb0*/  LDL.LU R17, [R1+0x24f8] ;  /* 0x0024f80001117983 */ /* 0x000ee80000300800 */
[----:B0-----:R-:W3:Y:S04]  /*1dcc0*/  LDL R14, [R1+0x4c4] ;  /* 0x0004c400010e7983 */ /* 0x001ee80000100800 */
        /* <DEDUP_REMOVED lines=10> */
[----:B0-----:R-:W-:-:S04]  /*1dd70*/  LOP3.LUT R16, R23, 0x5c, RZ, 0xfc, !PT ;  /* 0x0000005c17107812 */ /* 0x001fc800078efcff */
[----:B------:R-:W-:Y:S02]  /*1dd80*/  ISETP.GE.AND P2, PT, R16, UR5, PT ;  /* 0x0000000510007c0c */ /* 0x000fe4000bf46270 */
[----:B------:R-:W3:Y:S04]  /*1dd90*/  LDL.LU R16, [R1+0x24f4] ;  /* 0x0024f40001107983 */ /* 0x000ee80000300800 */
[----:B------:R-:W0:Y:S04]  /*1dda0*/  S2R R23, SR_TID.X ;  /* 0x0000000000177919 */ /* 0x000e280000002100 */
[----:B--2---:R1:W-:Y:S04]  /*1ddb0*/  STL [R1+0x3dc], R25 ;  /* 0x0003dc1901007387 */ /* 0x0043e80000100800 */
[----:B-1----:R-:W2:Y:S04]  /*1ddc0*/  LDL.LU R25, [R1+0x24f0] ;  /* 0x0024f00001197983 */ /* 0x002ea80000300800 */
[----:B------:R-:W2:Y:S01]  /*1ddd0*/  LDL R15, [R1+0x4bc] ;  /* 0x0004bc00010f7983 */ /* 0x000ea20000100800 */
[----:B0-----:R-:W-:-:S04]  /*1dde0*/  SHF.R.U32.HI R14, RZ, 0x6, R23 ;  /* 0x00000006ff0e7819 */ /* 0x001fc80000011617 */
[----:B------:R-:W-:-:S04]  /*1ddf0*/  SGXT.U32 R14, R14, 0x1 ;  /* 0x000000010e0e781a */ /* 0x000fc80000000000 */
[----:B------:R-:W-:Y:S02]  /*1de00*/  LOP3.LUT R14, R14, 0x5e, RZ, 0xfc, !PT ;  /* 0x0000005e0e0e7812 */ /* 0x000fe400078efcff */
[----:B------:R-:W-:Y:S02]  /*1de10*/  PRMT R17, RZ, 0x7610, R17 ;  /* 0x00007610ff117816 */ /* 0x000fe40000000011 */
[----:B------:R-:W-:Y:S01]  /*1de20*/  ISETP.GE.AND P3, PT, R14, UR5, PT ;  /* 0x000000050e007c0c */ /* 0x000fe2000bf66270 */
[----:B------:R-:W-:-:S05]  /*1de30*/  @!P0 IMAD.MOV.U32 R14, RZ, RZ, R3 ;  /* 0x000000ffff0e8224 */ /* 0x000fca00078e0003 */
[----:B--2---:R0:W2:Y:S04]  /*1de40*/  @!P0 LDG.E.U16 R17, [R14.64] ;  /* 0x0000000a0e118981 */ /* 0x0040a8000c1e1500 */
[----:B0-----:R-:W2:Y:S01]  /*1de50*/  LDL R15, [R1+0x4b4] ;  /* 0x0004b400010f7983 */ /* 0x001ea20000100800 */
[----:B------:R-:W-:Y:S01]  /*1de60*/  PRMT R25, RZ, 0x7610, R25 ;  /* 0x00007610ff197816 */ /* 0x000fe20000000019 */
[----:B----4-:R-:W-:-:S05]  /*1de70*/  @!P1 IMAD.MOV.U32 R14, RZ, RZ, R13 ;  /* 0x000000ffff0e9224 */ /* 0x010fca00078e000d */
[----:B--2---:R0:W2:Y:S04]  /*1de80*/  @!P1 LDG.E.U16 R25, [R14.64] ;  /* 0x0000000a0e199981 */ /* 0x0040a8000c1e1500 */
[----:B0-----:R-:W4:Y:S04]  /*1de90*/  LDL R14, [R1+0x4ac] ;  /* 0x0004ac00010e7983 */ /* 0x001f280000100800 */
[----:B------:R-:W4:Y:S01]  /*1dea0*/  LDL R15, [R1+0x4b0] ;  /* 0x0004b000010f7983 */ /* 0x000f220000100800 */
[----:B------:R-:W-:Y:S02]  /*1deb0*/  PRMT R0, RZ, 0x7610, R0 ;  /* 0x00007610ff007816 */ /* 0x000fe40000000000 */
[----:B------:R-:W-:-:S04]  /*1dec0*/  SHF.R.U32.HI R23, RZ, 0x6, R23 ;  /* 0x00000006ff177819 */ /* 0x000fc80000011617 */
[----:B------:R-:W-:-:S04]  /*1ded0*/  SGXT.U32 R23, R23, 0x1 ;  /* 0x000000011717781a */ /* 0x000fc80000000000 */
[----:B------:R-:W-:Y:S02]  /*1dee0*/  LOP3.LUT R3, R23, 0x60, RZ, 0xfc, !PT ;  /* 0x0000006017037812 */ /* 0x000fe400078efcff */
[----:B------:R-:W0:Y:S01]  /*1def0*/  S2R R23, SR_TID.X ;  /* 0x0000000000177919 */ /* 0x000e220000002100 */
[----:B----4-:R-:W-:-:S04]  /*1df00*/  @!P2 LOP3.LUT R15, R15, R14, RZ, 0x3c, !PT ;  /* 0x0000000e0f0fa212 */ /* 0x010fc800078e3cff */
[----:B------:R-:W-:-:S04]  /*1df10*/  @!P2 LOP3.LUT R14, R15, R14, RZ, 0x3c, !PT ;  /* 0x0000000e0f0ea212 */ /* 0x000fc800078e3cff */
[----:B------:R-:W-:-:S05]  /*1df20*/  @!P2 LOP3.LUT R15, R15, R14, RZ, 0x3c, !PT ;  /* 0x0000000e0f0fa212 */ /* 0x000fca00078e3cff */
[----:B------:R1:W4:Y:S01]  /*1df30*/  @!P2 LDG.E.U16 R0, [R14.64] ;  /* 0x0000000a0e00a981 */ /* 0x000322000c1e1500 */
[----:B0-----:R-:W-:-:S04]  /*1df40*/  SHF.R.U32.HI R23, RZ, 0x6, R23 ;  /* 0x00000006ff177819 */ /* 0x001fc80000011617 */
[----:B------:R-:W-:-:S04]  /*1df50*/  SGXT.U32 R23, R23, 0x1 ;  /* 0x000000011717781a */ /* 0x000fc80000000000 */
[----:B------:R-:W-:Y:S01]  /*1df60*/  LOP3.LUT R13, R23, 0x62, RZ, 0xfc, !PT ;  /* 0x00000062170d7812 */ /* 0x000fe200078efcff */
[----:B-1----:R-:W2:Y:S01]  /*1df70*/  LDL R14, [R1+0x4a4] ;  /* 0x0004a400010e7983 */ /* 0x002ea20000100800 */
[----:B------:R-:W-:Y:S02]  /*1df80*/  ISETP.GE.AND P0, PT, R3, UR5, PT ;  /* 0x0000000503007c0c */ /* 0x000fe4000bf06270 */
[----:B------:R-:W-:Y:S01]  /*1df90*/  ISETP.GE.AND P1, PT, R13, UR5, PT ;  /* 0x000000050d007c0c */ /* 0x000fe2000bf26270 */
[----:B------:R-:W2:Y:S04]  /*1dfa0*/  LDL R3, [R1+0x4a0] ;  /* 0x0004a00001037983 */ /* 0x000ea80000100800 */
[----:B------:R-:W2:Y:S04]  /*1dfb0*/  LDL R13, [R1+0x498] ;  /* 0x00049800010d7983 */ /* 0x000ea80000100800 */
[----:B------:R-:W0:Y:S04]  /*1dfc0*/  S2R R23, SR_TID.X ;  /* 0x0000000000177919 */ /* 0x000e280000002100 */
[----:B----4-:R1:W-:Y:S04]  /*1dfd0*/  STL [R1+0x1c], R0 ;  /* 0x00001c0001007387 */ /* 0x0103e80000100800 */
[----:B------:R-:W2:Y:S01]  /*1dfe0*/  LDL R15, [R1+0x4a8] ;  /* 0x0004a800010f7983 */ /* 0x000ea20000100800 */
[----:B0-----:R-:W-:-:S04]  /*1dff0*/  SHF.R.U32.HI R23, RZ, 0x6, R23 ;  /* 0x00000006ff177819 */ /* 0x001fc80000011617 */
[----:B------:R-:W-:Y:S02]  /*1e000*/  SGXT.U32 R23, R23, 0x1 ;  /* 0x000000011717781a */ /* 0x000fe40000000000 */
[----:B------:R-:W-:Y:S02]  /*1e010*/  PRMT R21, RZ, 0x7610, R21 ;  /* 0x00007610ff157816 */ /* 0x000fe40000000015 */
[----:B------:R-:W-:-:S04]  /*1e020*/  LOP3.LUT R23, R23, 0x64, RZ, 0xfc, !PT ;  /* 0x0000006417177812 */ /* 0x000fc800078efcff */
[----:B------:R-:W-:Y:S02]  /*1e030*/  ISETP.GE.AND P2, PT, R23, UR5, PT ;  /* 0x0000000517007c0c */ /* 0x000fe4000bf46270 */
[----:B------:R-:W4:Y:S04]  /*1e040*/  LDL.LU R23, [R1+0x24ec] ;  /* 0x0024ec0001177983 */ /* 0x000f280000300800 */
[----:B-1----:R-:W0:Y:S01]  /*1e050*/  S2R R0, SR_TID.X ;  /* 0x0000000000007919 */ /* 0x002e220000002100 */
[----:B--2---:R-:W-:-:S04]  /*1e060*/  @!P3 LOP3.LUT R15, R15, R14, RZ, 0x3c, !PT ;  /* 0x0000000e0f0fb212 */ /* 0x004fc800078e3cff */
[----:B------:R-:W-:-:S04]  /*1e070*/  @!P3 LOP3.LUT R14, R15, R14, RZ, 0x3c, !PT ;  /* 0x0000000e0f0eb212 */ /* 0x000fc800078e3cff */
[----:B------:R-:W-:-:S05]  /*1e080*/  @!P3 LOP3.LUT R15, R15, R14, RZ, 0x3c, !PT ;  /* 0x0000000e0f0fb212 */ /* 0x000fca00078e3cff */
[----:B------:R1:W2:Y:S04]  /*1e090*/  @!P3 LDG.E.U16 R21, [R14.64] ;  /* 0x0000000a0e15b981 */ /* 0x0002a8000c1e1500 */
[----:B-1----:R-:W3:Y:S01]  /*1e0a0*/  LDL R15, [R1+0x49c] ;  /* 0x00049c00010f7983 */ /* 0x002ee20000100800 */
[----:B0-----:R-:W-:-:S04]  /*1e0b0*/  SHF.R.U32.HI R0, RZ, 0x6, R0 ;  /* 0x00000006ff007819 */ /* 0x001fc80000011600 */
[----:B------:R-:W-:-:S04]  /*1e0c0*/  SGXT.U32 R0, R0, 0x1 ;  /* 0x000000010000781a */ /* 0x000fc80000000000 */
[----:B------:R-:W-:Y:S02]  /*1e0d0*/  LOP3.LUT R14, R0, 0x66, RZ, 0xfc, !PT ;  /* 0x00000066000e7812 */ /* 0x000fe400078efcff */
[----:B------:R-:W-:Y:S02]  /*1e0e0*/  PRMT R6, RZ, 0x7610, R6 ;  /* 0x00007610ff067816 */ /* 0x000fe40000000006 */
[----:B------:R-:W-:Y:S01]  /*1e0f0*/  ISETP.GE.AND P3, PT, R14, UR5, PT ;  /* 0x000000050e007c0c */ /* 0x000fe2000bf66270 */
[----:B------:R-:W-:Y:S01]  /*1e100*/  @!P0 IMAD.MOV.U32 R14, RZ, RZ, R3 ;  /* 0x000000ffff0e8224 */ /* 0x000fe200078e0003 */
[----:B--2---:R0:W-:Y:S01]  /*1e110*/  STL [R1+0x3d8], R21 ;  /* 0x0003d81501007387 */ /* 0x0041e20000100800 */
[----:B----4-:R-:W-:Y:S02]  /*1e120*/  PRMT R23, RZ, 0x7610, R23 ;  /* 0x00007610ff177816 */ /* 0x010fe40000000017 */
[----:B---3--:R-:W-:Y:S01]  /*1e130*/  PRMT R16, RZ, 0x7610, R16 ;  /* 0x00007610ff107816 */ /* 0x008fe20000000010 */
[----:B------:R-:W2:Y:S04]  /*1e140*/  LDL R0, [R1+0x488] ;  /* 0x0004880001007983 */ /* 0x000ea80000100800 */
[----:B------:R-:W3:Y:S04]  /*1e150*/  LDL R3, [R1+0x480] ;  /* 0x0004800001037983 */ /* 0x000ee80000100800 */
[----:B------:R1:W4:Y:S04]  /*1e160*/  @!P0 LDG.E.U16 R6, [R14.64] ;  /* 0x0000000a0e068981 */ /* 0x000328000c1e1500 */
[----:B-1----:R-:W2:Y:S04]  /*1e170*/  LDL R15, [R1+0x494] ;  /* 0x00049400010f7983 */ /* 0x002ea80000100800 */
[----:B0-----:R-:W0:Y:S02]  /*1e180*/  S2R R21, SR_TID.X ;  /* 0x0000000000157919 */ /* 0x001e240000002100 */
[----:B0-----:R-:W-:-:S04]  /*1e190*/  SHF.R.U32.HI R21, RZ, 0x6, R21 ;  /* 0x00000006ff157819 */ /* 0x001fc80000011615 */
[----:B------:R-:W-:-:S04]  /*1e1a0*/  SGXT.U32 R21, R21, 0x1 ;  /* 0x000000011515781a */ /* 0x000fc80000000000 */
[----:B------:R-:W-:-:S04]  /*1e1b0*/  LOP3.LUT R14, R21, 0x68, RZ, 0xfc, !PT ;  /* 0x00000068150e7812 */ /* 0x000fc800078efcff */
[----:B------:R-:W-:Y:S01]  /*1e1c0*/  ISETP.GE.AND P0, PT, R14, UR5, PT ;  /* 0x000000050e007c0c */ /* 0x000fe2000bf06270 */
[----:B------:R-:W-:Y:S01]  /*1e1d0*/  @!P1 IMAD.MOV.U32 R14, RZ, RZ, R13 ;  /* 0x000000ffff0e9224 */ /* 0x000fe200078e000d */
[----:B------:R-:W0:Y:S04]  /*1e1e0*/  S2R R21, SR_TID.X ;  /* 0x0000000000157919 */ /* 0x000e280000002100 */
[----:B------:R-:W3:Y:S04]  /*1e1f0*/  LDL R13, [R1+0x464] ;  /* 0x00046400010d7983 */ /* 0x000ee80000100800 */
[----:B--2---:R1:W2:Y:S04]  /*1e200*/  @!P1 LDG.E.U16 R23, [R14.64] ;  /* 0x0000000a0e179981 */ /* 0x0042a8000c1e1500 */
[----:B-1----:R-:W2:Y:S04]  /*1e210*/  LDL R14, [R1+0x48c] ;  /* 0x00048c00010e7983 */ /* 0x002ea80000100800 */
[----:B------:R-:W2:Y:S01]  /*1e220*/  LDL R15, [R1+0x490] ;  /* 0x00049000010f7983 */ /* 0x000ea20000100800 */
[----:B0-----:R-:W-:-:S02]  /*1e230*/  SHF.R.U32.HI R21, RZ, 0x6, R21 ;  /* 0x00000006ff157819 */ /* 0x001fc40000011615 */
[----:B--2---:R-:W-:-:S04]  /*1e240*/  @!P2 LOP3.LUT R15, R15, R14, RZ, 0x3c, !PT ;  /* 0x0000000e0f0fa212 */ /* 0x004fc800078e3cff */
[----:B------:R-:W-:-:S04]  /*1e250*/  @!P2 LOP3.LUT R14, R15, R14, RZ, 0x3c, !PT ;  /* 0x0000000e0f0ea212 */ /* 0x000fc800078e3cff */
[----:B------:R-:W-:-:S05]  /*1e260*/  @!P2 LOP3.LUT R15, R15, R14, RZ, 0x3c, !PT ;  /* 0x0000000e0f0fa212 */ /* 0x000fca00078e3cff */
[----:B------:R0:W2:Y:S04]  /*1e270*/  @!P2 LDG.E.U16 R16, [R14.64] ;  /* 0x0000000a0e10a981 */ /* 0x0000a8000c1e1500 */
[----:B0-----:R-:W0:Y:S01]  /*1e280*/  S2R R15, SR_TID.X ;  /* 0x00000000000f7919 */ /* 0x001e220000002100 */
[----:B------:R-:W-:-:S04]  /*1e290*/  SGXT.U32 R21, R21, 0x1 ;  /* 0x000000011515781a */ /* 0x000fc80000000000 */
[----:B------:R-:W-:-:S04]  /*1e2a0*/  LOP3.LUT R21, R21, 0x6a, RZ, 0xfc, !PT ;  /* 0x0000006a15157812 */ /* 0x000fc800078efcff */
[----:B------:R-:W-:Y:S02]  /*1e2b0*/  ISETP.GE.AND P1, PT, R21, UR5, PT ;  /* 0x0000000515007c0c */ /* 0x000fe4000bf26270 */
[----:B------:R-:W3:Y:S01]  /*1e2c0*/  LDL.LU R21, [R1+0x24e8] ;  /* 0x0024e80001157983 */ /* 0x000ee20000300800 */
[----:B0-----:R-:W-:-:S04]  /*1e2d0*/  SHF.R.U32.HI R15, RZ, 0x6, R15 ;  /* 0x00000006ff0f7819 */ /* 0x001fc8000001160f */
[----:B------:R-:W-:-:S04]  /*1e2e0*/  SGXT.U32 R15, R15, 0x1 ;  /* 0x000000010f0f781a */ /* 0x000fc80000000000 */
[----:B------:R-:W-:Y:S01]  /*1e2f0*/  LOP3.LUT R14, R15, 0x6c, RZ, 0xfc, !PT ;  /* 0x0000006c0f0e7812 */ /* 0x000fe200078efcff */
[----:B--2---:R0:W-:Y:S04]  /*1e300*/  STL [R1+0x18], R16 ;  /* 0x0000181001007387 */ /* 0x0041e80000100800 */
[----:B0-----:R-:W2:Y:S04]  /*1e310*/  LDL.LU R16, [R1+0x24e4] ;  /* 0x0024e40001107983 */ /* 0x001ea80000300800 */
[----:B------:R-:W2:Y:S01]  /*1e320*/  LDL R15, [R1+0x484] ;  /* 0x00048400010f7983 */ /* 0x000ea20000100800 */
[----:B------:R-:W-:-:S02]  /*1e330*/  PRMT R22, RZ, 0x7610, R22 ;  /* 0x00007610ff167816 */ /* 0x000fc40000000016 */
[----:B------:R-:W-:Y:S01]  /*1e340*/  ISETP.GE.AND P2, PT, R14, UR5, PT ;  /* 0x000000050e007c0c */ /* 0x000fe2000bf46270 */
[----:B------:R-:W-:-:S05]  /*1e350*/  @!P3 IMAD.MOV.U32 R14, RZ, RZ, R0 ;  /* 0x000000ffff0eb224 */ /* 0x000fca00078e0000 */
[----:B--2---:R0:W2:Y:S04]  /*1e360*/  @!P3 LDG.E.U16 R22, [R14.64] ;  /* 0x0000000a0e16b981 */ /* 0x0040a8000c1e1500 */
[----:B0-----:R-:W0:Y:S02]  /*1e370*/  S2R R15, SR_TID.X ;  /* 0x00000000000f7919 */ /* 0x001e240000002100 */
[----:B0-----:R-:W-:Y:S02]  /*1e380*/  SHF.R.U32.HI R14, RZ, 0x6, R15 ;  /* 0x00000006ff0e7819 */ /* 0x001fe4000001160f */
[----:B--2---:R0:W-:Y:S04]  /*1e390*/  STL [R1+0x3d4], R22 ;  /* 0x0003d41601007387 */ /* 0x0041e80000100800 */
[----:B0-----:R-:W2:Y:S04]  /*1e3a0*/  LDL.LU R22, [R1+0x24e0] ;  /* 0x0024e00001167983 */ /* 0x001ea80000300800 */
[----:B------:R-:W2:Y:S01]  /*1e3b0*/  LDL R15, [R1+0x468] ;  /* 0x00046800010f7983 */ /* 0x000ea20000100800 */
[----:B------:R-:W-:-:S04]  /*1e3c0*/  SGXT.U32 R14, R14, 0x1 ;  /* 0x000000010e0e781a */ /* 0x000fc80000000000 */
[----:B------:R-:W-:Y:S02]  /*1e3d0*/  LOP3.LUT R14, R14, 0x6e, RZ, 0xfc, !PT ;  /* 0x0000006e0e0e7812 */ /* 0x000fe400078efcff */
[----:B------:R-:W-:Y:S02]  /*1e3e0*/  PRMT R16, RZ, 0x7610, R16 ;  /* 0x00007610ff107816 */ /* 0x000fe40000000010 */
[----:B------:R-:W-:Y:S01]  /*1e3f0*/  ISETP.GE.AND P3, PT, R14, UR5, PT ;  /* 0x000000050e007c0c */ /* 0x000fe2000bf66270 */
[----:B---3--:R-:W-:Y:S01]  /*1e400*/  @!P0 IMAD.MOV.U32 R14, RZ, RZ, R3 ;  /* 0x000000ffff0e8224 */ /* 0x008fe200078e0003 */
[----:B------:R-:W-:Y:S01]  /*1e410*/  PRMT R19, RZ, 0x7610, R19 ;  /* 0x00007610ff137816 */ /* 0x000fe20000000013 */
[----:B------:R-:W0:Y:S04]  /*1e420*/  S2R R0, SR_TID.X ;  /* 0x0000000000007919 */ /* 0x000e280000002100 */
[----:B------:R-:W3:Y:S04]  /*1e430*/  LDL R3, [R1+0x444] ;  /* 0x0004440001037983 */ /* 0x000ee80000100800 */
[----:B--2---:R1:W2:Y:S04]  /*1e440*/  @!P0 LDG.E.U16 R16, [R14.64] ;  /* 0x0000000a0e108981 */ /* 0x0042a8000c1e1500 */
[----:B-1----:R-:W2:Y:S01]  /*1e450*/  LDL R15, [R1+0x460] ;  /* 0x00046000010f7983 */ /* 0x002ea20000100800 */
[----:B------:R-:W-:Y:S01]  /*1e460*/  PRMT R22, RZ, 0x7610, R22 ;  /* 0x00007610ff167816 */ /* 0x000fe20000000016 */
[----:B------:R-:W-:-:S05]  /*1e470*/  @!P1 IMAD.MOV.U32 R14, RZ, RZ, R13 ;  /* 0x000000ffff0e9224 */ /* 0x000fca00078e000d */
[----:B--2---:R1:W2:Y:S04]  /*1e480*/  @!P1 LDG.E.U16 R22, [R14.64] ;  /* 0x0000000a0e169981 */ /* 0x0042a8000c1e1500 */
[----:B-1----:R-:W2:Y:S04]  /*1e490*/  LDL R14, [R1+0x458] ;  /* 0x00045800010e7983 */ /* 0x002ea80000100800 */
[----:B------:R-:W2:Y:S01]  /*1e4a0*/  LDL R15, [R1+0x45c] ;  /* 0x00045c00010f7983 */ /* 0x000ea20000100800 */
[----:B0-----:R-:W-:-:S04]  /*1e4b0*/  SHF.R.U32.HI R0, RZ, 0x6, R0 ;  /* 0x00000006ff007819 */ /* 0x001fc80000011600 */
[----:B------:R-:W-:-:S04]  /*1e4c0*/  SGXT.U32 R0, R0, 0x1 ;  /* 0x000000010000781a */ /* 0x000fc80000000000 */
[----:B------:R-:W-:-:S04]  /*1e4d0*/  LOP3.LUT R0, R0, 0x70, RZ, 0xfc, !PT ;  /* 0x0000007000007812 */ /* 0x000fc800078efcff */
[----:B------:R-:W-:Y:S02]  /*1e4e0*/  ISETP.GE.AND P4, PT, R0, UR5, PT ;  /* 0x0000000500007c0c */ /* 0x000fe4000bf86270 */
[----:B------:R-:W0:Y:S01]  /*1e4f0*/  S2R R0, SR_TID.X ;  /* 0x0000000000007919 */ /* 0x000e220000002100 */
[----:B--2---:R-:W-:-:S04]  /*1e500*/  @!P2 LOP3.LUT R15, R15, R14, RZ, 0x3c, !PT ;  /* 0x0000000e0f0fa212 */ /* 0x004fc800078e3cff */
[----:B------:R-:W-:-:S04]  /*1e510*/  @!P2 LOP3.LUT R14, R15, R14, RZ, 0x3c, !PT ;  /* 0x0000000e0f0ea212 */ /* 0x000fc800078e3cff */
[----:B------:R-:W-:-:S05]  /*1e520*/  @!P2 LOP3.LUT R15, R15, R14, RZ, 0x3c, !PT ;  /* 0x0000000e0f0fa212 */ /* 0x000fca00078e3cff */
[----:B------:R-:W2:Y:S01]  /*1e530*/  @!P2 LDG.E.U16 R19, [R14.64] ;  /* 0x0000000a0e13a981 */ /* 0x000ea2000c1e1500 */
[----:B0-----:R-:W-:-:S04]  /*1e540*/  SHF.R.U32.HI R13, RZ, 0x6, R0 ;  /* 0x00000006ff0d7819 */ /* 0x001fc80000011600 */
[----:B------:R-:W-:-:S04]  /*1e550*/  SGXT.U32 R13, R13, 0x1 ;  /* 0x000000010d0d781a */ /* 0x000fc80000000000 */
[----:B------:R-:W-:-:S04]  /*1e560*/  LOP3.LUT R13, R13, 0x72, RZ, 0xfc, !PT ;  /* 0x000000720d0d7812 */ /* 0x000fc800078efcff */
[----:B------:R-:W-:Y:S02]  /*1e570*/  ISETP.GE.AND P5, PT, R13, UR5, PT ;  /* 0x000000050d007c0c */ /* 0x000fe4000bfa6270 */
        /* <DEDUP_REMOVED lines=9> */
[----:B------:R-:W2:Y:S01]  /*1e610*/  @!P3 LDG.E.U16 R21, [R14.64] ;  /* 0x0000000a0e15b981 */ /* 0x000ea2000c1e1500 */
[----:B------:R-:W-:-:S04]  /*1e620*/  SHF.R.U32.HI R0, RZ, 0x6, R0 ;  /* 0x00000006ff007819 */ /* 0x000fc80000011600 */
        /* <DEDUP_REMOVED lines=8> */
[----:B---3--:R-:W-:-:S02]  /*1e6b0*/  PRMT R0, RZ, 0x7610, R0 ;  /* 0x00007610ff007816 */ /* 0x008fc40000000000 */
[----:B------:R-:W-:-:S04]  /*1e6c0*/  SHF.R.U32.HI R19, RZ, 0x6, R19 ;  /* 0x00000006ff137819 */ /* 0x000fc80000011613 */
[----:B------:R-:W-:-:S04]  /*1e6d0*/  SGXT.U32 R19, R19, 0x1 ;  /* 0x000000011313781a */ /* 0x000fc80000000000 */
[----:B------:R-:W-:-:S04]  /*1e6e0*/  LOP3.LUT R19, R19, 0x76, RZ, 0xfc, !PT ;  /* 0x0000007613137812 */ /* 0x000fc800078efcff */
[----:B------:R-:W-:Y:S02]  /*1e6f0*/  ISETP.GE.AND P0, PT, R19, UR5, PT ;  /* 0x0000000513007c0c */ /* 0x000fe4000bf06270 */
[----:B------:R-:W3:Y:S01]  /*1e700*/  LDL.LU R19, [R1+0x24cc] ;  /* 0x0024cc0001137983 */ /* 0x000ee20000300800 */
[----:B--2---:R-:W-:-:S04]  /*1e710*/  @!P4 LOP3.LUT R15, R15, R14, RZ, 0x3c, !PT ;  /* 0x0000000e0f0fc212 */ /* 0x004fc800078e3cff */
[----:B------:R-:W-:-:S04]  /*1e720*/  @!P4 LOP3.LUT R14, R15, R14, RZ, 0x3c, !PT ;  /* 0x0000000e0f0ec212 */ /* 0x000fc800078e3cff */
[----:B------:R-:W-:-:S05]  /*1e730*/  @!P4 LOP3.LUT R15, R15, R14, RZ, 0x3c, !PT ;  /* 0x0000000e0f0fc212 */ /* 0x000fca00078e3cff */
[----:B------:R0:W2:Y:S04]  /*1e740*/  @!P4 LDG.E.U16 R0, [R14.64] ;  /* 0x0000000a0e00c981 */ /* 0x0000a8000c1e1500 */
[----:B0-----:R-:W0:Y:S02]  /*1e750*/  S2R R15, SR_TID.X ;  /* 0x00000000000f7919 */ /* 0x001e240000002100 */
[----:B0-----:R-:W-:-:S04]  /*1e760*/  SHF.R.U32.HI R15, RZ, 0x6, R15 ;  /* 0x00000006ff0f7819 */ /* 0x001fc8000001160f */
[----:B------:R-:W-:-:S04]  /*1e770*/  SGXT.U32 R15, R15, 0x1 ;  /* 0x000000010f0f781a */ /* 0x000fc80000000000 */
[----:B------:R-:W-:Y:S02]  /*1e780*/  LOP3.LUT R14, R15, 0x78, RZ, 0xfc, !PT ;  /* 0x000000780f0e7812 */ /* 0x000fe400078efcff */
[----:B------:R-:W2:Y:S01]  /*1e790*/  LDL R15, [R1+0x440] ;  /* 0x00044000010f7983 */ /* 0x000ea20000100800 */
[----:B------:R-:W-:Y:S02]  /*1e7a0*/  PRMT R21, RZ, 0x7610, R21 ;  /* 0x00007610ff157816 */ /* 0x000fe40000000015 */
[----:B------:R-:W-:Y:S01]  /*1e7b0*/  ISETP.GE.AND P1, PT, R14, UR5, PT ;  /* 0x000000050e007c0c */ /* 0x000fe2000bf26270 */
[----:B------:R-:W-:-:S05]  /*1e7c0*/  @!P5 IMAD.MOV.U32 R14, RZ, RZ, R3 ;  /* 0x000000ffff0ed224 */ /* 0x000fca00078e0003 */
[----:B--2---:R0:W2:Y:S04]  /*1e7d0*/  @!P5 LDG.E.U16 R21, [R14.64] ;  /* 0x0000000a0e15d981 */ /* 0x0040a8000c1e1500 */
[----:B0-----:R-:W2:Y:S04]  /*1e7e0*/  LDL R14, [R1+0x438] ;  /* 0x00043800010e7983 */ /* 0x001ea80000100800 */
[----:B------:R-:W2:Y:S01]  /*1e7f0*/  LDL R15, [R1+0x43c] ;  /* 0x00043c00010f7983 */ /* 0x000ea20000100800 */
[----:B------:R-:W-:Y:S02]  /*1e800*/  PRMT R2, RZ, 0x7610, R2 ;  /* 0x00007610ff027816 */ /* 0x000fe40000000002 */
[----:B--2---:R-:W-:-:S04]  /*1e810*/  @!P2 LOP3.LUT R15, R15, R14, RZ, 0x3c, !PT ;  /* 0x0000000e0f0fa212 */ /* 0x004fc800078e3cff */
[----:B------:R-:W-:-:S04]  /*1e820*/  @!P2 LOP3.LUT R14, R15, R14, RZ, 0x3c, !PT ;  /* 0x0000000e0f0ea212 */ /* 0x000fc800078e3cff */
[----:B------:R-:W-:-:S05]  /*1e830*/  @!P2 LOP3.LUT R15, R15, R14, RZ, 0x3c, !PT ;  /* 0x0000000e0f0fa212 */ /* 0x000fca00078e3cff */
[----:B------:R0:W2:Y:S01]  /*1e840*/  @!P2 LDG.E.U16 R2, [R14.64] ;  /* 0x0000000a0e02a981 */ /* 0x0000a2000c1e1500 */
[----:B------:R-:W-:-:S04]  /*1e850*/  LOP3.LUT R13, R13, 0x7a, RZ, 0xfc, !PT ;  /* 0x0000007a0d0d7812 */ /* 0x000fc800078efcff */
[----:B------:R-:W-:Y:S02]  /*1e860*/  ISETP.GE.AND P3, PT, R13, UR5, PT ;  /* 0x000000050d007c0c */ /* 0x000fe4000bf66270 */
[----:B------:R-:W4:Y:S04]  /*1e870*/  LDL.LU R13, [R1+0x24c8] ;  /* 0x0024c800010d7983 */ /* 0x000f280000300800 */
[----:B0-----:R-:W4:Y:S04]  /*1e880*/  LDL R14, [R1+0x430] ;  /* 0x00043000010e7983 */ /* 0x001f280000100800 */
[----:B--2---:R0:W-:Y:S04]  /*1e890*/  STL [R1+0x10], R2 ;  /* 0x0000100201007387 */ /* 0x0041e80000100800 */
[----:B------:R-:W4:Y:S01]  /*1e8a0*/  LDL R15, [R1+0x434] ;  /* 0x00043400010f7983 */ /* 0x000f220000100800 */
[----:B---3--:R-:W-:-:S03]  /*1e8b0*/  PRMT R19, RZ, 0x7610, R19 ;  /* 0x00007610ff137816 */ /* 0x008fc60000000013 */
[----:B------:R-:W1:Y:S01]  /*1e8c0*/  S2R R3, SR_TID.X ;  /* 0x0000000000037919 */ /* 0x000e620000002100 */
[----:B----4-:R-:W-:-:S04]  /*1e8d0*/  @!P0 LOP3.LUT R15, R15, R14, RZ, 0x3c, !PT ;  /* 0x0000000e0f0f8212 */ /* 0x010fc800078e3cff */
[----:B------:R-:W-:-:S04]  /*1e8e0*/  @!P0 LOP3.LUT R14, R15, R14, RZ, 0x3c, !PT ;  /* 0x0000000e0f0e8212 */ /* 0x000fc800078e3cff */
[----:B------:R-:W-:-:S05]  /*1e8f0*/  @!P0 LOP3.LUT R15, R15, R14, RZ, 0x3c, !PT ;  /* 0x0000000e0f0f8212 */ /* 0x000fca00078e3cff */
[----:B------:R-:W2:Y:S01]  /*1e900*/  @!P0 LDG.E.U16 R19, [R14.64] ;  /* 0x0000000a0e138981 */ /* 0x000ea2000c1e1500 */
[----:B-1----:R-:W-:-:S04]  /*1e910*/  SHF.R.U32.HI R3, RZ, 0x6, R3 ;  /* 0x00000006ff037819 */ /* 0x002fc80000011603 */
[----:B------:R-:W-:-:S04]  /*1e920*/  SGXT.U32 R3, R3, 0x1 ;  /* 0x000000010303781a */ /* 0x000fc80000000000 */
[C---:B0-----:R-:W-:Y:S02]  /*1e930*/  LOP3.LUT R2, R3.reuse, 0x7c, RZ, 0xfc, !PT ;  /* 0x0000007c03027812 */ /* 0x041fe400078efcff */
[----:B------:R-:W-:-:S04]  /*1e940*/  LOP3.LUT R3, R3, 0x7e, RZ, 0xfc, !PT ;  /* 0x0000007e03037812 */ /* 0x000fc800078efcff */
[----:B------:R-:W-:Y:S02]  /*1e950*/  ISETP.GE.AND P4, PT, R3, UR5, PT ;  /* 0x0000000503007c0c */ /* 0x000fe4000bf86270 */
[----:B------:R-:W3:Y:S04]  /*1e960*/  LDL.LU R3, [R1+0x24c4] ;  /* 0x0024c40001037983 */ /* 0x000ee80000300800 */
[----:B--2---:R0:W-:Y:S04]  /*1e970*/  STL [R1+0x3b8], R19 ;  /* 0x0003b81301007387 */ /* 0x0041e80000100800 */
[----:B0-----:R-:W2:Y:S04]  /*1e980*/  LDL.LU R19, [R1+0x24c0] ;  /* 0x0024c00001137983 */ /* 0x001ea80000300800 */
[----:B------:R-:W4:Y:S04]  /*1e990*/  LDL R14, [R1+0x428] ;  /* 0x00042800010e7983 */ /* 0x000f280000100800 */
[----:B------:R-:W4:Y:S01]  /*1e9a0*/  LDL R15, [R1+0x42c] ;  /* 0x00042c00010f7983 */ /* 0x000f220000100800 */
[----:B------:R-:W-:-:S03]  /*1e9b0*/  ISETP.GE.AND P2, PT, R2, UR5, PT ;  /* 0x0000000502007c0c */ /* 0x000fc6000bf46270 */
[----:B------:R-:W0:Y:S01]  /*1e9c0*/  S2R R2, SR_TID.X ;  /* 0x0000000000027919 */ /* 0x000e220000002100 */
[----:B------:R-:W-:Y:S02]  /*1e9d0*/  PRMT R13, RZ, 0x7610, R13 ;  /* 0x00007610ff0d7816 */ /* 0x000fe4000000000d */
[----:B0-----:R-:W-:-:S04]  /*1e9e0*/  LOP3.LUT R2, R2, 0x7f, RZ, 0xc0, !PT ;  /* 0x0000007f02027812 */ /* 0x001fc800078ec0ff */
[----:B------:R-:W-:Y:S02]  /*1e9f0*/  ISETP.GE.AND P0, PT, R2, UR5, PT ;  /* 0x0000000502007c0c */ /* 0x000fe4000bf06270 */
[----:B------:R-:W3:Y:S01]  /*1ea00*/  LDL.LU R2, [R1+0x24bc] ;  /* 0x0024bc0001027983 */ /* 0x000ee20000300800 */
[----:B----4-:R-:W-:-:S04]  /*1ea10*/  @!P1 LOP3.LUT R15, R15, R14, RZ, 0x3c, !PT ;  /* 0x0000000e0f0f9212 */ /* 0x010fc800078e3cff */
[----:B------:R-:W-:-:S04]  /*1ea20*/  @!P1 LOP3.LUT R14, R15, R14, RZ, 0x3c, !PT ;  /* 0x0000000e0f0e9212 */ /* 0x000fc800078e3cff */
[----:B------:R-:W-:-:S05]  /*1ea30*/  @!P1 LOP3.LUT R15, R15, R14, RZ, 0x3c, !PT ;  /* 0x0000000e0f0f9212 */ /* 0x000fca00078e3cff */
[----:B------:R0:W4:Y:S04]  /*1ea40*/  @!P1 LDG.E.U16 R13, [R14.64] ;  /* 0x0000000a0e0d9981 */ /* 0x000128000c1e1500 */
[----:B0-----:R-:W3:Y:S04]  /*1ea50*/  LDL R14, [R1+0x420] ;  /* 0x00042000010e7983 */ /* 0x001ee80000100800 */
[----:B------:R-:W3:Y:S01]  /*1ea60*/  LDL R15, [R1+0x424] ;  /* 0x00042400010f7983 */ /* 0x000ee20000100800 */
[----:B--2---:R-:W-:Y:S02]  /*1ea70*/  PRMT R19, RZ, 0x7610, R19 ;  /* 0x00007610ff137816 */ /* 0x004fe40000000013 */
[----:B---3--:R-:W-:-:S04]  /*1ea80*/  @!P3 LOP3.LUT R15, R15, R14, RZ, 0x3c, !PT ;  /* 0x0000000e0f0fb212 */ /* 0x008fc800078e3cff */
[----:B------:R-:W-:-:S04]  /*1ea90*/  @!P3 LOP3.LUT R14, R15, R14, RZ, 0x3c, !PT ;  /* 0x0000000e0f0eb212 */ /* 0x000fc800078e3cff */
[----:B------:R-:W-:-:S05]  /*1eaa0*/  @!P3 LOP3.LUT R15, R15, R14, RZ, 0x3c, !PT ;  /* 0x0000000e0f0fb212 */ /* 0x000fca00078e3cff */
[----:B------:R0:W2:Y:S04]  /*1eab0*/  @!P3 LDG.E.U16 R19, [R14.64] ;  /* 0x0000000a0e13b981 */ /* 0x0000a8000c1e1500 */
[----:B0-----:R-:W3:Y:S04]  /*1eac0*/  LDL R14, [R1+0x418] ;  /* 0x00041800010e7983 */ /* 0x001ee80000100800 */
[----:B------:R-:W3:Y:S01]  /*1ead0*/  LDL R15, [R1+0x41c] ;  /* 0x00041c00010f7983 */ /* 0x000ee20000100800 */
[----:B------:R-:W-:Y:S02]  /*1eae0*/  PRMT R3, RZ, 0x7610, R3 ;  /* 0x00007610ff037816 */ /* 0x000fe40000000003 */
[----:B---3--:R-:W-:-:S04]  /*1eaf0*/  @!P2 LOP3.LUT R15, R15, R14, RZ, 0x3c, !PT ;  /* 0x0000000e0f0fa212 */ /* 0x008fc800078e3cff */
[----:B------:R-:W-:-:S04]  /*1eb00*/  @!P2 LOP3.LUT R14, R15, R14, RZ, 0x3c, !PT ;  /* 0x0000000e0f0ea212 */ /* 0x000fc800078e3cff */
[----:B------:R-:W-:-:S05]  /*1eb10*/  @!P2 LOP3.LUT R15, R15, R14, RZ, 0x3c, !PT ;  /* 0x0000000e0f0fa212 */ /* 0x000fca00078e3cff */
[----:B------:R-:W3:Y:S04]  /*1eb20*/  @!P2 LDG.E.U16 R3, [R14.64] ;  /* 0x0000000a0e03a981 */ /* 0x000ee8000c1e1500 */
[----:B---3--:R0:W-:Y:S04]  /*1eb30*/  STL [R1+0x8], R3 ;  /* 0x0000080301007387 */ /* 0x0081e80000100800 */
[----:B0-----:R-:W3:Y:S04]  /*1eb40*/  LDL.LU R3, [R1+0x24b8] ;  /* 0x0024b80001037983 */ /* 0x001ee80000300800 */
[----:B------:R-:W2:Y:S04]  /*1eb50*/  LDL R14, [R1+0x410] ;  /* 0x00041000010e7983 */ /* 0x000ea80000100800 */
[----:B------:R-:W2:Y:S01]  /*1eb60*/  LDL R15, [R1+0x414] ;  /* 0x00041400010f7983 */ /* 0x000ea20000100800 */
[----:B------:R-:W-:-:S02]  /*1eb70*/  PRMT R2, RZ, 0x7610, R2 ;  /* 0x00007610ff027816 */ /* 0x000fc40000000002 */
[----:B--2---:R-:W-:-:S04]  /*1eb80*/  @!P4 LOP3.LUT R15, R15, R14, RZ, 0x3c, !PT ;  /* 0x0000000e0f0fc212 */ /* 0x004fc800078e3cff */
[----:B------:R-:W-:-:S04]  /*1eb90*/  @!P4 LOP3.LUT R14, R15, R14, RZ, 0x3c, !PT ;  /* 0x0000000e0f0ec212 */ /* 0x000fc800078e3cff */
[----:B------:R-:W-:-:S05]  /*1eba0*/  @!P4 LOP3.LUT R15, R15, R14, RZ, 0x3c, !PT ;  /* 0x0000000e0f0fc212 */ /* 0x000fca00078e3cff */
[----:B------:R-:W2:Y:S01]  /*1ebb0*/  @!P4 LDG.E.U16 R2, [R14.64] ;  /* 0x0000000a0e02c981 */ /* 0x000ea2000c1e1500 */
[----:B---3--:R-:W-:-:S03]  /*1ebc0*/  PRMT R3, RZ, 0x7610, R3 ;  /* 0x00007610ff037816 */ /* 0x008fc60000000003 */
[----:B------:R-:W-:Y:S06]  /*1ebd0*/  BAR.SYNC.DEFER_BLOCKING 0x0 ;  /* 0x0000000000007b1d */ /* 0x000fec0000010000 */
[----:B--2---:R0:W-:Y:S04]  /*1ebe0*/  STL [R1+0x3a0], R2 ;  /* 0x0003a00201007387 */ /* 0x0041e80000100800 */
[----:B0-----:R-:W2:Y:S04]  /*1ebf0*/  LDL.LU R2, [R1+0x24b4] ;  /* 0x0024b40001027983 */ /* 0x001ea80000300800 */
[----:B------:R-:W3:Y:S04]  /*1ec00*/  LDL R14, [R1+0xe04] ;  /* 0x000e0400010e7983 */ /* 0x000ee80000100800 */
[----:B------:R-:W3:Y:S02]  /*1ec10*/  LDL R15, [R1+0xe08] ;  /* 0x000e0800010f7983 */ /* 0x000ee40000100800 */
[----:B---3--:R-:W-:-:S04]  /*1ec20*/  @!P0 LOP3.LUT R15, R15, R14, RZ, 0x3c, !PT ;  /* 0x0000000e0f0f8212 */ /* 0x008fc800078e3cff */
[----:B------:R-:W-:-:S04]  /*1ec30*/  @!P0 LOP3.LUT R14, R15, R14, RZ, 0x3c, !PT ;  /* 0x0000000e0f0e8212 */ /* 0x000fc800078e3cff */
[----:B------:R-:W-:-:S05]  /*1ec40*/  @!P0 LOP3.LUT R15, R15, R14, RZ, 0x3c, !PT ;  /* 0x0000000e0f0f8212 */ /* 0x000fca00078e3cff */
[----:B------:R-:W3:Y:S04]  /*1ec50*/  @!P0 LDG.E.U16 R3, [R14.64] ;  /* 0x0000000a0e038981 */ /* 0x000ee8000c1e1500 */
[----:B---3--:R0:W-:Y:S04]  /*1ec60*/  STL [R1+0x3a4], R3 ;  /* 0x0003a40301007387 */ /* 0x0081e80000100800 */
[----:B0-----:R-:W3:Y:S04]  /*1ec70*/  LDL.LU R3, [R1+0x24b0] ;  /* 0x0024b00001037983 */ /* 0x001ee80000300800 */
[----:B------:R-:W3:Y:S04]  /*1ec80*/  LDL R14, [R1+0xde4] ;  /* 0x000de400010e7983 */ /* 0x000ee80000100800 */
[----:B------:R-:W3:Y:S01]  /*1ec90*/  LDL R15, [R1+0xde8] ;  /* 0x000de800010f7983 */ /* 0x000ee20000100800 */
[----:B--2---:R-:W-:-:S02]  /*1eca0*/  PRMT R2, RZ, 0x7610, R2 ;  /* 0x00007610ff027816 */ /* 0x004fc40000000002 */
[----:B---3--:R-:W-:-:S04]  /*1ecb0*/  @!P0 LOP3.LUT R15, R15, R14, RZ, 0x3c, !PT ;  /* 0x0000000e0f0f8212 */ /* 0x008fc800078e3cff */
[----:B------:R-:W-:-:S04]  /*1ecc0*/  @!P0 LOP3.LUT R14, R15, R14, RZ, 0x3c, !PT ;  /* 0x0000000e0f0e8212 */ /* 0x000fc800078e3cff */
[----:B------:R-:W-:-:S05]  /*1ecd0*/  @!P0 LOP3.LUT R15, R15, R14, RZ, 0x3c, !PT ;  /* 0x0000000e0f0f8212 */ /* 0x000fca00078e3cff */
[----:B------:R-:W2:Y:S04]  /*1ece0*/  @!P0 LDG.E.U16 R2, [R14.64] ;  /* 0x0000000a0e028981 */ /* 0x000ea8000c1e1500 */
[----:B--2---:R0:W-:Y:S04]  /*1ecf0*/  STL [R1+0x3ac], R2 ;  /* 0x0003ac0201007387 */ /* 0x0041e80000100800 */
[----:B0-----:R-:W2:Y:S04]  /*1ed00*/  LDL.LU R2, [R1+0x24ac] ;  /* 0x0024ac0001027983 */ /* 0x001ea80000300800 */
[----:B------:R-:W3:Y:S04]  /*1ed10*/  LDL R14, [R1+0xda4] ;  /* 0x000da400010e7983 */ /* 0x000ee80000100800 */
[----:B------:R-:W3:Y:S01]  /*1ed20*/  LDL R15, [R1+0xda8] ;  /* 0x000da800010f7983 */ /* 0x000ee20000100800 */
[----:B------:R-:W-:-:S02]  /*1ed30*/  PRMT R3, RZ, 0x7610, R3 ;  /* 0x00007610ff037816 */ /* 0x000fc40000000003 */
        /* <DEDUP_REMOVED lines=480> */
[----:B------:R0:W3:Y:S04]  /*20b40*/  @!P0 LDG.E.U16 R20, [R14.64] ;  /* 0x0000000a0e148981 */ /* 0x0000e8000c1e1500 */
[----:B0-----:R-:W3:Y:S04]  /*20b50*/  LDL R14, [R1+0x81c] ;  /* 0x00081c00010e7983 */ /* 0x001ee80000100800 */
[----:B------:R-:W3:Y:S01]  /*20b60*/  LDL R15, [R1+0x820] ;  /* 0x00082000010f7983 */ /* 0x000ee20000100800 */
[----:B--2---:R-:W-:Y:S02]  /*20b70*/  PRMT R2, RZ, 0x7610, R2 ;  /* 0x00007610ff027816 */ /* 0x004fe40000000002 */
[----:B---3--:R-:W-:-:S04]  /*20b80*/  @!P0 LOP3.LUT R15, R15, R14, RZ, 0x3c, !PT ;  /* 0x0000000e0f0f8212 */ /* 0x008fc800078e3cff */
[----:B------:R-:W-:-:S04]  /*20b90*/  @!P0 LOP3.LUT R14, R15, R14, RZ, 0x3c, !PT ;  /* 0x0000000e0f0e8212 */ /* 0x000fc800078e3cff */
[----:B------:R-:W-:-:S05]  /*20ba0*/  @!P0 LOP3.LUT R15, R15, R14, RZ, 0x3c, !PT ;  /* 0x0000000e0f0f8212 */ /* 0x000fca00078e3cff */
[----:B------:R-:W2:Y:S04]  /*20bb0*/  @!P0 LDG.E.U16 R2, [R14.64] ;  /* 0x0000000a0e028981 */ /* 0x000ea8000c1e1500 */
[----:B------:R0:W-:Y:S04]  /*20bc0*/  STL [R1+0xd0], R20 ;  /* 0x0000d01401007387 */ /* 0x0001e80000100800 */
[----:B0-----:R-:W3:Y:S04]  /*20bd0*/  LDL R20, [R1+0x6e0] ;  /* 0x0006e00001147983 */ /* 0x001ee80000100800 */
        /* <DEDUP_REMOVED lines=38> */
[----:B------:R-:W3:Y:S01]  /*20e40*/  LDL R15, [R1+0x6dc] ;  /* 0x0006dc00010f7983 */ /* 0x000ee20000100800 */
[----:B------:R-:W-:Y:S01]  /*20e50*/  @!P0 IMAD.MOV.U32 R14, RZ, RZ, R20 ;  /* 0x000000ffff0e8224 */ /* 0x000fe200078e0014 */
[----:B--2---:R-:W-:-:S06]  /*20e60*/  PRMT R2, RZ, 0x7610, R2 ;  /* 0x00007610ff027816 */ /* 0x004fcc0000000002 */
[----:B---3--:R0:W2:Y:S04]  /*20e70*/  @!P0 LDG.E.U16 R2, [R14.64] ;  /* 0x0000000a0e028981 */ /* 0x0080a8000c1e1500 */
[----:B0-----:R-:W3:Y:S04]  /*20e80*/  LDL R14, [R1+0x69c] ;  /* 0x00069c00010e7983 */ /* 0x001ee80000100800 */
[----:B--2---:R0:W-:Y:S04]  /*20e90*/  STL [R1+0xb8], R2 ;  /* 0x0000b80201007387 */ /* 0x0041e80000100800 */
[----:B------:R-:W3:Y:S01]  /*20ea0*/  LDL R15, [R1+0x6a0] ;  /* 0x0006a000010f7983 */ /* 0x000ee20000100800 */
[----:B------:R-:W-:-:S03]  /*20eb0*/  PRMT R24, RZ, 0x7610, R24 ;  /* 0x00007610ff187816 */ /* 0x000fc60000000018 */
[----:B------:R-:W1:Y:S04]  /*20ec0*/  S2R R20, SR_TID.X ;  /* 0x0000000000147919 */ /* 0x000e680000002100 */
[----:B0-----:R-:W0:Y:S01]  /*20ed0*/  S2R R2, SR_TID.X ;  /* 0x0000000000027919 */ /* 0x001e220000002100 */
[----:B---3--:R-:W-:-:S04]  /*20ee0*/  @!P0 LOP3.LUT R15, R15, R14, RZ, 0x3c, !PT ;  /* 0x0000000e0f0f8212 */ /* 0x008fc800078e3cff */
[----:B------:R-:W-:-:S04]  /*20ef0*/  @!P0 LOP3.LUT R14, R15, R14, RZ, 0x3c, !PT ;  /* 0x0000000e0f0e8212 */ /* 0x000fc800078e3cff */
[----:B------:R-:W-:-:S05]  /*20f00*/  @!P0 LOP3.LUT R15, R15, R14, RZ, 0x3c, !PT ;  /* 0x0000000e0f0f8212 */ /* 0x000fca00078e3cff */
[----:B------:R2:W3:Y:S01]  /*20f10*/  @!P0 LDG.E.U16 R24, [R14.64] ;  /* 0x0000000a0e188981 */ /* 0x0004e2000c1e1500 */
[----:B0-----:R-:W-:Y:S02]  /*20f20*/  LOP3.LUT R2, R2, 0x3f, RZ, 0xc0, !PT ;  /* 0x0000003f02027812 */ /* 0x001fe400078ec0ff */
[----:B-1----:R-:W-:-:S03]  /*20f30*/  LOP3.LUT P6, RZ, R20, 0x40, RZ, 0xc0, !PT ;  /* 0x0000004014ff7812 */ /* 0x002fc600078cc0ff */
[----:B------:R-:W-:Y:S01]  /*20f40*/  IMAD.SHL.U32 R2, R2, 0x2, RZ ;  /* 0x0000000202027824 */ /* 0x000fe200078e00ff */
[----:B--2---:R-:W2:Y:S04]  /*20f50*/  LDL R14, [R1+0x65c] ;  /* 0x00065c00010e7983 */ /* 0x004ea80000100800 */
[----:B------:R-:W2:Y:S04]  /*20f60*/  LDL R15, [R1+0x660] ;  /* 0x00066000010f7983 */ /* 0x000ea80000100800 */
[----:B---3--:R0:W-:Y:S02]  /*20f70*/  STL [R1+0xb4], R24 ;  /* 0x0000b41801007387 */ /* 0x0081e40000100800 */
[----:B0-----:R-:W-:-:S04]  /*20f80*/  SEL R24, RZ, 0x90, !P6 ;  /* 0x00000090ff187807 */ /* 0x001fc80007000000 */
[----:B------:R-:W-:Y:S02]  /*20f90*/  LOP3.LUT R24, R24, R2, RZ, 0x3c, !PT ;  /* 0x0000000218187212 */ /* 0x000fe400078e3cff */
[----:B------:R-:W3:Y:S01]  /*20fa0*/  LDL.LU R2, [R1+0x23c0] ;  /* 0x0023c00001027983 */ /* 0x000ee20000300800 */
[----:B--2---:R-:W-:-:S04]  /*20fb0*/  @!P0 LOP3.LUT R15, R15, R14, RZ, 0x3c, !PT ;  /* 0x0000000e0f0f8212 */ /* 0x004fc800078e3cff */
[----:B------:R-:W-:-:S04]  /*20fc0*/  @!P0 LOP3.LUT R14, R15, R14, RZ, 0x3c, !PT ;  /* 0x0000000e0f0e8212 */ /* 0x000fc800078e3cff */
[----:B------:R-:W-:Y:S02]  /*20fd0*/  @!P0 LOP3.LUT R15, R15, R14, RZ, 0x3c, !PT ;  /* 0x0000000e0f0f8212 */ /* 0x000fe400078e3cff */
[----:B---3--:R-:W-:-:S06]  /*20fe0*/  PRMT R2, RZ, 0x7610, R2 ;  /* 0x00007610ff027816 */ /* 0x008fcc0000000002 */
        /* <DEDUP_REMOVED lines=10> */
[----:B--2---:R0:W-:Y:S04]  /*21090*/  STS.U16 [R24+0x10000], R2 ;  /* 0x0100000218007388 */ /* 0x0041e80000000400 */
[----:B------:R-:W-:Y:S04]  /*210a0*/  STS.U16 [R24+0x10400], R3 ;  /* 0x0104000318007388 */ /* 0x000fe80000000400 */
[----:B0-----:R-:W2:Y:S04]  /*210b0*/  LDL R2, [R1+0xdd8] ;  /* 0x000dd80001027983 */ /* 0x001ea80000100800 */
[----:B---3--:R0:W-:Y:S04]  /*210c0*/  STL [R1+0xac], R28 ;  /* 0x0000ac1c01007387 */ /* 0x0081e80000100800 */
[----:B0-----:R-:W3:Y:S04]  /*210d0*/  LDL R28, [R1+0xd18] ;  /* 0x000d1800011c7983 */ /* 0x001ee80000100800 */
[----:B------:R-:W-:Y:S04]  /*210e0*/  STL [R1+0x2380], R14 ;  /* 0x0023800e01007387 */ /* 0x000fe80000100800 */
[----:B------:R-:W-:Y:S04]  /*210f0*/  STL [R1+0x2384], R14 ;  /* 0x0023840e01007387 */ /* 0x000fe80000100800 */
[----:B------:R-:W2:Y:S01]  /*21100*/  LDL R3, [R1+0xdd4] ;  /* 0x000dd40001037983 */ /* 0x000ea20000100800 */
[----:B------:R-:W-:-:S06]  /*21110*/  PRMT R4, RZ, 0x7610, R4 ;  /* 0x00007610ff047816 */ /* 0x000fcc0000000004 */
[----:B--2---:R-:W2:Y:S04]  /*21120*/  @!P0 LDG.E.U16 R4, [R2.64] ;  /* 0x0000000a02048981 */ /* 0x004ea8000c1e1500 */
        /* <DEDUP_REMOVED lines=8> */
[----:B------:R-:W2:Y:S04]  /*211b0*/  @!P0 LDG.E.U16 R5, [R2.64] ;  /* 0x0000000a02058981 */ /* 0x000ea8000c1e1500 */
        /* <DEDUP_REMOVED lines=9> */
[----:B------:R-:W-:-:S03]  /*21250*/  PRMT R11, RZ, 0x7610, R11 ;  /* 0x00007610ff0b7816 */ /* 0x000fc6000000000b */
[----:B--2---:R0:W-:Y:S04]  /*21260*/  STL [R1+0xa0], R12 ;  /* 0x0000a00c01007387 */ /* 0x0041e80000100800 */
[----:B0-----:R-:W2:Y:S04]  /*21270*/  LDL.LU R12, [R1+0x23b0] ;  /* 0x0023b000010c7983 */ /* 0x001ea80000300800 */
[----:B------:R-:W2:Y:S01]  /*21280*/  LDL R3, [R1+0xd14] ;  /* 0x000d140001037983 */ /* 0x000ea20000100800 */
[----:B---3--:R-:W-:-:S05]  /*21290*/  @!P0 IMAD.MOV.U32 R2, RZ, RZ, R28 ;  /* 0x000000ffff028224 */ /* 0x008fca00078e001c */
[----:B--2---:R-:W2:Y:S04]  /*212a0*/  @!P0 LDG.E.U16 R11, [R2.64] ;  /* 0x0000000a020b8981 */ /* 0x004ea8000c1e1500 */
[----:B------:R-:W-:Y:S04]  /*212b0*/  STL [R1+0x237c], R12 ;  /* 0x00237c0c01007387 */ /* 0x000fe80000100800 */
[----:B------:R-:W3:Y:S04]  /*212c0*/  LDL R28, [R1+0xc58] ;  /* 0x000c5800011c7983 */ /* 0x000ee80000100800 */
        /* <DEDUP_REMOVED lines=9> */
[----:B------:R-:W-:Y:S04]  /*21360*/  STL [R1+0x2360], R11 ;  /* 0x0023600b01007387 */ /* 0x000fe80000100800 */
[----:B------:R-:W-:Y:S04]  /*21370*/  STL [R1+0x2364], R11 ;  /* 0x0023640b01007387 */ /* 0x000fe80000100800 */
[----:B--2---:R0:W-:Y:S04]  /*21380*/  STL [R1+0x98], R10 ;  /* 0x0000980a01007387 */ /* 0x0041e80000100800 */
[----:B0-----:R-:W2:Y:S04]  /*21390*/  LDL.LU R10, [R1+0x23a8] ;  /* 0x0023a800010a7983 */ /* 0x001ea80000300800 */
[----:B------:R-:W-:Y:S04]  /*213a0*/  STS.U16 [R24+0x10800], R4 ;  /* 0x0108000418007388 */ /* 0x000fe80000000400 */
[----:B------:R-:W-:Y:S04]  /*213b0*/  STS.U16 [R24+0x10c00], R5 ;  /* 0x010c000518007388 */ /* 0x000fe80000000400 */
[----:B------:R-:W-:Y:S04]  /*213c0*/  STS.U16 [R24+0x11000], R12 ;  /* 0x0110000c18007388 */ /* 0x000fe80000000400 */
[----:B------:R-:W-:Y:S01]  /*213d0*/  STS.U16 [R24+0x11400], R11 ;  /* 0x0114000b18007388 */ /* 0x000fe20000000400 */
[----:B------:R-:W-:-:S03]  /*213e0*/  LOP3.LUT R20, R20, 0x3f, RZ, 0xc0, !PT ;  /* 0x0000003f14147812 */ /* 0x000fc600078ec0ff */
[----:B------:R-:W3:Y:S02]  /*213f0*/  LDL R2, [R1+0xc94] ;  /* 0x000c940001027983 */ /* 0x000ee40000100800 */
[----:B------:R-:W-:Y:S02]  /*21400*/  IMAD.SHL.U32 R20, R20, 0x2, RZ ;  /* 0x0000000214147824 */ /* 0x000fe400078e00ff */
[----:B------:R-:W3:Y:S04]  /*21410*/  LDL R3, [R1+0xc98] ;  /* 0x000c980001037983 */ /* 0x000ee80000100800 */
[----:B--2---:R0:W-:Y:S04]  /*21420*/  STS.U16 [R24+0x11800], R10 ;  /* 0x0118000a18007388 */ /* 0x0041e80000000400 */
[----:B0-----:R-:W0:Y:S04]  /*21430*/  S2R R10, SR_TID.X ;  /* 0x00000000000a7919 */ /* 0x001e280000002100 */
[----:B------:R-:W2:Y:S01]  /*21440*/  LDL.LU R24, [R1+0x23a4] ;  /* 0x0023a40001187983 */ /* 0x000ea20000300800 */
[----:B0-----:R-:W-:-:S04]  /*21450*/  LOP3.LUT P1, RZ, R10, 0x40, RZ, 0xc0, !PT ;  /* 0x000000400aff7812 */ /* 0x001fc8000782c0ff */
[----:B------:R-:W-:-:S04]  /*21460*/  SEL R10, RZ, 0x90, !P1 ;  /* 0x00000090ff0a7807 */ /* 0x000fc80004800000 */
[----:B------:R-:W-:Y:S02]  /*21470*/  LOP3.LUT R10, R10, R20, RZ, 0x3c, !PT ;  /* 0x000000140a0a7212 */ /* 0x000fe400078e3cff */
[----:B------:R-:W2:Y:S01]  /*21480*/  LDL.LU R20, [R1+0x23a0] ;  /* 0x0023a00001147983 */ /* 0x000ea20000300800 */
[----:B---3--:R-:W-:-:S04]  /*21490*/  @!P0 LOP3.LUT R3, R3, R2, RZ, 0x3c, !PT ;  /* 0x0000000203038212 */ /* 0x008fc800078e3cff */
[----:B------:R-:W-:-:S04]  /*214a0*/  @!P0 LOP3.LUT R2, R3, R2, RZ, 0x3c, !PT ;  /* 0x0000000203028212 */ /* 0x000fc800078e3cff */
[----:B------:R-:W-:Y:S02]  /*214b0*/  @!P0 LOP3.LUT R3, R3, R2, RZ, 0x3c, !PT ;  /* 0x0000000203038212 */ /* 0x000fe400078e3cff */
[----:B--2---:R-:W-:-:S06]  /*214c0*/  PRMT R20, RZ, 0x7610, R20 ;  /* 0x00007610ff147816 */ /* 0x004fcc0000000014 */
[----:B------:R-:W2:Y:S01]  /*214d0*/  @!P0 LDG.E.U16 R20, [R2.64] ;  /* 0x0000000a02148981 */ /* 0x000ea2000c1e1500 */
[----:B------:R-:W-:-:S03]  /*214e0*/  PRMT R14, RZ, 0x7610, R14 ;  /* 0x00007610ff0e7816 */ /* 0x000fc6000000000e */
[----:B--2---:R0:W-:Y:S04]  /*214f0*/  STL [R1+0x94], R20 ;  /* 0x0000941401007387 */ /* 0x0041e80000100800 */
[----:B0-----:R-:W2:Y:S04]  /*21500*/  LDL.LU R20, [R1+0x239c] ;  /* 0x00239c0001147983 */ /* 0x001ea80000300800 */
[----:B------:R-:W3:Y:S01]  /*21510*/  LDL R3, [R1+0xc54] ;  /* 0x000c540001037983 */ /* 0x000ee20000100800 */
[----:B------:R-:W-:-:S03]  /*21520*/  @!P0 IMAD.MOV.U32 R2, RZ, RZ, R28 ;  /* 0x000000ffff028224 */ /* 0x000fc600078e001c */
[----:B------:R-:W2:Y:S04]  /*21530*/  LDL R28, [R1+0xb94] ;  /* 0x000b9400011c7983 */ /* 0x000ea80000100800 */
[----:B---3--:R0:W3:Y:S04]  /*21540*/  @!P0 LDG.E.U16 R14, [R2.64] ;  /* 0x0000000a020e8981 */ /* 0x0080e8000c1e1500 */
[----:B0-----:R-:W3:Y:S04]  /*21550*/  LDL R2, [R1+0xc14] ;  /* 0x000c140001027983 */ /* 0x001ee80000100800 */
[----:B------:R-:W3:Y:S01]  /*21560*/  LDL R3, [R1+0xc18] ;  /* 0x000c180001037983 */ /* 0x000ee20000100800 */
[----:B--2---:R-:W-:-:S02]  /*21570*/  PRMT R20, RZ, 0x7610, R20 ;  /* 0x00007610ff147816 */ /* 0x004fc40000000014 */
        /* <DEDUP_REMOVED lines=14> */
[----:B------:R0:W2:Y:S04]  /*21660*/  @!P0 LDG.E.U16 R20, [R2.64] ;  /* 0x0000000a02148981 */ /* 0x0000a8000c1e1500 */
[----:B------:R-:W-:Y:S04]  /*21670*/  STS.U16 [R10+0x11c00], R9 ;  /* 0x011c00090a007388 */ /* 0x000fe80000000400 */
[----:B------:R-:W-:Y:S01]  /*21680*/  STS.U16 [R10+0x12000], R8 ;  /* 0x012000080a007388 */ /* 0x000fe20000000400 */
[----:B0-----:R-:W-:-:S03]  /*21690*/  @!P0 IMAD.MOV.U32 R2, RZ, RZ, R14 ;  /* 0x000000ffff028224 */ /* 0x001fc600078e000e */
[----:B------:R0:W-:Y:S01]  /*216a0*/  STS.U16 [R10+0x12400], R7 ;  /* 0x012400070a007388 */ /* 0x0001e20000000400 */
[----:B------:R-:W-:-:S03]  /*216b0*/  @!P0 IMAD.MOV.U32 R3, RZ, RZ, R28 ;  /* 0x000000ffff038224 */ /* 0x000fc600078e001c */
[----:B------:R-:W-:Y:S01]  /*216c0*/  STS.U16 [R10+0x12800], R18 ;  /* 0x012800120a007388 */ /* 0x000fe20000000400 */
[----:B0-----:R-:W-:-:S06]  /*216d0*/  PRMT R7, RZ, 0x7610, R7 ;  /* 0x00007610ff077816 */ /* 0x001fcc0000000007 */
[----:B------:R0:W3:Y:S04]  /*216e0*/  @!P0 LDG.E.U16 R7, [R2.64] ;  /* 0x0000000a02078981 */ /* 0x0000e8000c1e1500 */
[----:B--2---:R1:W-:Y:S04]  /*216f0*/  STL [R1+0x88], R20 ;  /* 0x0000881401007387 */ /* 0x0043e80000100800 */
[----:B-1----:R-:W2:Y:S04]  /*21700*/  LDL.LU R20, [R1+0x2394] ;  /* 0x0023940001147983 */ /* 0x002ea80000300800 */
[----:B------:R-:W-:Y:S04]  /*21710*/  STL [R1+0x234c], R18 ;  /* 0x00234c1201007387 */ /* 0x000fe80000100800 */
[----:B------:R-:W-:Y:S04]  /*21720*/  STL [R1+0x2350], R18 ;  /* 0x0023501201007387 */ /* 0x000fe80000100800 */
[----:B------:R-:W-:Y:S04]  /*21730*/  STL [R1+0x2354], R18 ;  /* 0x0023541201007387 */ /* 0x000fe80000100800 */
[----:B------:R-:W-:Y:S04]  /*21740*/  STL [R1+0x2358], R18 ;  /* 0x0023581201007387 */ /* 0x000fe80000100800 */
[----:B------:R1:W-:Y:S04]  /*21750*/  STL [R1+0x235c], R18 ;  /* 0x00235c1201007387 */ /* 0x0003e80000100800 */
[----:B0-----:R-:W2:Y:S01]  /*21760*/  LDL R3, [R1+0xb54] ;  /* 0x000b540001037983 */ /* 0x001ea20000100800 */
[----:B------:R-:W-:-:S03]  /*21770*/  PRMT R15, RZ, 0x7610, R15 ;  /* 0x00007610ff0f7816 */ /* 0x000fc6000000000f */
[----:B------:R-:W2:Y:S04]  /*21780*/  LDL R28, [R1+0xad8] ;  /* 0x000ad800011c7983 */ /* 0x000ea80000100800 */
[----:B-1----:R-:W2:Y:S04]  /*21790*/  LDL R18, [R1+0xb58] ;  /* 0x000b580001127983 */ /* 0x002ea80000100800 */
[----:B------:R-:W4:Y:S04]  /*217a0*/  LDL R14, [R1+0xa94] ;  /* 0x000a9400010e7983 */ /* 0x000f280000100800 */
[----:B---3--:R0:W-:Y:S04]  /*217b0*/  STL [R1+0x84], R7 ;  /* 0x0000840701007387 */ /* 0x0081e80000100800 */
[----:B------:R-:W-:Y:S04]  /*217c0*/  STS.U16 [R10+0x12c00], R17 ;  /* 0x012c00110a007388 */ /* 0x000fe80000000400 */
[----:B0-----:R-:W3:Y:S04]  /*217d0*/  LDL R7, [R1+0xa98] ;  /* 0x000a980001077983 */ /* 0x001ee80000100800 */
[----:B------:R-:W-:Y:S04]  /*217e0*/  STL [R1+0x2368], R17 ;  /* 0x0023681101007387 */ /* 0x000fe80000100800 */
[----:B------:R0:W-:Y:S04]  /*217f0*/  STL [R1+0x236c], R17 ;  /* 0x00236c1101007387 */ /* 0x0001e80000100800 */
[----:B0-----:R-:W3:Y:S01]  /*21800*/  LDL R17, [R1+0xad4] ;  /* 0x000ad40001117983 */ /* 0x001ee20000100800 */
[----:B--2---:R-:W-:-:S03]  /*21810*/  @!P0 IMAD.MOV.U32 R2, RZ, RZ, R18 ;  /* 0x000000ffff028224 */ /* 0x004fc600078e0012 */
[----:B------:R-:W2:Y:S04]  /*21820*/  LDL.LU R18, [R1+0x28] ;  /* 0x0000280001127983 */ /* 0x000ea80000300800 */
[----:B------:R0:W2:Y:S04]  /*21830*/  @!P0 LDG.E.U16 R15, [R2.64] ;  /* 0x0000000a020f8981 */ /* 0x0000a8000c1e1500 */
[----:B0-----:R-:W2:Y:S04]  /*21840*/  LDL R2, [R1+0xb14] ;  /* 0x000b140001027983 */ /* 0x001ea80000100800 */
[----:B------:R-:W2:Y:S01]  /*21850*/  LDL R3, [R1+0xb18] ;  /* 0x000b180001037983 */ /* 0x000ea20000100800 */
[----:B------:R-:W-:-:S02]  /*21860*/  PRMT R20, RZ, 0x7610, R20 ;  /* 0x00007610ff147816 */ /* 0x000fc40000000014 */
[----:B------:R-:W-:Y:S02]  /*21870*/  PRMT R4, RZ, 0x7610, R4 ;  /* 0x00007610ff047816 */ /* 0x000fe40000000004 */
[----:B------:R-:W-:Y:S01]  /*21880*/  PRMT R9, RZ, 0x7610, R9 ;  /* 0x00007610ff097816 */ /* 0x000fe20000000009 */
[----:B------:R-:W-:Y:S01]  /*21890*/  STS.U16 [R10+0x13000], R6 ;  /* 0x013000060a007388 */ /* 0x000fe20000000400 */
[----:B--2---:R-:W-:-:S04]  /*218a0*/  @!P0 LOP3.LUT R3, R3, R2, RZ, 0x3c, !PT ;  /* 0x0000000203038212 */ /* 0x004fc800078e3cff */
[----:B------:R-:W-:-:S04]  /*218b0*/  @!P0 LOP3.LUT R2, R3, R2, RZ, 0x3c, !PT ;  /* 0x0000000203028212 */ /* 0x000fc800078e3cff */
[----:B------:R-:W-:-:S05]  /*218c0*/  @!P0 LOP3.LUT R3, R3, R2, RZ, 0x3c, !PT ;  /* 0x0000000203038212 */ /* 0x000fca00078e3cff */
[----:B------:R0:W2:Y:S02]  /*218d0*/  @!P0 LDG.E.U16 R20, [R2.64] ;  /* 0x0000000a02148981 */ /* 0x0000a4000c1e1500 */
[----:B0-----:R-:W-:Y:S02]  /*218e0*/  @!P0 IMAD.MOV.U32 R2, RZ, RZ, R28 ;  /* 0x000000ffff028224 */ /* 0x001fe400078e001c */
[----:B---3--:R-:W-:-:S05]  /*218f0*/  @!P0 IMAD.MOV.U32 R3, RZ, RZ, R17 ;  /* 0x000000ffff038224 */ /* 0x008fca00078e0011 */
[----:B------:R0:W3:Y:S02]  /*21900*/  @!P0 LDG.E.U16 R4, [R2.64] ;  /* 0x0000000a02048981 */ /* 0x0000e4000c1e1500 */
[----:B0-----:R-:W-:Y:S02]  /*21910*/  @!P0 IMAD.MOV.U32 R2, RZ, RZ, R7 ;  /* 0x000000ffff028224 */ /* 0x001fe400078e0007 */
[----:B----4-:R-:W-:-:S05]  /*21920*/  @!P0 IMAD.MOV.U32 R3, RZ, RZ, R14 ;  /* 0x000000ffff038224 */ /* 0x010fca00078e000e */
[----:B------:R0:W4:Y:S04]  /*21930*/  @!P0 LDG.E.U16 R9, [R2.64] ;  /* 0x0000000a02098981 */ /* 0x000128000c1e1500 */
[----:B------:R-:W-:Y:S04]  /*21940*/  STS.U16 [R10+0x13400], R16 ;  /* 0x013400100a007388 */ /* 0x000fe80000000400 */
[----:B------:R-:W-:Y:S04]  /*21950*/  STS.U16 [R10+0x13800], R0 ;  /* 0x013800000a007388 */ /* 0x000fe80000000400 */
[----:B------:R-:W1:Y:S04]  /*21960*/  S2R R28, SR_TID.X ;  /* 0x00000000001c7919 */ /* 0x000e680000002100 */
[----:B------:R0:W-:Y:S04]  /*21970*/  STS.U16 [R10+0x13c00], R13 ;  /* 0x013c000d0a007388 */ /* 0x0001e80000000400 */
[----:B0-----:R-:W0:Y:S04]  /*21980*/  S2R R10, SR_TID.X ;  /* 0x00000000000a7919 */ /* 0x001e280000002100 */
[----:B------:R1:W-:Y:S02]  /*21990*/  STL [R1+0x80], R15 ;  /* 0x0000800f01007387 */ /* 0x0003e40000100800 */
[----:B-1----:R-:W-:-:S02]  /*219a0*/  LOP3.LUT R28, R28, 0x3f, RZ, 0xc0, !PT ;  /* 0x0000003f1c1c7812 */ /* 0x002fc400078ec0ff */
[----:B------:R-:W4:Y:S03]  /*219b0*/  LDL.LU R15, [R1+0x20] ;  /* 0x00002000010f7983 */ /* 0x000f260000300800 */
[----:B------:R-:W-:Y:S01]  /*219c0*/  IMAD.SHL.U32 R28, R28, 0x2, RZ ;  /* 0x000000021c1c7824 */ /* 0x000fe200078e00ff */
[----:B0-----:R-:W-:-:S04]  /*219d0*/  LOP3.LUT P1, RZ, R10, 0x40, RZ, 0xc0, !PT ;  /* 0x000000400aff7812 */ /* 0x001fc8000782c0ff */
[----:B------:R-:W-:-:S04]  /*219e0*/  SEL R17, RZ, 0x90, !P1 ;  /* 0x00000090ff117807 */ /* 0x000fc80004800000 */
[----:B------:R-:W-:Y:S01]  /*219f0*/  LOP3.LUT R17, R17, R28, RZ, 0x3c, !PT ;  /* 0x0000001c11117212 */ /* 0x000fe200078e3cff */
[----:B--2---:R0:W-:Y:S04]  /*21a00*/  STL [R1+0x7c], R20 ;  /* 0x00007c1401007387 */ /* 0x0041e80000100800 */
[----:B0-----:R-:W2:Y:S04]  /*21a10*/  LDL.LU R20, [R1+0x2390] ;  /* 0x0023900001147983 */ /* 0x001ea80000300800 */
[----:B---3--:R0:W-:Y:S04]  /*21a20*/  STL [R1+0x78], R4 ;  /* 0x0000780401007387 */ /* 0x0081e80000100800 */
[----:B0-----:R-:W3:Y:S04]  /*21a30*/  LDL.LU R4, [R1+0xc] ;  /* 0x00000c0001047983 */ /* 0x001ee80000300800 */
[----:B------:R-:W2:Y:S04]  /*21a40*/  LDL R2, [R1+0xa54] ;  /* 0x000a540001027983 */ /* 0x000ea80000100800 */
[----:B------:R-:W2:Y:S04]  /*21a50*/  LDL R3, [R1+0xa58] ;  /* 0x000a580001037983 */ /* 0x000ea80000100800 */
[----:B------:R-:W3:Y:S04]  /*21a60*/  LDL R14, [R1+0xa14] ;  /* 0x000a1400010e7983 */ /* 0x000ee80000100800 */
[----:B------:R-:W3:Y:S04]  /*21a70*/  LDL R7, [R1+0xa18] ;  /* 0x000a180001077983 */ /* 0x000ee80000100800 */
[----:B----4-:R0:W-:Y:S04]  /*21a80*/  STL [R1+0x74], R9 ;  /* 0x0000740901007387 */ /* 0x0101e80000100800 */
[----:B0-----:R-:W4:Y:S04]  /*21a90*/  LDL.LU R9, [R1+0x4] ;  /* 0x0000040001097983 */ /* 0x001f280000300800 */
[----:B------:R-:W-:Y:S04]  /*21aa0*/  STL [R1+0x2370], R13 ;  /* 0x0023700d01007387 */ /* 0x000fe80000100800 */
[----:B------:R-:W-:Y:S04]  /*21ab0*/  STL [R1+0x2374], R13 ;  /* 0x0023740d01007387 */ /* 0x000fe80000100800 */
[----:B------:R-:W-:Y:S04]  /*21ac0*/  STL [R1+0x2378], R13 ;  /* 0x0023780d01007387 */ /* 0x000fe80000100800 */
[----:B------:R-:W3:Y:S01]  /*21ad0*/  LDL.LU R28, [R1+0x238c] ;  /* 0x00238c00011c7983 */ /* 0x000ee20000300800 */
[----:B--2---:R-:W-:-:S04]  /*21ae0*/  @!P0 LOP3.LUT R3, R3, R2, RZ, 0x3c, !PT ;  /* 0x0000000203038212 */ /* 0x004fc800078e3cff */
[----:B------:R-:W-:-:S04]  /*21af0*/  @!P0 LOP3.LUT R2, R3, R2, RZ, 0x3c, !PT ;  /* 0x0000000203028212 */ /* 0x000fc800078e3cff */
[----:B------:R-:W-:Y:S02]  /*21b00*/  @!P0 LOP3.LUT R3, R3, R2, RZ, 0x3c, !PT ;  /* 0x0000000203038212 */ /* 0x000fe400078e3cff */
[----:B---3--:R-:W-:-:S06]  /*21b10*/  PRMT R28, RZ, 0x7610, R28 ;  /* 0x00007610ff1c7816 */ /* 0x008fcc000000001c */
[----:B------:R0:W2:Y:S01]  /*21b20*/  @!P0 LDG.E.U16 R28, [R2.64] ;  /* 0x0000000a021c8981 */ /* 0x0000a2000c1e1500 */
[----:B------:R-:W-:Y:S01]  /*21b30*/  PRMT R6, RZ, 0x7610, R6 ;  /* 0x00007610ff067816 */ /* 0x000fe20000000006 */
[----:B0-----:R-:W-:Y:S02]  /*21b40*/  @!P0 IMAD.MOV.U32 R2, RZ, RZ, R7 ;  /* 0x000000ffff028224 */ /* 0x001fe400078e0007 */
[----:B------:R-:W-:-:S05]  /*21b50*/  @!P0 IMAD.MOV.U32 R3, RZ, RZ, R14 ;  /* 0x000000ffff038224 */ /* 0x000fca00078e000e */
[----:B------:R0:W3:Y:S04]  /*21b60*/  @!P0 LDG.E.U16 R6, [R2.64] ;  /* 0x0000000a02068981 */ /* 0x0000e8000c1e1500 */
[----:B--2---:R1:W-:Y:S04]  /*21b70*/  STL [R1+0x70], R28 ;  /* 0x0000701c01007387 */ /* 0x0043e80000100800 */
[----:B-1----:R-:W2:Y:S04]  /*21b80*/  LDL.LU R28, [R1+0x2388] ;  /* 0x00238800011c7983 */ /* 0x002ea80000300800 */
[----:B0-----:R-:W2:Y:S04]  /*21b90*/  LDL R2, [R1+0x9d4] ;  /* 0x0009d40001027983 */ /* 0x001ea80000100800 */
[----:B------:R-:W2:Y:S01]  /*21ba0*/  LDL R3, [R1+0x9d8] ;  /* 0x0009d80001037983 */ /* 0x000ea20000100800 */
[----:B------:R-:W-:-:S02]  /*21bb0*/  LOP3.LUT R17, R17, 0x20, RZ, 0x3c, !PT ;  /* 0x0000002011117812 */ /* 0x000fc400078e3cff */
[----:B------:R-:W-:Y:S01]  /*21bc0*/  PRMT R5, RZ, 0x7610, R5 ;  /* 0x00007610ff057816 */ /* 0x000fe20000000005 */
[----:B------:R-:W4:Y:S04]  /*21bd0*/  LDL R14, [R1+0x958] ;  /* 0x00095800010e7983 */ /* 0x000f280000100800 */
[----:B------:R0:W-:Y:S04]  /*21be0*/  STS.U16 [R17+0x10100], R18 ;  /* 0x0101001211007388 */ /* 0x0001e80000000400 */
[----:B------:R-:W4:Y:S04]  /*21bf0*/  LDL R7, [R1+0x914] ;  /* 0x0009140001077983 */ /* 0x000f280000100800 */
[----:B------:R-:W-:Y:S04]  /*21c00*/  STS.U16 [R17+0x10500], R15 ;  /* 0x0105000f11007388 */ /* 0x000fe80000000400 */
[----:B0-----:R-:W4:Y:S04]  /*21c10*/  LDL R18, [R1+0x954] ;  /* 0x0009540001127983 */ /* 0x001f280000100800 */
[----:B---3--:R0:W-:Y:S04]  /*21c20*/  STL [R1+0x6c], R6 ;  /* 0x00006c0601007387 */ /* 0x0081e80000100800 */
[----:B0-----:R-:W3:Y:S04]  /*21c30*/  LDL R6, [R1+0x918] ;  /* 0x0009180001067983 */ /* 0x001ee80000100800 */
[----:B------:R-:W3:Y:S01]  /*21c40*/  LDL.LU R15, [R1] ;  /* 0x00000000010f7983 */ /* 0x000ee20000300800 */
[----:B--2---:R-:W-:-:S04]  /*21c50*/  @!P0 LOP3.LUT R3, R3, R2, RZ, 0x3c, !PT ;  /* 0x0000000203038212 */ /* 0x004fc800078e3cff */
[----:B------:R-:W-:-:S04]  /*21c60*/  @!P0 LOP3.LUT R2, R3, R2, RZ, 0x3c, !PT ;  /* 0x0000000203028212 */ /* 0x000fc800078e3cff */
[----:B------:R-:W-:-:S05]  /*21c70*/  @!P0 LOP3.LUT R3, R3, R2, RZ, 0x3c, !PT ;  /* 0x0000000203038212 */ /* 0x000fca00078e3cff */
[----:B------:R0:W2:Y:S04]  /*21c80*/  @!P0 LDG.E.U16 R5, [R2.64] ;  /* 0x0000000a02058981 */ /* 0x0000a8000c1e1500 */
[----:B0-----:R-:W2:Y:S04]  /*21c90*/  LDL R2, [R1+0x994] ;  /* 0x0009940001027983 */ /* 0x001ea80000100800 */
[----:B------:R-:W2:Y:S01]  /*21ca0*/  LDL R3, [R1+0x998] ;  /* 0x0009980001037983 */ /* 0x000ea20000100800 */
[----:B------:R-:W-:-:S03]  /*21cb0*/  PRMT R8, RZ, 0x7610, R8 ;  /* 0x00007610ff087816 */ /* 0x000fc60000000008 */
[----:B------:R0:W-:Y:S01]  /*21cc0*/  STS.U16 [R17+0x10900], R4 ;  /* 0x0109000411007388 */ /* 0x0001e20000000400 */
[----:B--2---:R-:W-:-:S04]  /*21cd0*/  @!P0 LOP3.LUT R3, R3, R2, RZ, 0x3c, !PT ;  /* 0x0000000203038212 */ /* 0x004fc800078e3cff */
[----:B------:R-:W-:-:S04]  /*21ce0*/  @!P0 LOP3.LUT R2, R3, R2, RZ, 0x3c, !PT ;  /* 0x0000000203028212 */ /* 0x000fc800078e3cff */
[----:B------:R-:W-:-:S05]  /*21cf0*/  @!P0 LOP3.LUT R3, R3, R2, RZ, 0x3c, !PT ;  /* 0x0000000203038212 */ /* 0x000fca00078e3cff */
[----:B------:R1:W2:Y:S04]  /*21d00*/  @!P0 LDG.E.U16 R8, [R2.64] ;  /* 0x0000000a02088981 */ /* 0x0002a8000c1e1500 */
[----:B------:R1:W-:Y:S04]  /*21d10*/  STL [R1+0x68], R5 ;  /* 0x0000680501007387 */ /* 0x0003e80000100800 */
[----:B0-----:R-:W2:Y:S04]  /*21d20*/  LDL R4, [R1+0x8d8] ;  /* 0x0008d80001047983 */ /* 0x001ea80000100800 */
[----:B-1----:R-:W2:Y:S01]  /*21d30*/  LDL R5, [R1+0x8d4] ;  /* 0x0008d40001057983 */ /* 0x002ea20000100800 */
[----:B------:R-:W-:-:S03]  /*21d40*/  PRMT R13, RZ, 0x7610, R13 ;  /* 0x00007610ff0d7816 */ /* 0x000fc6000000000d */
[----:B----4-:R0:W-:Y:S01]  /*21d50*/  STS.U16 [R17+0x10d00], R9 ;  /* 0x010d000911007388 */ /* 0x0101e20000000400 */
[----:B------:R-:W-:Y:S02]  /*21d60*/  @!P0 IMAD.MOV.U32 R2, RZ, RZ, R14 ;  /* 0x000000ffff028224 */ /* 0x000fe400078e000e */
[----:B------:R-:W-:Y:S01]  /*21d70*/  @!P0 IMAD.MOV.U32 R3, RZ, RZ, R18 ;  /* 0x000000ffff038224 */ /* 0x000fe200078e0012 */
[----:B------:R-:W-:-:S04]  /*21d80*/  PRMT R12, RZ, 0x7610, R12 ;  /* 0x00007610ff0c7816 */ /* 0x000fc8000000000c */
[----:B------:R3:W4:Y:S04]  /*21d90*/  @!P0 LDG.E.U16 R13, [R2.64] ;  /* 0x0000000a020d8981 */ /* 0x000728000c1e1500 */
[----:B0-----:R-:W4:Y:S01]  /*21da0*/  LDL R9, [R1+0x894] ;  /* 0x0008940001097983 */ /* 0x001f220000100800 */
[----:B---3--:R-:W-:Y:S02]  /*21db0*/  @!P0 IMAD.MOV.U32 R2, RZ, RZ, R6 ;  /* 0x000000ffff028224 */ /* 0x008fe400078e0006 */
[----:B------:R-:W-:-:S05]  /*21dc0*/  @!P0 IMAD.MOV.U32 R3, RZ, RZ, R7 ;  /* 0x000000ffff038224 */ /* 0x000fca00078e0007 */
[----:B------:R0:W3:Y:S04]  /*21dd0*/  @!P0 LDG.E.U16 R12, [R2.64] ;  /* 0x0000000a020c8981 */ /* 0x0000e8000c1e1500 */
[----:B--2---:R1:W-:Y:S04]  /*21de0*/  STL [R1+0x64], R8 ;  /* 0x0000640801007387 */ /* 0x0043e80000100800 */
[----:B------:R-:W2:Y:S04]  /*21df0*/  LDL R7, [R1+0x854] ;  /* 0x0008540001077983 */ /* 0x000ea80000100800 */
[----:B------:R-:W2:Y:S04]  /*21e00*/  LDL R6, [R1+0x858] ;  /* 0x0008580001067983 */ /* 0x000ea80000100800 */
[----:B-1----:R-:W2:Y:S01]  /*21e10*/  LDL R8, [R1+0x898] ;  /* 0x0008980001087983 */ /* 0x002ea20000100800 */
[----:B0-----:R-:W-:-:S02]  /*21e20*/  @!P0 IMAD.MOV.U32 R2, RZ, RZ, R4 ;  /* 0x000000ffff028224 */ /* 0x001fc400078e0004 */
[----:B------:R-:W-:Y:S01]  /*21e30*/  @!P0 IMAD.MOV.U32 R3, RZ, RZ, R5 ;  /* 0x000000ffff038224 */ /* 0x000fe200078e0005 */
[----:B------:R-:W3:Y:S04]  /*21e40*/  LDL R4, [R1+0x818] ;  /* 0x0008180001047983 */ /* 0x000ee80000100800 */
[----:B------:R-:W3:Y:S01]  /*21e50*/  LDL R5, [R1+0x814] ;  /* 0x0008140001057983 */ /* 0x000ee20000100800 */
[----:B------:R-:W-:-:S03]  /*21e60*/  PRMT R11, RZ, 0x7610, R11 ;  /* 0x00007610ff0b7816 */ /* 0x000fc6000000000b */
[----:B------:R0:W-:Y:S04]  /*21e70*/  STS.U16 [R17+0x11100], R28 ;  /* 0x0111001c11007388 */ /* 0x0001e80000000400 */
[----:B------:R4:W3:Y:S01]  /*21e80*/  @!P0 LDG.E.U16 R11, [R2.64] ;  /* 0x0000000a020b8981 */ /* 0x0008e2000c1e1500 */
[----:B0-----:R-:W-:Y:S01]  /*21e90*/  PRMT R28, RZ, 0x7610, R28 ;  /* 0x00007610ff1c7816 */ /* 0x001fe2000000001c */
[----:B----4-:R-:W-:Y:S02]  /*21ea0*/  @!P0 IMAD.MOV.U32 R3, RZ, RZ, R9 ;  /* 0x000000ffff038224 */ /* 0x010fe400078e0009 */
[----:B------:R-:W-:Y:S04]  /*21eb0*/  STS.U16 [R17+0x11500], R20 ;  /* 0x0115001411007388 */ /* 0x000fe80000000400 */
[----:B------:R0:W-:Y:S04]  /*21ec0*/  STS.U16 [R17+0x11900], R24 ;  /* 0x0119001811007388 */ /* 0x0001e80000000400 */
[----:B------:R-:W4:Y:S01]  /*21ed0*/  LDL R9, [R1+0x7d4] ;  /* 0x0007d40001097983 */ /* 0x000f220000100800 */
[----:B0-----:R-:W-:-:S02]  /*21ee0*/  PRMT R24, RZ, 0x7610, R24 ;  /* 0x00007610ff187816 */ /* 0x001fc40000000018 */
[----:B------:R-:W-:Y:S01]  /*21ef0*/  PRMT R20, RZ, 0x7610, R20 ;  /* 0x00007610ff147816 */ /* 0x000fe20000000014 */
[----:B--2---:R-:W-:Y:S02]  /*21f00*/  @!P0 IMAD.MOV.U32 R2, RZ, RZ, R8 ;  /* 0x000000ffff028224 */ /* 0x004fe400078e0008 */
[----:B------:R-:W2:Y:S04]  /*21f10*/  LDL R8, [R1+0x7d8] ;  /* 0x0007d80001087983 */ /* 0x000ea80000100800 */
[----:B------:R0:W2:Y:S02]  /*21f20*/  @!P0 LDG.E.U16 R28, [R2.64] ;  /* 0x0000000a021c8981 */ /* 0x0000a4000c1e1500 */
[----:B0-----:R-:W-:Y:S02]  /*21f30*/  @!P0 IMAD.MOV.U32 R2, RZ, RZ, R6 ;  /* 0x000000ffff028224 */ /* 0x001fe400078e0006 */
[----:B------:R-:W-:-:S05]  /*21f40*/  @!P0 IMAD.MOV.U32 R3, RZ, RZ, R7 ;  /* 0x000000ffff038224 */ /* 0x000fca00078e0007 */
[----:B------:R3:W2:Y:S02]  /*21f50*/  @!P0 LDG.E.U16 R24, [R2.64] ;  /* 0x0000000a02188981 */ /* 0x0006a4000c1e1500 */
[----:B---3--:R-:W-:Y:S02]  /*21f60*/  @!P0 IMAD.MOV.U32 R2, RZ, RZ, R4 ;  /* 0x000000ffff028224 */ /* 0x008fe400078e0004 */
[----:B------:R-:W-:-:S05]  /*21f70*/  @!P0 IMAD.MOV.U32 R3, RZ, RZ, R5 ;  /* 0x000000ffff038224 */ /* 0x000fca00078e0005 */
[----:B------:R4:W3:Y:S02]  /*21f80*/  @!P0 LDG.E.U16 R20, [R2.64] ;  /* 0x0000000a02148981 */ /* 0x0008e4000c1e1500 */
[----:B----4-:R-:W-:Y:S02]  /*21f90*/  @!P0 IMAD.MOV.U32 R3, RZ, RZ, R9 ;  /* 0x000000ffff038224 */ /* 0x010fe400078e0009 */
[----:B--2---:R-:W-:Y:S04]  /*21fa0*/  STL [R1+0x2308], R28 ;  /* 0x0023081c01007387 */ /* 0x004fe80000100800 */
[----:B------:R-:W2:Y:S04]  /*21fb0*/  LDL R7, [R1+0x794] ;  /* 0x0007940001077983 */ /* 0x000ea80000100800 */
[----:B------:R-:W4:Y:S01]  /*21fc0*/  LDL R6, [R1+0x798] ;  /* 0x0007980001067983 */ /* 0x000f220000100800 */
[----:B------:R-:W-:-:S03]  /*21fd0*/  @!P0 IMAD.MOV.U32 R2, RZ, RZ, R8 ;  /* 0x000000ffff028224 */ /* 0x000fc600078e0008 */
[----:B------:R-:W-:Y:S04]  /*21fe0*/  STL [R1+0x230c], R24 ;  /* 0x00230c1801007387 */ /* 0x000fe80000100800 */
[----:B------:R-:W4:Y:S04]  /*21ff0*/  LDL R5, [R1+0x754] ;  /* 0x0007540001057983 */ /* 0x000f280000100800 */
[----:B------:R-:W4:Y:S04]  /*22000*/  LDL R4, [R1+0x758] ;  /* 0x0007580001047983 */ /* 0x000f280000100800 */
[----:B------:R-:W-:Y:S04]  /*22010*/  STL [R1+0x60], R13 ;  /* 0x0000600d01007387 */ /* 0x000fe80000100800 */
[----:B---3--:R-:W-:Y:S04]  /*22020*/  STL [R1+0x2310], R20 ;  /* 0x0023101401007387 */ /* 0x008fe80000100800 */
[----:B------:R-:W3:Y:S04]  /*22030*/  LDL R9, [R1+0x714] ;  /* 0x0007140001097983 */ /* 0x000ee80000100800 */
[----:B------:R-:W-:Y:S04]  /*22040*/  STL [R1+0xc], R12 ;  /* 0x00000c0c01007387 */ /* 0x000fe80000100800 */
[----:B------:R-:W3:Y:S01]  /*22050*/  LDL R8, [R1+0x718] ;  /* 0x0007180001087983 */ /* 0x000ee20000100800 */
[----:B------:R-:W-:-:S02]  /*22060*/  PRMT R16, RZ, 0x7610, R16 ;  /* 0x00007610ff107816 */ /* 0x000fc40000000010 */
[----:B------:R-:W-:-:S04]  /*22070*/  PRMT R0, RZ, 0x7610, R0 ;  /* 0x00007610ff007816 */ /* 0x000fc80000000000 */
[----:B------:R2:W3:Y:S02]  /*22080*/  @!P0 LDG.E.U16 R16, [R2.64] ;  /* 0x0000000a02108981 */ /* 0x0004e4000c1e1500 */
[----:B--2---:R-:W-:Y:S02]  /*22090*/  @!P0 IMAD.MOV.U32 R3, RZ, RZ, R7 ;  /* 0x000000ffff038224 */ /* 0x004fe400078e0007 */
[----:B----4-:R-:W-:-:S05]  /*220a0*/  @!P0 IMAD.MOV.U32 R2, RZ, RZ, R6 ;  /* 0x000000ffff028224 */ /* 0x010fca00078e0006 */
[----:B------:R0:W2:Y:S02]  /*220b0*/  @!P0 LDG.E.U16 R0, [R2.64] ;  /* 0x0000000a02008981 */ /* 0x0000a4000c1e1500 */
[----:B0-----:R-:W-:Y:S02]  /*220c0*/  PRMT R2, RZ, 0x7610, R2 ;  /* 0x00007610ff027816 */ /* 0x001fe40000000002 */
[----:B------:R-:W-:-:S04]  /*220d0*/  PRMT R3, RZ, 0x7610, R3 ;  /* 0x00007610ff037816 */ /* 0x000fc80000000003 */
[----:B------:R3:W4:Y:S02]  /*220e0*/  @!P0 LDG.E.U16 R2, [R4.64] ;  /* 0x0000000a04028981 */ /* 0x000724000c1e1500 */
[----:B---3--:R-:W-:Y:S02]  /*220f0*/  @!P0 IMAD.MOV.U32 R5, RZ, RZ, R9 ;  /* 0x000000ffff058224 */ /* 0x008fe400078e0009 */
[----:B------:R-:W-:-:S05]  /*22100*/  @!P0 IMAD.MOV.U32 R4, RZ, RZ, R8 ;  /* 0x000000ffff048224 */ /* 0x000fca00078e0008 */
[----:B------:R-:W3:Y:S04]  /*22110*/  @!P0 LDG.E.U16 R3, [R4.64] ;  /* 0x0000000a04038981 */ /* 0x000ee8000c1e1500 */
[----:B------:R-:W-:Y:S04]  /*22120*/  STL [R1+0x2314], R16 ;  /* 0x0023141001007387 */ /* 0x000fe80000100800 */
[----:B------:R-:W-:Y:S04]  /*22130*/  STL [R1+0x4], R11 ;  /* 0x0000040b01007387 */ /* 0x000fe80000100800 */
[----:B------:R-:W3:Y:S04]  /*22140*/  LDL R7, [R1+0x6d4] ;  /* 0x0006d40001077983 */ /* 0x000ee80000100800 */
[----:B------:R-:W3:Y:S04]  /*22150*/  LDL R6, [R1+0x6d8] ;  /* 0x0006d80001067983 */ /* 0x000ee80000100800 */
[----:B------:R0:W-:Y:S04]  /*22160*/  STS.U16 [R17+0x11d00], R15 ;  /* 0x011d000f11007388 */ /* 0x0001e80000000400 */
[----:B--2---:R-:W-:Y:S04]  /*22170*/  STL [R1+0x2318], R0 ;  /* 0x0023180001007387 */ /* 0x004fe80000100800 */
[----:B0-----:R-:W2:Y:S04]  /*22180*/  LDL R15, [R1+0x694] ;  /* 0x00069400010f7983 */ /* 0x001ea80000100800 */
[----:B------:R-:W2:Y:S04]  /*22190*/  LDL R13, [R1+0x698] ;  /* 0x00069800010d7983 */ /* 0x000ea80000100800 */
[----:B----4-:R0:W-:Y:S04]  /*221a0*/  STL [R1+0x231c], R2 ;  /* 0x00231c0201007387 */ /* 0x0101e80000100800 */
[----:B------:R-:W4:Y:S04]  /*221b0*/  LDL.LU R14, [R1+0x50] ;  /* 0x00005000010e7983 */ /* 0x000f280000300800 */
[----:B------:R-:W4:Y:S04]  /*221c0*/  LDL.LU R11, [R1+0x4c] ;  /* 0x00004c00010b7983 */ /* 0x000f280000300800 */
[----:B---3--:R-:W-:Y:S04]  /*221d0*/  STL [R1+0x2320], R3 ;  /* 0x0023200301007387 */ /* 0x008fe80000100800 */
[----:B------:R-:W3:Y:S04]  /*221e0*/  LDL R9, [R1+0x654] ;  /* 0x0006540001097983 */ /* 0x000ee80000100800 */
[----:B------:R-:W3:Y:S01]  /*221f0*/  LDL R8, [R1+0x658] ;  /* 0x0006580001087983 */ /* 0x000ee20000100800 */
[----:B------:R-:W-:-:S02]  /*22200*/  PRMT R4, RZ, 0x7610, R4 ;  /* 0x00007610ff047816 */ /* 0x000fc40000000004 */
[----:B------:R-:W-:Y:S02]  /*22210*/  PRMT R5, RZ, 0x7610, R5 ;  /* 0x00007610ff057816 */ /* 0x000fe40000000005 */
[----:B------:R-:W-:Y:S01]  /*22220*/  LOP3.LUT R10, R10, 0x3f, RZ, 0xc0, !PT ;  /* 0x0000003f0a0a7812 */ /* 0x000fe200078ec0ff */
[----:B------:R-:W-:Y:S04]  /*22230*/  STS.U16 [R17+0x12100], R29 ;  /* 0x0121001d11007388 */ /* 0x000fe80000000400 */
[----:B------:R2:W4:Y:S04]  /*22240*/  @!P0 LDG.E.U16 R4, [R6.64] ;  /* 0x0000000a06048981 */ /* 0x000528000c1e1500 */
[----:B------:R-:W4:Y:S01]  /*22250*/  LDL.LU R12, [R1+0x48] ;  /* 0x00004800010c7983 */ /* 0x000f220000300800 */
[----:B--2---:R-:W-:-:S02]  /*22260*/  @!P0 IMAD.MOV.U32 R7, RZ, RZ, R15 ;  /* 0x000000ffff078224 */ /* 0x004fc400078e000f */
[----:B------:R-:W-:-:S05]  /*22270*/  @!P0 IMAD.MOV.U32 R6, RZ, RZ, R13 ;  /* 0x000000ffff068224 */ /* 0x000fca00078e000d */
[----:B------:R1:W2:Y:S02]  /*22280*/  @!P0 LDG.E.U16 R5, [R6.64] ;  /* 0x0000000a06058981 */ /* 0x0002a4000c1e1500 */
[----:B-1----:R-:W-:-:S06]  /*22290*/  PRMT R6, RZ, 0x7610, R6 ;  /* 0x00007610ff067816 */ /* 0x002fcc0000000006 */
[----:B---3--:R1:W3:Y:S04]  /*222a0*/  @!P0 LDG.E.U16 R6, [R8.64] ;  /* 0x0000000a08068981 */ /* 0x0082e8000c1e1500 */
[----:B------:R-:W0:Y:S01]  /*222b0*/  S2R R15, SR_TID.X ;  /* 0x00000000000f7919 */ /* 0x000e220000002100 */
[----:B------:R-:W-:-:S03]  /*222c0*/  IMAD.SHL.U32 R10, R10, 0x2, RZ ;  /* 0x000000020a0a7824 */ /* 0x000fc600078e00ff */
[----:B------:R-:W-:Y:S04]  /*222d0*/  STS.U16 [R17+0x12500], R27 ;  /* 0x0125001b11007388 */ /* 0x000fe80000000400 */
[----:B------:R-:W-:Y:S04]  /*222e0*/  STS.U16 [R17+0x12900], R26 ;  /* 0x0129001a11007388 */ /* 0x000fe80000000400 */
[----:B------:R-:W-:Y:S04]  /*222f0*/  STS.U16 [R17+0x12d00], R25 ;  /* 0x012d001911007388 */ /* 0x000fe80000000400 */
[----:B------:R-:W-:Y:S01]  /*22300*/  STS.U16 [R17+0x13100], R23 ;  /* 0x0131001711007388 */ /* 0x000fe20000000400 */
[----:B0-----:R-:W-:-:S03]  /*22310*/  LOP3.LUT P1, RZ, R15, 0x40, RZ, 0xc0, !PT ;  /* 0x000000400fff7812 */ /* 0x001fc6000782c0ff */
[----:B----4-:R-:W-:Y:S01]  /*22320*/  STL [R1+0x2324], R4 ;  /* 0x0023240401007387 */ /* 0x010fe20000100800 */
[----:B------:R-:W-:-:S03]  /*22330*/  SEL R2, RZ, 0x90, !P1 ;  /* 0x00000090ff027807 */ /* 0x000fc60004800000 */
[----:B------:R-:W-:Y:S04]  /*22340*/  STS.U16 [R17+0x13500], R22 ;  /* 0x0135001611007388 */ /* 0x000fe80000000400 */
[----:B------:R-:W4:Y:S01]  /*22350*/  LDL.LU R13, [R1+0x44] ;  /* 0x00004400010d7983 */ /* 0x000f220000300800 */
[----:B------:R-:W-:-:S03]  /*22360*/  LOP3.LUT R2, R2, R10, RZ, 0x3c, !PT ;  /* 0x0000000a02027212 */ /* 0x000fc600078e3cff */
[----:B------:R-:W-:Y:S04]  /*22370*/  STS.U16 [R17+0x13900], R21 ;  /* 0x0139001511007388 */ /* 0x000fe80000000400 */
[----:B------:R0:W-:Y:S01]  /*22380*/  STS.U16 [R17+0x13d00], R19 ;  /* 0x013d001311007388 */ /* 0x0001e20000000400 */
[----:B------:R-:W-:-:S05]  /*22390*/  LOP3.LUT R2, R2, 0x40, RZ, 0x3c, !PT ;  /* 0x0000004002027812 */ /* 0x000fca00078e3cff */
[----:B------:R0:W-:Y:S04]  /*223a0*/  STS.U16 [R2+0x10200], R14 ;  /* 0x0102000e02007388 */ /* 0x0001e80000000400 */
[----:B--2---:R-:W-:Y:S04]  /*223b0*/  STL [R1+0x2328], R5 ;  /* 0x0023280501007387 */ /* 0x004fe80000100800 */
[----:B------:R-:W2:Y:S04]  /*223c0*/  LDL.LU R18, [R1+0x40] ;  /* 0x0000400001127983 */ /* 0x000ea80000300800 */
[----:B0-----:R-:W2:Y:S04]  /*223d0*/  LDL.LU R17, [R1+0x3c] ;  /* 0x00003c0001117983 */ /* 0x001ea80000300800 */
[----:B------:R-:W2:Y:S04]  /*223e0*/  LDL.LU R10, [R1+0x38] ;  /* 0x00003800010a7983 */ /* 0x000ea80000300800 */
[----:B-1----:R-:W2:Y:S04]  /*223f0*/  LDL R8, [R1+0x620] ;  /* 0x0006200001087983 */ /* 0x002ea80000100800 */
[----:B------:R-:W2:Y:S04]  /*22400*/  LDL R9, [R1+0xdfc] ;  /* 0x000dfc0001097983 */ /* 0x000ea80000100800 */
[----:B---3--:R-:W-:Y:S04]  /*22410*/  STL [R1+0x232c], R6 ;  /* 0x00232c0601007387 */ /* 0x008fe80000100800 */
        /* <DEDUP_REMOVED lines=15> */
[----:B------:R1:W-:Y:S04]  /*22510*/  STS.U16 [R2+0x10600], R11 ;  /* 0x0106000b02007388 */ /* 0x0003e80000000400 */
[----:B-1----:R-:W3:Y:S04]  /*22520*/  LDL.LU R11, [R1+0x34] ;  /* 0x00003400010b7983 */ /* 0x002ee80000300800 */
[----:B0-----:R-:W3:Y:S04]  /*22530*/  LDL R8, [R1+0xd8c] ;  /* 0x000d8c0001087983 */ /* 0x001ee80000100800 */
[----:B------:R-:W3:Y:S04]  /*22540*/  LDL R9, [R1+0xd90] ;  /* 0x000d900001097983 */ /* 0x000ee80000100800 */
[----:B------:R-:W-:Y:S04]  /*22550*/  STS.U16 [R2+0x10a00], R12 ;  /* 0x010a000c02007388 */ /* 0x000fe80000000400 */
[----:B--2---:R0:W-:Y:S04]  /*22560*/  STL [R1+0x58], R14 ;  /* 0x0000580e01007387 */ /* 0x0041e80000100800 */
[----:B0-----:R-:W2:Y:S04]  /*22570*/  LDL.LU R14, [R1+0x30] ;  /* 0x00003000010e7983 */ /* 0x001ea80000300800 */
[----:B------:R-:W2:Y:S01]  /*22580*/  LDL.LU R12, [R1+0x237c] ;  /* 0x00237c00010c7983 */ /* 0x000ea20000300800 */
[----:B---3--:R-:W-:-:S04]  /*22590*/  @!P0 LOP3.LUT R9, R9, R8, RZ, 0x3c, !PT ;  /* 0x0000000809098212 */ /* 0x008fc800078e3cff */
[----:B------:R-:W-:-:S04]  /*225a0*/  @!P0 LOP3.LUT R8, R9, R8, RZ, 0x3c, !PT ;  /* 0x0000000809088212 */ /* 0x000fc800078e3cff */
[----:B------:R-:W-:Y:S02]  /*225b0*/  @!P0 LOP3.LUT R9, R9, R8, RZ, 0x3c, !PT ;  /* 0x0000000809098212 */ /* 0x000fe400078e3cff */
[----:B--2---:R-:W-:-:S06]  /*225c0*/  PRMT R12, RZ, 0x7610, R12 ;  /* 0x00007610ff0c7816 */ /* 0x004fcc000000000c */
[----:B------:R0:W2:Y:S04]  /*225d0*/  @!P0 LDG.E.U16 R12, [R8.64] ;  /* 0x0000000a080c8981 */ /* 0x0000a8000c1e1500 */
[----:B----4-:R-:W-:Y:S04]  /*225e0*/  STS.U16 [R2+0x10e00], R13 ;  /* 0x010e000d02007388 */ /* 0x010fe80000000400 */
[----:B0-----:R-:W3:Y:S04]  /*225f0*/  LDL R8, [R1+0xd4c] ;  /* 0x000d4c0001087983 */ /* 0x001ee80000100800 */
[----:B------:R-:W3:Y:S04]  /*22600*/  LDL R9, [R1+0xd50] ;  /* 0x000d500001097983 */ /* 0x000ee80000100800 */
[----:B--2---:R0:W-:Y:S04]  /*22610*/  STL [R1+0x54], R12 ;  /* 0x0000540c01007387 */ /* 0x0041e80000100800 */
[----:B0-----:R-:W2:Y:S04]  /*22620*/  LDL.LU R12, [R1+0x2c] ;  /* 0x00002c00010c7983 */ /* 0x001ea80000300800 */
[----:B------:R-:W4:Y:S01]  /*22630*/  LDL.LU R13, [R1+0x2378] ;  /* 0x00237800010d7983 */ /* 0x000f220000300800 */
[----:B---3--:R-:W-:-:S04]  /*22640*/  @!P0 LOP3.LUT R9, R9, R8, RZ, 0x3c, !PT ;  /* 0x0000000809098212 */ /* 0x008fc800078e3cff */
[----:B------:R-:W-:-:S04]  /*22650*/  @!P0 LOP3.LUT R8, R9, R8, RZ, 0x3c, !PT ;  /* 0x0000000809088212 */ /* 0x000fc800078e3cff */
[----:B------:R-:W-:Y:S02]  /*22660*/  @!P0 LOP3.LUT R9, R9, R8, RZ, 0x3c, !PT ;  /* 0x0000000809098212 */ /* 0x000fe400078e3cff */
[----:B----4-:R-:W-:-:S06]  /*22670*/  PRMT R13, RZ, 0x7610, R13 ;  /* 0x00007610ff0d7816 */ /* 0x010fcc000000000d */
[----:B------:R-:W3:Y:S04]  /*22680*/  @!P0 LDG.E.U16 R13, [R8.64] ;  /* 0x0000000a080d8981 */ /* 0x000ee8000c1e1500 */
[----:B---3--:R0:W-:Y:S04]  /*22690*/  STL [R1+0x50], R13 ;  /* 0x0000500d01007387 */ /* 0x0081e80000100800 */
[----:B0-----:R-:W3:Y:S04]  /*226a0*/  LDL.LU R13, [R1+0x2374] ;  /* 0x00237400010d7983 */ /* 0x001ee80000300800 */
[----:B------:R-:W4:Y:S04]  /*226b0*/  LDL R8, [R1+0xd0c] ;  /* 0x000d0c0001087983 */ /* 0x000f280000100800 */
[----:B------:R-:W4:Y:S01]  /*226c0*/  LDL R9, [R1+0xd10] ;  /* 0x000d100001097983 */ /* 0x000f220000100800 */
[----:B---3--:R-:W-:-:S02]  /*226d0*/  PRMT R13, RZ, 0x7610, R13 ;  /* 0x00007610ff0d7816 */ /* 0x008fc4000000000d */
[----:B----4-:R-:W-:-:S04]  /*226e0*/  @!P0 LOP3.LUT R9, R9, R8, RZ, 0x3c, !PT ;  /* 0x0000000809098212 */ /* 0x010fc800078e3cff */
[----:B------:R-:W-:-:S04]  /*226f0*/  @!P0 LOP3.LUT R8, R9, R8, RZ, 0x3c, !PT ;  /* 0x0000000809088212 */ /* 0x000fc800078e3cff */
[----:B------:R-:W-:-:S05]  /*22700*/  @!P0 LOP3.LUT R9, R9, R8, RZ, 0x3c, !PT ;  /* 0x0000000809098212 */ /* 0x000fca00078e3cff */
[----:B------:R-:W3:Y:S04]  /*22710*/  @!P0 LDG.E.U16 R13, [R8.64] ;  /* 0x0000000a080d8981 */ /* 0x000ee8000c1e1500 */
[----:B------:R0:W-:Y:S04]  /*22720*/  STS.U16 [R2+0x11200], R18 ;  /* 0x0112001202007388 */ /* 0x0001e80000000400 */
[----:B0-----:R-:W4:Y:S04]  /*22730*/  LDL.LU R18, [R1+0x24] ;  /* 0x0000240001127983 */ /* 0x001f280000300800 */
[----:B---3--:R0:W-:Y:S04]  /*22740*/  STL [R1+0x4c], R13 ;  /* 0x00004c0d01007387 */ /* 0x0081e80000100800 */
[----:B0-----:R-:W3:Y:S04]  /*22750*/  LDL.LU R13, [R1+0x2370] ;  /* 0x00237000010d7983 */ /* 0x001ee80000300800 */
[----:B------:R-:W2:Y:S04]  /*22760*/  LDL R8, [R1+0xccc] ;  /* 0x000ccc0001087983 */ /* 0x000ea80000100800 */
[----:B------:R-:W2:Y:S04]  /*22770*/  LDL R9, [R1+0xcd0] ;  /* 0x000cd00001097983 */ /* 0x000ea80000100800 */
[----:B------:R0:W-:Y:S04]  /*22780*/  STS.U16 [R2+0x11600], R17 ;  /* 0x0116001102007388 */ /* 0x0001e80000000400 */
[----:B0-----:R-:W4:Y:S01]  /*22790*/  LDL.LU R17, [R1+0x236c] ;  /* 0x00236c0001117983 */ /* 0x001f220000300800 */
[----:B---3--:R-:W-:-:S02]  /*227a0*/  PRMT R13, RZ, 0x7610, R13 ;  /* 0x00007610ff0d7816 */ /* 0x008fc4000000000d */
[----:B--2---:R-:W-:-:S04]  /*227b0*/  @!P0 LOP3.LUT R9, R9, R8, RZ, 0x3c, !PT ;  /* 0x0000000809098212 */ /* 0x004fc800078e3cff */
[----:B------:R-:W-:-:S04]  /*227c0*/  @!P0 LOP3.LUT R8, R9, R8, RZ, 0x3c, !PT ;  /* 0x0000000809088212 */ /* 0x000fc800078e3cff */
[----:B------:R-:W-:-:S05]  /*227d0*/  @!P0 LOP3.LUT R9, R9, R8, RZ, 0x3c, !PT ;  /* 0x0000000809098212 */ /* 0x000fca00078e3cff */
[----:B------:R0:W2:Y:S04]  /*227e0*/  @!P0 LDG.E.U16 R13, [R8.64] ;  /* 0x0000000a080d8981 */ /* 0x0000a8000c1e1500 */
[----:B0-----:R-:W3:Y:S04]  /*227f0*/  LDL R8, [R1+0xc8c] ;  /* 0x000c8c0001087983 */ /* 0x001ee80000100800 */
[----:B------:R-:W3:Y:S01]  /*22800*/  LDL R9, [R1+0xc90] ;  /* 0x000c900001097983 */ /* 0x000ee20000100800 */
[----:B----4-:R-:W-:Y:S02]  /*22810*/  PRMT R17, RZ, 0x7610, R17 ;  /* 0x00007610ff117816 */ /* 0x010fe40000000011 */
[----:B---3--:R-:W-:-:S04]  /*22820*/  @!P0 LOP3.LUT R9, R9, R8, RZ, 0x3c, !PT ;  /* 0x0000000809098212 */ /* 0x008fc800078e3cff */
[----:B------:R-:W-:-:S04]  /*22830*/  @!P0 LOP3.LUT R8, R9, R8, RZ, 0x3c, !PT ;  /* 0x0000000809088212 */ /* 0x000fc800078e3cff */
[----:B------:R-:W-:-:S05]  /*22840*/  @!P0 LOP3.LUT R9, R9, R8, RZ, 0x3c, !PT ;  /* 0x0000000809098212 */ /* 0x000fca00078e3cff */
[----:B------:R-:W3:Y:S04]  /*22850*/  @!P0 LDG.E.U16 R17, [R8.64] ;  /* 0x0000000a08118981 */ /* 0x000ee8000c1e1500 */
[----:B--2---:R0:W-:Y:S04]  /*22860*/  STL [R1+0x48], R13 ;  /* 0x0000480d01007387 */ /* 0x0041e80000100800 */
[----:B------:R1:W-:Y:S04]  /*22870*/  STS.U16 [R2+0x11a00], R10 ;  /* 0x011a000a02007388 */ /* 0x0003e80000000400 */
[----:B0-----:R-:W2:Y:S04]  /*22880*/  LDL R13, [R1+0xbd0] ;  /* 0x000bd000010d7983 */ /* 0x001ea80000100800 */
[----:B-1----:R-:W4:Y:S04]  /*22890*/  LDL.LU R10, [R1+0x18] ;  /* 0x00001800010a7983 */ /* 0x002f280000300800 */
[----:B---3--:R0:W-:Y:S04]  /*228a0*/  STL [R1+0x44], R17 ;  /* 0x0000441101007387 */ /* 0x0081e80000100800 */
[----:B0-----:R-:W3:Y:S04]  /*228b0*/  LDL.LU R17, [R1+0x2368] ;  /* 0x0023680001117983 */ /* 0x001ee80000300800 */
[----:B------:R-:W2:Y:S04]  /*228c0*/  LDL R8, [R1+0xc4c] ;  /* 0x000c4c0001087983 */ /* 0x000ea80000100800 */
[----:B------:R-:W2:Y:S01]  /*228d0*/  LDL R9, [R1+0xc50] ;  /* 0x000c500001097983 */ /* 0x000ea20000100800 */
[----:B------:R-:W-:-:S03]  /*228e0*/  PRMT R24, RZ, 0x7610, R24 ;  /* 0x00007610ff187816 */ /* 0x000fc60000000018 */
[----:B------:R0:W-:Y:S04]  /*228f0*/  STS.U16 [R2+0x11e00], R11 ;  /* 0x011e000b02007388 */ /* 0x0001e80000000400 */
[----:B0-----:R-:W3:Y:S01]  /*22900*/  LDL.LU R11, [R1+0x2364] ;  /* 0x00236400010b7983 */ /* 0x001ee20000300800 */
[----:B--2---:R-:W-:-:S04]  /*22910*/  @!P0 LOP3.LUT R9, R9, R8, RZ, 0x3c, !PT ;  /* 0x0000000809098212 */ /* 0x004fc800078e3cff */
[----:B------:R-:W-:-:S04]  /*22920*/  @!P0 LOP3.LUT R8, R9, R8, RZ, 0x3c, !PT ;  /* 0x0000000809088212 */ /* 0x000fc800078e3cff */
[----:B------:R-:W-:-:S05]  /*22930*/  @!P0 LOP3.LUT R9, R9, R8, RZ, 0x3c, !PT ;  /* 0x0000000809098212 */ /* 0x000fca00078e3cff */
[----:B------:R0:W2:Y:S04]  /*22940*/  @!P0 LDG.E.U16 R24, [R8.64] ;  /* 0x0000000a08188981 */ /* 0x0000a8000c1e1500 */
[----:B0-----:R-:W2:Y:S04]  /*22950*/  LDL R8, [R1+0xc0c] ;  /* 0x000c0c0001087983 */ /* 0x001ea80000100800 */
[----:B------:R-:W2:Y:S01]  /*22960*/  LDL R9, [R1+0xc10] ;  /* 0x000c100001097983 */ /* 0x000ea20000100800 */
[----:B---3--:R-:W-:Y:S02]  /*22970*/  PRMT R11, RZ, 0x7610, R11 ;  /* 0x00007610ff0b7816 */ /* 0x008fe4000000000b */
[----:B--2---:R-:W-:-:S04]  /*22980*/  @!P0 LOP3.LUT R9, R9, R8, RZ, 0x3c, !PT ;  /* 0x0000000809098212 */ /* 0x004fc800078e3cff */
[----:B------:R-:W-:-:S04]  /*22990*/  @!P0 LOP3.LUT R8, R9, R8, RZ, 0x3c, !PT ;  /* 0x0000000809088212 */ /* 0x000fc800078e3cff */
[----:B------:R-:W-:-:S05]  /*229a0*/  @!P0 LOP3.LUT R9, R9, R8, RZ, 0x3c, !PT ;  /* 0x0000000809098212 */ /* 0x000fca00078e3cff */
[----:B------:R-:W2:Y:S04]  /*229b0*/  @!P0 LDG.E.U16 R11, [R8.64] ;  /* 0x0000000a080b8981 */ /* 0x000ea8000c1e1500 */
[----:B------:R0:W-:Y:S04]  /*229c0*/  STS.U16 [R2+0x12200], R14 ;  /* 0x0122000e02007388 */ /* 0x0001e80000000400 */
[----:B0-----:R-:W3:Y:S04]  /*229d0*/  LDL R14, [R1+0xb50] ;  /* 0x000b5000010e7983 */ /* 0x001ee80000100800 */
[----:B------:R0:W-:Y:S04]  /*229e0*/  STL [R1+0x40], R24 ;  /* 0x0000401801007387 */ /* 0x0001e80000100800 */
[----:B0-----:R-:W3:Y:S04]  /*229f0*/  LDL.LU R24, [R1+0x10] ;  /* 0x0000100001187983 */ /* 0x001ee80000300800 */
[----:B--2---:R0:W-:Y:S04]  /*22a00*/  STL [R1+0x3c], R11 ;  /* 0x00003c0b01007387 */ /* 0x0041e80000100800 */
[----:B0-----:R-:W2:Y:S04]  /*22a10*/  LDL.LU R11, [R1+0x2360] ;  /* 0x00236000010b7983 */ /* 0x001ea80000300800 */
[----:B------:R-:W3:Y:S01]  /*22a20*/  LDL R9, [R1+0xbcc] ;  /* 0x000bcc0001097983 */ /* 0x000ee20000100800 */
[----:B------:R-:W-:Y:S01]  /*22a30*/  @!P0 IMAD.MOV.U32 R8, RZ, RZ, R13 ;  /* 0x000000ffff088224 */ /* 0x000fe200078e000d */
[----:B--2---:R-:W-:-:S06]  /*22a40*/  PRMT R11, RZ, 0x7610, R11 ;  /* 0x00007610ff0b7816 */ /* 0x004fcc000000000b */
[----:B---3--:R0:W2:Y:S04]  /*22a50*/  @!P0 LDG.E.U16 R11, [R8.64] ;  /* 0x0000000a080b8981 */ /* 0x0080a8000c1e1500 */
[----:B------:R1:W-:Y:S04]  /*22a60*/  STS.U16 [R2+0x12600], R12 ;  /* 0x0126000c02007388 */ /* 0x0003e80000000400 */
[----:B-1----:R-:W3:Y:S04]  /*22a70*/  LDL.LU R12, [R1+0x8] ;  /* 0x00000800010c7983 */ /* 0x002ee80000300800 */
[----:B0-----:R-:W3:Y:S04]  /*22a80*/  LDL R8, [R1+0xb8c] ;  /* 0x000b8c0001087983 */ /* 0x001ee80000100800 */
[----:B------:R-:W3:Y:S04]  /*22a90*/  LDL R9, [R1+0xb90] ;  /* 0x000b900001097983 */ /* 0x000ee80000100800 */
[----:B------:R-:W4:Y:S04]  /*22aa0*/  LDL R13, [R1+0xacc] ;  /* 0x000acc00010d7983 */ /* 0x000f280000100800 */
[----:B------:R-:W-:Y:S04]  /*22ab0*/  STS.U16 [R2+0x12a00], R18 ;  /* 0x012a001202007388 */ /* 0x000fe80000000400 */
[----:B--2---:R0:W-:Y:S04]  /*22ac0*/  STL [R1+0x38], R11 ;  /* 0x0000380b01007387 */ /* 0x0041e80000100800 */
[----:B0-----:R-:W2:Y:S04]  /*22ad0*/  LDL R11, [R1+0xad0] ;  /* 0x000ad000010b7983 */ /* 0x001ea80000100800 */
[----:B------:R-:W2:Y:S01]  /*22ae0*/  LDL.LU R18, [R1+0x235c] ;  /* 0x00235c0001127983 */ /* 0x000ea20000300800 */
[----:B---3--:R-:W-:-:S04]  /*22af0*/  @!P0 LOP3.LUT R9, R9, R8, RZ, 0x3c, !PT ;  /* 0x0000000809098212 */ /* 0x008fc800078e3cff */
[----:B------:R-:W-:-:S04]  /*22b00*/  @!P0 LOP3.LUT R8, R9, R8, RZ, 0x3c, !PT ;  /* 0x0000000809088212 */ /* 0x000fc800078e3cff */
[----:B------:R-:W-:Y:S02]  /*22b10*/  @!P0 LOP3.LUT R9, R9, R8, RZ, 0x3c, !PT ;  /* 0x0000000809098212 */ /* 0x000fe400078e3cff */
[----:B--2---:R-:W-:-:S06]  /*22b20*/  PRMT R18, RZ, 0x7610, R18 ;  /* 0x00007610ff127816 */ /* 0x004fcc0000000012 */
[----:B------:R-:W2:Y:S04]  /*22b30*/  @!P0 LDG.E.U16 R18, [R8.64] ;  /* 0x0000000a08128981 */ /* 0x000ea8000c1e1500 */
[----:B--2---:R0:W-:Y:S04]  /*22b40*/  STL [R1+0x34], R18 ;  /* 0x0000341201007387 */ /* 0x0041e80000100800 */
[----:B0-----:R-:W2:Y:S04]  /*22b50*/  LDL.LU R18, [R1+0x2358] ;  /* 0x0023580001127983 */ /* 0x001ea80000300800 */
[----:B------:R-:W3:Y:S04]  /*22b60*/  LDL.LU R8, [R1+0x1c] ;  /* 0x00001c0001087983 */ /* 0x000ee80000300800 */
[----:B------:R-:W4:Y:S01]  /*22b70*/  LDL R9, [R1+0xb4c] ;  /* 0x000b4c0001097983 */ /* 0x000f220000100800 */
[----:B--2---:R-:W-:-:S03]  /*22b80*/  PRMT R18, RZ, 0x7610, R18 ;  /* 0x00007610ff127816 */ /* 0x004fc60000000012 */
[----:B---3--:R0:W-:Y:S02]  /*22b90*/  STS.U16 [R2+0x12e00], R8 ;  /* 0x012e000802007388 */ /* 0x0081e40000000400 */
[----:B0-----:R-:W-:Y:S02]  /*22ba0*/  @!P0 IMAD.MOV.U32 R8, RZ, RZ, R14 ;  /* 0x000000ffff088224 */ /* 0x001fe400078e000e */
[----:B------:R-:W2:Y:S04]  /*22bb0*/  LDL R14, [R1+0xa90] ;  /* 0x000a9000010e7983 */ /* 0x000ea80000100800 */
[----:B----4-:R-:W3:Y:S04]  /*22bc0*/  @!P0 LDG.E.U16 R18, [R8.64] ;  /* 0x0000000a08128981 */ /* 0x010ee8000c1e1500 */
        /* <DEDUP_REMOVED lines=13> */
[----:B------:R-:W2:Y:S01]  /*22ca0*/  LDL.LU R9, [R1+0x14] ;  /* 0x0000140001097983 */ /* 0x000ea20000300800 */
[----:B------:R-:W-:Y:S01]  /*22cb0*/  PRMT R5, RZ, 0x7610, R5 ;  /* 0x00007610ff057816 */ /* 0x000fe20000000005 */
[----:B------:R-:W-:Y:S01]  /*22cc0*/  @!P0 IMAD.MOV.U32 R8, RZ, RZ, R11 ;  /* 0x000000ffff088224 */ /* 0x000fe200078e000b */
[----:B------:R-:W-:Y:S01]  /*22cd0*/  PRMT R4, RZ, 0x7610, R4 ;  /* 0x00007610ff047816 */ /* 0x000fe20000000004 */
[----:B------:R-:W3:Y:S04]  /*22ce0*/  LDL R11, [R1+0xa4c] ;  /* 0x000a4c00010b7983 */ /* 0x000ee80000100800 */
[----:B--2---:R0:W-:Y:S02]  /*22cf0*/  STS.U16 [R2+0x13600], R9 ;  /* 0x0136000902007388 */ /* 0x0041e40000000400 */
[----:B0-----:R-:W-:-:S05]  /*22d00*/  @!P0 IMAD.MOV.U32 R9, RZ, RZ, R13 ;  /* 0x000000ffff098224 */ /* 0x001fca00078e000d */
[----:B------:R0:W2:Y:S04]  /*22d10*/  @!P0 LDG.E.U16 R5, [R8.64] ;  /* 0x0000000a08058981 */ /* 0x0000a8000c1e1500 */
[----:B0-----:R-:W3:Y:S01]  /*22d20*/  LDL R9, [R1+0xa8c] ;  /* 0x000a8c0001097983 */ /* 0x001ee20000100800 */
[----:B------:R-:W-:-:S03]  /*22d30*/  @!P0 IMAD.MOV.U32 R8, RZ, RZ, R14 ;  /* 0x000000ffff088224 */ /* 0x000fc600078e000e */
[----:B------:R0:W-:Y:S04]  /*22d40*/  STS.U16 [R2+0x13a00], R24 ;  /* 0x013a001802007388 */ /* 0x0001e80000000400 */
[----:B0-----:R-:W0:Y:S04]  /*22d50*/  S2R R24, SR_TID.X ;  /* 0x0000000000187919 */ /* 0x001e280000002100 */
[----:B--2---:R1:W-:Y:S04]  /*22d60*/  STL [R1+0x28], R5 ;  /* 0x0000280501007387 */ /* 0x0043e80000100800 */
[----:B---3--:R2:W3:Y:S04]  /*22d70*/  @!P0 LDG.E.U16 R4, [R8.64] ;  /* 0x0000000a08048981 */ /* 0x0084e8000c1e1500 */
[----:B-1----:R-:W4:Y:S01]  /*22d80*/  LDL R5, [R1+0xa50] ;  /* 0x000a500001057983 */ /* 0x002f220000100800 */
[----:B------:R-:W-:-:S02]  /*22d90*/  LOP3.LUT R15, R15, 0x3f, RZ, 0xc0, !PT ;  /* 0x0000003f0f0f7812 */ /* 0x000fc400078ec0ff */
[----:B0-----:R-:W-:Y:S01]  /*22da0*/  LOP3.LUT P1, RZ, R24, 0x40, RZ, 0xc0, !PT ;  /* 0x0000004018ff7812 */ /* 0x001fe2000782c0ff */
[----:B------:R-:W4:Y:S01]  /*22db0*/  LDL.LU R13, [R1+0x3fc] ;  /* 0x0003fc00010d7983 */ /* 0x000f220000300800 */
[----:B------:R-:W-:Y:S01]  /*22dc0*/  PRMT R28, RZ, 0x7610, R28 ;  /* 0x00007610ff1c7816 */ /* 0x000fe2000000001c */
[----:B------:R-:W-:Y:S02]  /*22dd0*/  IMAD.SHL.U32 R15, R15, 0x2, RZ ;  /* 0x000000020f0f7824 */ /* 0x000fe400078e00ff */
[----:B------:R-:W4:Y:S01]  /*22de0*/  LDL.LU R14, [R1+0x3f8] ;  /* 0x0003f800010e7983 */ /* 0x000f220000300800 */
[----:B--2---:R-:W-:-:S03]  /*22df0*/  @!P0 IMAD.MOV.U32 R9, RZ, RZ, R11 ;  /* 0x000000ffff098224 */ /* 0x004fc600078e000b */
[----:B------:R0:W-:Y:S04]  /*22e00*/  STS.U16 [R2+0x13e00], R12 ;  /* 0x013e000c02007388 */ /* 0x0001e80000000400 */
[----:B0-----:R-:W2:Y:S04]  /*22e10*/  LDL R12, [R1+0x9cc] ;  /* 0x0009cc00010c7983 */ /* 0x001ea80000100800 */
[----:B------:R-:W2:Y:S04]  /*22e20*/  LDL R2, [R1+0x9d0] ;  /* 0x0009d00001027983 */ /* 0x000ea80000100800 */
[----:B---3--:R0:W-:Y:S01]  /*22e30*/  STL [R1+0x24], R4 ;  /* 0x0000240401007387 */ /* 0x0081e20000100800 */
[----:B----4-:R-:W-:-:S05]  /*22e40*/  @!P0 IMAD.MOV.U32 R8, RZ, RZ, R5 ;  /* 0x000000ffff088224 */ /* 0x010fca00078e0005 */
[----:B------:R1:W3:Y:S01]  /*22e50*/  @!P0 LDG.E.U16 R28, [R8.64] ;  /* 0x0000000a081c8981 */ /* 0x0002e2000c1e1500 */
[----:B0-----:R-:W-:-:S04]  /*22e60*/  SEL R4, RZ, 0x90, !P1 ;  /* 0x00000090ff047807 */ /* 0x001fc80004800000 */
[----:B------:R-:W-:Y:S02]  /*22e70*/  LOP3.LUT R4, R4, R15, RZ, 0x3c, !PT ;  /* 0x0000000f04047212 */ /* 0x000fe400078e3cff */
[----:B------:R-:W4:Y:S04]  /*22e80*/  LDL.LU R15, [R1+0x3f4] ;  /* 0x0003f400010f7983 */ /* 0x000f280000300800 */
[----:B-1----:R-:W2:Y:S04]  /*22e90*/  LDL R8, [R1+0xa0c] ;  /* 0x000a0c0001087983 */ /* 0x002ea80000100800 */
[----:B------:R-:W2:Y:S01]  /*22ea0*/  LDL R9, [R1+0xa10] ;  /* 0x000a100001097983 */ /* 0x000ea20000100800 */
[----:B------:R-:W-:-:S02]  /*22eb0*/  PRMT R18, RZ, 0x7610, R18 ;  /* 0x00007610ff127816 */ /* 0x000fc40000000012 */
[----:B------:R-:W-:Y:S01]  /*22ec0*/  LOP3.LUT R4, R4, 0x60, RZ, 0x3c, !PT ;  /* 0x0000006004047812 */ /* 0x000fe200078e3cff */
[----:B------:R-:W3:Y:S04]  /*22ed0*/  LDL R11, [R1+0x98c] ;  /* 0x00098c00010b7983 */ /* 0x000ee80000100800 */
[----:B------:R-:W3:Y:S01]  /*22ee0*/  LDL R5, [R1+0x990] ;  /* 0x0009900001057983 */ /* 0x000ee20000100800 */
[----:B--2---:R-:W-:-:S04]  /*22ef0*/  @!P0 LOP3.LUT R9, R9, R8, RZ, 0x3c, !PT ;  /* 0x0000000809098212 */ /* 0x004fc800078e3cff */
[----:B------:R-:W-:-:S04]  /*22f00*/  @!P0 LOP3.LUT R8, R9, R8, RZ, 0x3c, !PT ;  /* 0x0000000809088212 */ /* 0x000fc800078e3cff */
[----:B------:R-:W-:-:S05]  /*22f10*/  @!P0 LOP3.LUT R9, R9, R8, RZ, 0x3c, !PT ;  /* 0x0000000809098212 */ /* 0x000fca00078e3cff */
[----:B------:R-:W2:Y:S04]  /*22f20*/  @!P0 LDG.E.U16 R18, [R8.64] ;  /* 0x0000000a08128981 */ /* 0x000ea8000c1e1500 */
[----:B---3--:R0:W-:Y:S04]  /*22f30*/  STL [R1+0x20], R28 ;  /* 0x0000201c01007387 */ /* 0x0081e80000100800 */
[----:B------:R1:W-:Y:S04]  /*22f40*/  STS.U16 [R4+0x10300], R10 ;  /* 0x0103000a04007388 */ /* 0x0003e80000000400 */
[----:B0-----:R-:W3:Y:S04]  /*22f50*/  LDL.LU R28, [R1+0x3f0] ;  /* 0x0003f000011c7983 */ /* 0x001ee80000300800 */
[----:B-1----:R-:W3:Y:S04]  /*22f60*/  LDL.LU R10, [R1+0x3ec] ;  /* 0x0003ec00010a7983 */ /* 0x002ee80000300800 */
[----:B--2---:R0:W-:Y:S04]  /*22f70*/  STL [R1+0x1c], R18 ;  /* 0x00001c1201007387 */ /* 0x0041e80000100800 */
[----:B0-----:R-:W2:Y:S04]  /*22f80*/  LDL.LU R18, [R1+0x234c] ;  /* 0x00234c0001127983 */ /* 0x001ea80000300800 */
[----:B------:R-:W2:Y:S01]  /*22f90*/  LDL.LU R9, [R1+0x400] ;  /* 0x0004000001097983 */ /* 0x000ea20000300800 */
[----:B------:R-:W-:Y:S01]  /*22fa0*/  PRMT R0, RZ, 0x7610, R0 ;  /* 0x00007610ff007816 */ /* 0x000fe20000000000 */
[----:B------:R-:W-:-:S02]  /*22fb0*/  @!P0 IMAD.MOV.U32 R8, RZ, RZ, R2 ;  /* 0x000000ffff088224 */ /* 0x000fc400078e0002 */
[----:B--2---:R0:W-:Y:S02]  /*22fc0*/  STS.U16 [R4+0x10700], R9 ;  /* 0x0107000904007388 */ /* 0x0041e40000000400 */
[----:B0-----:R-:W-:Y:S01]  /*22fd0*/  @!P0 IMAD.MOV.U32 R9, RZ, RZ, R12 ;  /* 0x000000ffff098224 */ /* 0x001fe200078e000c */
[----:B------:R-:W-:Y:S01]  /*22fe0*/  PRMT R3, RZ, 0x7610, R3 ;  /* 0x00007610ff037816 */ /* 0x000fe20000000003 */
[----:B------:R-:W2:Y:S04]  /*22ff0*/  LDL.LU R12, [R1+0x3e8] ;  /* 0x0003e800010c7983 */ /* 0x000ea80000300800 */
[----:B------:R0:W2:Y:S04]  /*23000*/  @!P0 LDG.E.U16 R0, [R8.64] ;  /* 0x0000000a08008981 */ /* 0x0000a8000c1e1500 */
[----:B------:R-:W3:Y:S01]  /*23010*/  LDL R2, [R1+0x90c] ;  /* 0x00090c0001027983 */ /* 0x000ee20000100800 */
[----:B0-----:R-:W-:-:S02]  /*23020*/  @!P0 IMAD.MOV.U32 R8, RZ, RZ, R5 ;  /* 0x000000ffff088224 */ /* 0x001fc400078e0005 */
[----:B------:R-:W-:-:S05]  /*23030*/  @!P0 IMAD.MOV.U32 R9, RZ, RZ, R11 ;  /* 0x000000ffff098224 */ /* 0x000fca00078e000b */
[----:B------:R0:W3:Y:S04]  /*23040*/  @!P0 LDG.E.U16 R3, [R8.64] ;  /* 0x0000000a08038981 */ /* 0x0000e8000c1e1500 */
[----:B--2---:R1:W-:Y:S04]  /*23050*/  STL [R1+0x18], R0 ;  /* 0x0000180001007387 */ /* 0x0043e80000100800 */
[----:B0-----:R-:W2:Y:S04]  /*23060*/  LDL R8, [R1+0x94c] ;  /* 0x00094c0001087983 */ /* 0x001ea80000100800 */
[----:B------:R-:W2:Y:S04]  /*23070*/  LDL R9, [R1+0x950] ;  /* 0x0009500001097983 */ /* 0x000ea80000100800 */
[----:B-1----:R-:W2:Y:S04]  /*23080*/  LDL R0, [R1+0x910] ;  /* 0x0009100001007983 */ /* 0x002ea80000100800 */
[----:B------:R0:W-:Y:S04]  /*23090*/  STS.U16 [R4+0x10b00], R13 ;  /* 0x010b000d04007388 */ /* 0x0001e80000000400 */
[----:B------:R-:W2:Y:S01]  /*230a0*/  LDL R11, [R1+0x8d0] ;  /* 0x0008d000010b7983 */ /* 0x000ea20000100800 */
[----:B------:R-:W-:-:S03]  /*230b0*/  PRMT R20, RZ, 0x7610, R20 ;  /* 0x00007610ff147816 */ /* 0x000fc60000000014 */
[----:B------:R-:W2:Y:S04]  /*230c0*/  LDL R5, [R1+0x88c] ;  /* 0x00088c0001057983 */ /* 0x000ea80000100800 */
[----:B0-----:R-:W2:Y:S04]  /*230d0*/  LDL R13, [R1+0x8cc] ;  /* 0x0008cc00010d7983 */ /* 0x001ea80000100800 */
[----:B---3--:R0:W-:Y:S04]  /*230e0*/  STL [R1+0x14], R3 ;  /* 0x0000140301007387 */ /* 0x0081e80000100800 */
[----:B------:R1:W-:Y:S04]  /*230f0*/  STS.U16 [R4+0x10f00], R14 ;  /* 0x010f000e04007388 */ /* 0x0003e80000000400 */
[----:B0-----:R-:W3:Y:S04]  /*23100*/  LDL R3, [R1+0x890] ;  /* 0x0008900001037983 */ /* 0x001ee80000100800 */
[----:B-1----:R-:W3:Y:S04]  /*23110*/  LDL.LU R14, [R1+0x3e4] ;  /* 0x0003e400010e7983 */ /* 0x002ee80000300800 */
[----:B----4-:R0:W-:Y:S04]  /*23120*/  STS.U16 [R4+0x11300], R15 ;  /* 0x0113000f04007388 */ /* 0x0101e80000000400 */
[----:B0-----:R-:W4:Y:S01]  /*23130*/  LDL.LU R15, [R1+0x3e0] ;  /* 0x0003e000010f7983 */ /* 0x001f220000300800 */
[----:B--2---:R-:W-:-:S04]  /*23140*/  @!P0 LOP3.LUT R9, R9, R8, RZ, 0x3c, !PT ;  /* 0x0000000809098212 */ /* 0x004fc800078e3cff */
[----:B------:R-:W-:-:S04]  /*23150*/  @!P0 LOP3.LUT R8, R9, R8, RZ, 0x3c, !PT ;  /* 0x0000000809088212 */ /* 0x000fc800078e3cff */
[----:B------:R-:W-:-:S05]  /*23160*/  @!P0 LOP3.LUT R9, R9, R8, RZ, 0x3c, !PT ;  /* 0x0000000809098212 */ /* 0x000fca00078e3cff */
[----:B------:R0:W2:Y:S02]  /*23170*/  @!P0 LDG.E.U16 R20, [R8.64] ;  /* 0x0000000a08148981 */ /* 0x0000a4000c1e1500 */
[----:B0-----:R-:W-:Y:S02]  /*23180*/  @!P0 IMAD.MOV.U32 R8, RZ, RZ, R0 ;  /* 0x000000ffff088224 */ /* 0x001fe400078e0000 */
[----:B------:R-:W-:Y:S01]  /*23190*/  @!P0 IMAD.MOV.U32 R9, RZ, RZ, R2 ;  /* 0x000000ffff098224 */ /* 0x000fe200078e0002 */
[----:B------:R-:W2:Y:S04]  /*231a0*/  LDL R0, [R1+0x850] ;  /* 0x0008500001007983 */ /* 0x000ea80000100800 */
[----:B------:R-:W4:Y:S01]  /*231b0*/  LDL R2, [R1+0x84c] ;  /* 0x00084c0001027983 */ /* 0x000f220000100800 */
[----:B------:R-:W-:-:S02]  /*231c0*/  PRMT R16, RZ, 0x7610, R16 ;  /* 0x00007610ff107816 */ /* 0x000fc40000000010 */
[----:B------:R-:W-:-:S04]  /*231d0*/  PRMT R6, RZ, 0x7610, R6 ;  /* 0x00007610ff067816 */ /* 0x000fc80000000006 */
[----:B------:R0:W4:Y:S01]  /*231e0*/  @!P0 LDG.E.U16 R16, [R8.64] ;  /* 0x0000000a08108981 */ /* 0x000122000c1e1500 */
[----:B------:R-:W-:Y:S01]  /*231f0*/  PRMT R26, RZ, 0x7610, R26 ;  /* 0x00007610ff1a7816 */ /* 0x000fe2000000001a */
[----:B0-----:R-:W-:Y:S02]  /*23200*/  @!P0 IMAD.MOV.U32 R8, RZ, RZ, R11 ;  /* 0x000000ffff088224 */ /* 0x001fe400078e000b */
[----:B------:R-:W-:Y:S01]  /*23210*/  @!P0 IMAD.MOV.U32 R9, RZ, RZ, R13 ;  /* 0x000000ffff098224 */ /* 0x000fe200078e000d */
[----:B------:R-:W-:Y:S01]  /*23220*/  PRMT R22, RZ, 0x7610, R22 ;  /* 0x00007610ff167816 */ /* 0x000fe20000000016 */
[----:B------:R-:W-:Y:S04]  /*23230*/  STS.U16 [R4+0x11700], R28 ;  /* 0x0117001c04007388 */ /* 0x000fe80000000400 */
[----:B------:R3:W4:Y:S04]  /*23240*/  @!P0 LDG.E.U16 R6, [R8.64] ;  /* 0x0000000a08068981 */ /* 0x000728000c1e1500 */
[----:B------:R-:W4:Y:S01]  /*23250*/  LDL.LU R11, [R1+0x3dc] ;  /* 0x0003dc00010b7983 */ /* 0x000f220000300800 */
[----:B---3--:R-:W-:-:S02]  /*23260*/  @!P0 IMAD.MOV.U32 R8, RZ, RZ, R3 ;  /* 0x000000ffff088224 */ /* 0x008fc400078e0003 */
[----:B------:R-:W-:Y:S01]  /*23270*/  @!P0 IMAD.MOV.U32 R9, RZ, RZ, R5 ;  /* 0x000000ffff098224 */ /* 0x000fe200078e0005 */
[----:B------:R0:W-:Y:S04]  /*23280*/  STS.U16 [R4+0x11b00], R10 ;  /* 0x011b000a04007388 */ /* 0x0001e80000000400 */
[----:B------:R2:W3:Y:S04]  /*23290*/  @!P0 LDG.E.U16 R26, [R8.64] ;  /* 0x0000000a081a8981 */ /* 0x0004e8000c1e1500 */
[----:B------:R-:W3:Y:S04]  /*232a0*/  LDL R5, [R1+0x810] ;  /* 0x0008100001057983 */ /* 0x000ee80000100800 */
[----:B0-----:R-:W3:Y:S04]  /*232b0*/  LDL R10, [R1+0x80c] ;  /* 0x00080c00010a7983 */ /* 0x001ee80000100800 */
[----:B------:R-:W3:Y:S01]  /*232c0*/  LDL.LU R28, [R1+0x3d8] ;  /* 0x0003d800011c7983 */ /* 0x000ee20000300800 */
[----:B--2---:R-:W-:-:S02]  /*232d0*/  @!P0 IMAD.MOV.U32 R8, RZ, RZ, R0 ;  /* 0x000000ffff088224 */ /* 0x004fc400078e0000 */
[----:B----4-:R-:W-:-:S05]  /*232e0*/  @!P0 IMAD.MOV.U32 R9, RZ, RZ, R2 ;  /* 0x000000ffff098224 */ /* 0x010fca00078e0002 */
[----:B------:R0:W2:Y:S01]  /*232f0*/  @!P0 LDG.E.U16 R22, [R8.64] ;  /* 0x0000000a08168981 */ /* 0x0000a2000c1e1500 */
[----:B------:R-:W-:-:S03]  /*23300*/  PRMT R18, RZ, 0x7610, R18 ;  /* 0x00007610ff127816 */ /* 0x000fc60000000012 */
[----:B------:R-:W-:Y:S04]  /*23310*/  STS.U16 [R4+0x11f00], R12 ;  /* 0x011f000c04007388 */ /* 0x000fe80000000400 */
[----:B---3--:R-:W-:Y:S04]  /*23320*/  STL [R1+0x22b4], R26 ;  /* 0x0022b41a01007387 */ /* 0x008fe80000100800 */
[----:B------:R1:W-:Y:S04]  /*23330*/  STL [R1], R6 ;  /* 0x0000000601007387 */ /* 0x0003e80000100800 */
[----:B------:R-:W3:Y:S01]  /*23340*/  LDL R3, [R1+0x7d0] ;  /* 0x0007d00001037983 */ /* 0x000ee20000100800 */
[----:B0-----:R-:W-:-:S03]  /*23350*/  @!P0 IMAD.MOV.U32 R8, RZ, RZ, R5 ;  /* 0x000000ffff088224 */ /* 0x001fc600078e0005 */
[----:B------:R-:W4:Y:S04]  /*23360*/  LDL R0, [R1+0x790] ;  /* 0x0007900001007983 */ /* 0x000f280000100800 */
[----:B-1----:R-:W4:Y:S01]  /*23370*/  LDL R6, [R1+0x7cc] ;  /* 0x0007cc0001067983 */ /* 0x002f220000100800 */
[----:B------:R-:W-:-:S03]  /*23380*/  @!P0 IMAD.MOV.U32 R9, RZ, RZ, R10 ;  /* 0x000000ffff098224 */ /* 0x000fc600078e000a */
[----:B------:R-:W4:Y:S04]  /*23390*/  LDL.LU R12, [R1+0x3d4] ;  /* 0x0003d400010c7983 */ /* 0x000f280000300800 */
[----:B------:R3:W4:Y:S04]  /*233a0*/  @!P0 LDG.E.U16 R18, [R8.64] ;  /* 0x0000000a08128981 */ /* 0x000728000c1e1500 */
[----:B--2---:R-:W-:Y:S04]  /*233b0*/  STL [R1+0x22b8], R22 ;  /* 0x0022b81601007387 */ /* 0x004fe80000100800 */
[----:B------:R-:W-:Y:S04]  /*233c0*/  STL [R1+0x10], R20 ;  /* 0x0000101401007387 */ /* 0x000fe80000100800 */
[----:B------:R-:W2:Y:S01]  /*233d0*/  LDL R2, [R1+0x78c] ;  /* 0x00078c0001027983 */ /* 0x000ea20000100800 */
[----:B------:R-:W-:-:S03]  /*233e0*/  PRMT R7, RZ, 0x7610, R7 ;  /* 0x00007610ff077816 */ /* 0x000fc60000000007 */
[----:B------:R0:W-:Y:S04]  /*233f0*/  STS.U16 [R4+0x12300], R14 ;  /* 0x0123000e04007388 */ /* 0x0001e80000000400 */
[----:B------:R1:W-:Y:S04]  /*23400*/  STS.U16 [R4+0x12700], R15 ;  /* 0x0127000f04007388 */ /* 0x0003e80000000400 */
[----:B------:R2:W-:Y:S04]  /*23410*/  STS.U16 [R4+0x12b00], R11 ;  /* 0x012b000b04007388 */ /* 0x0005e80000000400 */
[----:B0-----:R-:W2:Y:S01]  /*23420*/  LDL.LU R14, [R1+0x3d0] ;  /* 0x0003d000010e7983 */ /* 0x001ea20000300800 */
[----:B---3--:R-:W-:-:S02]  /*23430*/  @!P0 IMAD.MOV.U32 R8, RZ, RZ, R3 ;  /* 0x000000ffff088224 */ /* 0x008fc400078e0003 */
[----:B----4-:R-:W-:Y:S02]  /*23440*/  @!P0 IMAD.MOV.U32 R9, RZ, RZ, R6 ;  /* 0x000000ffff098224 */ /* 0x010fe400078e0006 */
[----:B------:R-:W-:-:S03]  /*23450*/  @!P0 IMAD.MOV.U32 R10, RZ, RZ, R0 ;  /* 0x000000ffff0a8224 */ /* 0x000fc600078e0000 */
[----:B------:R0:W3:Y:S04]  /*23460*/  @!P0 LDG.E.U16 R7, [R8.64] ;  /* 0x0000000a08078981 */ /* 0x0000e8000c1e1500 */
[----:B------:R-:W-:Y:S01]  /*23470*/  STL [R1+0x22bc], R18 ;  /* 0x0022bc1201007387 */ /* 0x000fe20000100800 */
[----:B0-----:R-:W-:-:S03]  /*23480*/  PRMT R8, RZ, 0x7610, R8 ;  /* 0x00007610ff087816 */ /* 0x001fc60000000008 */
[----:B------:R-:W-:Y:S04]  /*23490*/  STL [R1+0x8], R16 ;  /* 0x0000081001007387 */ /* 0x000fe80000100800 */
[----:B------:R-:W4:Y:S04]  /*234a0*/  LDL R5, [R1+0x750] ;  /* 0x0007500001057983 */ /* 0x000f280000100800 */
[----:B------:R-:W4:Y:S04]  /*234b0*/  LDL R13, [R1+0x74c] ;  /* 0x00074c00010d7983 */ /* 0x000f280000100800 */
[----:B-1----:R-:W4:Y:S04]  /*234c0*/  LDL.LU R15, [R1+0x3b8] ;  /* 0x0003b800010f7983 */ /* 0x002f280000300800 */
[----:B------:R-:W4:Y:S04]  /*234d0*/  LDL R6, [R1+0x70c] ;  /* 0x00070c0001067983 */ /* 0x000f280000100800 */
[----:B------:R-:W4:Y:S01]  /*234e0*/  LDL R3, [R1+0x710] ;  /* 0x0007100001037983 */ /* 0x000f220000100800 */
[----:B--2---:R-:W-:-:S05]  /*234f0*/  @!P0 IMAD.MOV.U32 R11, RZ, RZ, R2 ;  /* 0x000000ffff0b8224 */ /* 0x004fca00078e0002 */
[----:B------:R4:W2:Y:S04]  /*23500*/  @!P0 LDG.E.U16 R8, [R10.64] ;  /* 0x0000000a0a088981 */ /* 0x0008a8000c1e1500 */
[----:B---3--:R0:W-:Y:S04]  /*23510*/  STL [R1+0x22c0], R7 ;  /* 0x0022c00701007387 */ /* 0x0081e80000100800 */
[----:B------:R-:W3:Y:S04]  /*23520*/  LDL R2, [R1+0x6cc] ;  /* 0x0006cc0001027983 */ /* 0x000ee80000100800 */
[----:B------:R-:W3:Y:S04]  /*23530*/  LDL R0, [R1+0x6d0] ;  /* 0x0006d00001007983 */ /* 0x000ee80000100800 */
[----:B------:R-:W3:Y:S01]  /*23540*/  LDL.LU R20, [R1+0x3a0] ;  /* 0x0003a00001147983 */ /* 0x000ee20000300800 */
[----:B----4-:R-:W-:-:S03]  /*23550*/  @!P0 IMAD.MOV.U32 R10, RZ, RZ, R5 ;  /* 0x000000ffff0a8224 */ /* 0x010fc600078e0005 */
[----:B--2---:R-:W-:Y:S04]  /*23560*/  STL [R1+0x22c4], R8 ;  /* 0x0022c40801007387 */ /* 0x004fe80000100800 */
[----:B0-----:R-:W2:Y:S04]  /*23570*/  LDL R7, [R1+0x68c] ;  /* 0x00068c0001077983 */ /* 0x001ea80000100800 */
[----:B------:R-:W4:Y:S01]  /*23580*/  LDL R5, [R1+0x690] ;  /* 0x0006900001057983 */ /* 0x000f220000100800 */
[----:B------:R-:W-:Y:S01]  /*23590*/  PRMT R9, RZ, 0x7610, R9 ;  /* 0x00007610ff097816 */ /* 0x000fe20000000009 */
[----:B------:R-:W-:-:S02]  /*235a0*/  @!P0 IMAD.MOV.U32 R11, RZ, RZ, R13 ;  /* 0x000000ffff0b8224 */ /* 0x000fc400078e000d */
[----:B------:R-:W-:Y:S01]  /*235b0*/  STS.U16 [R4+0x12f00], R28 ;  /* 0x012f001c04007388 */ /* 0x000fe20000000400 */
[----:B------:R-:W-:-:S03]  /*235c0*/  @!P0 IMAD.MOV.U32 R13, RZ, RZ, R6 ;  /* 0x000000ffff0d8224 */ /* 0x000fc600078e0006 */
[----:B------:R0:W4:Y:S04]  /*235d0*/  @!P0 LDG.E.U16 R9, [R10.64] ;  /* 0x0000000a0a098981 */ /* 0x000128000c1e1500 */
[----:B------:R1:W-:Y:S01]  /*235e0*/  STS.U16 [R4+0x13300], R12 ;  /* 0x0133000c04007388 */ /* 0x0003e20000000400 */
[----:B0-----:R-:W-:Y:S01]  /*235f0*/  PRMT R10, RZ, 0x7610, R10 ;  /* 0x00007610ff0a7816 */ /* 0x001fe2000000000a */
[----:B-1----:R-:W-:Y:S01]  /*23600*/  @!P0 IMAD.MOV.U32 R12, RZ, RZ, R3 ;  /* 0x000000ffff0c8224 */ /* 0x002fe200078e0003 */
[----:B------:R-:W-:-:S04]  /*23610*/  PRMT R11, RZ, 0x7610, R11 ;  /* 0x00007610ff0b7816 */ /* 0x000fc8000000000b */
[----:B------:R3:W4:Y:S04]  /*23620*/  @!P0 LDG.E.U16 R10, [R12.64] ;  /* 0x0000000a0c0a8981 */ /* 0x000728000c1e1500 */
[----:B------:R-:W-:Y:S04]  /*23630*/  STS.U16 [R4+0x13700], R14 ;  /* 0x0137000e04007388 */ /* 0x000fe80000000400 */
[----:B------:R2:W-:Y:S01]  /*23640*/  STS.U16 [R4+0x13b00], R15 ;  /* 0x013b000f04007388 */ /* 0x0005e20000000400 */
[----:B---3--:R-:W-:Y:S02]  /*23650*/  @!P0 IMAD.MOV.U32 R13, RZ, RZ, R2 ;  /* 0x000000ffff0d8224 */ /* 0x008fe400078e0002 */
[----:B------:R-:W-:-:S05]  /*23660*/  @!P0 IMAD.MOV.U32 R12, RZ, RZ, R0 ;  /* 0x000000ffff0c8224 */ /* 0x000fca00078e0000 */
[----:B------:R0:W3:Y:S02]  /*23670*/  @!P0 LDG.E.U16 R11, [R12.64] ;  /* 0x0000000a0c0b8981 */ /* 0x0000e4000c1e1500 */
[----:B0-----:R-:W-:Y:S01]  /*23680*/  PRMT R12, RZ, 0x7610, R12 ;  /* 0x00007610ff0c7816 */ /* 0x001fe2000000000c */
[----:B--2---:R-:W-:Y:S02]  /*23690*/  @!P0 IMAD.MOV.U32 R15, RZ, RZ, R7 ;  /* 0x000000ffff0f8224 */ /* 0x004fe400078e0007 */
[----:B----4-:R-:W-:-:S05]  /*236a0*/  @!P0 IMAD.MOV.U32 R14, RZ, RZ, R5 ;  /* 0x000000ffff0e8224 */ /* 0x010fca00078e0005 */
[----:B------:R-:W2:Y:S04]  /*236b0*/  @!P0 LDG.E.U16 R12, [R14.64] ;  /* 0x0000000a0e0c8981 */ /* 0x000ea8000c1e1500 */
[----:B------:R-:W-:Y:S04]  /*236c0*/  STL [R1+0x22c8], R9 ;  /* 0x0022c80901007387 */ /* 0x000fe80000100800 */
[----:B------:R-:W4:Y:S04]  /*236d0*/  LDL.LU R28, [R1+0x3a4] ;  /* 0x0003a400011c7983 */ /* 0x000f280000300800 */
[----:B------:R-:W-:Y:S04]  /*236e0*/  STL [R1+0x22cc], R10 ;  /* 0x0022cc0a01007387 */ /* 0x000fe80000100800 */
[----:B------:R-:W4:Y:S04]  /*236f0*/  LDL R2, [R1+0x64c] ;  /* 0x00064c0001027983 */ /* 0x000f280000100800 */
[----:B------:R-:W4:Y:S04]  /*23700*/  LDL R0, [R1+0x650] ;  /* 0x0006500001007983 */ /* 0x000f280000100800 */
[----:B------:R-:W4:Y:S04]  /*23710*/  LDL.LU R6, [R1+0x3ac] ;  /* 0x0003ac0001067983 */ /* 0x000f280000300800 */
[----:B------:R0:W-:Y:S04]  /*23720*/  STS.U16 [R4+0x13f00], R20 ;  /* 0x013f001404007388 */ /* 0x0001e80000000400 */
[----:B---3--:R-:W-:Y:S04]  /*23730*/  STL [R1+0x22d0], R11 ;  /* 0x0022d00b01007387 */ /* 0x008fe80000100800 */
[----:B------:R-:W3:Y:S04]  /*23740*/  LDL.LU R3, [R1+0x3b4] ;  /* 0x0003b40001037983 */ /* 0x000ee80000300800 */
[----:B------:R-:W3:Y:S04]  /*23750*/  LDL R8, [R1+0x61c] ;  /* 0x00061c0001087983 */ /* 0x000ee80000100800 */
[----:B------:R-:W3:Y:S04]  /*23760*/  LDL R7, [R1+0xdf8] ;  /* 0x000df80001077983 */ /* 0x000ee80000100800 */
[----:B--2---:R-:W-:Y:S04]  /*23770*/  STL [R1+0x22d4], R12 ;  /* 0x0022d40c01007387 */ /* 0x004fe80000100800 */
[----:B------:R-:W2:Y:S04]  /*23780*/  LDL.LU R26, [R1+0x3c4] ;  /* 0x0003c400011a7983 */ /* 0x000ea80000300800 */
[----:B------:R-:W2:Y:S04]  /*23790*/  LDL R5, [R1+0xdc4] ;  /* 0x000dc40001057983 */ /* 0x000ea80000100800 */
[----:B0-----:R-:W2:Y:S01]  /*237a0*/  LDL R4, [R1+0xdc8] ;  /* 0x000dc80001047983 */ /* 0x001ea20000100800 */
[----:B------:R-:W-:-:S02]  /*237b0*/  PRMT R13, RZ, 0x7610, R13 ;  /* 0x00007610ff0d7816 */ /* 0x000fc4000000000d */
[----:B------:R-:W-:Y:S01]  /*237c0*/  PRMT R17, RZ, 0x7610, R17 ;  /* 0x00007610ff117816 */ /* 0x000fe20000000011 */
[----:B----4-:R-:W-:Y:S01]  /*237d0*/  @!P0 IMAD.MOV.U32 R15, RZ, RZ, R2 ;  /* 0x000000ffff0f8224 */ /* 0x010fe200078e0002 */
[----:B------:R-:W-:Y:S01]  /*237e0*/  PRMT R19, RZ, 0x7610, R19 ;  /* 0x00007610ff137816 */ /* 0x000fe20000000013 */
[----:B------:R-:W4:Y:S01]  /*237f0*/  LDL R2, [R1+0xd84] ;  /* 0x000d840001027983 */ /* 0x000f220000100800 */
[----:B------:R-:W-:-:S03]  /*23800*/  @!P0 IMAD.MOV.U32 R14, RZ, RZ, R0 ;  /* 0x000000ffff0e8224 */ /* 0x000fc600078e0000 */
[----:B------:R-:W4:Y:S04]  /*23810*/  LDL R0, [R1+0xd88] ;  /* 0x000d880001007983 */ /* 0x000f280000100800 */
[----:B------:R3:W4:Y:S01]  /*23820*/  @!P0 LDG.E.U16 R13, [R14.64] ;  /* 0x0000000a0e0d8981 */ /* 0x000722000c1e1500 */
[----:B------:R-:W-:-:S03]  /*23830*/  LOP3.LUT R24, R24, 0x7f, RZ, 0xc0, !PT ;  /* 0x0000007f18187812 */ /* 0x000fc600078ec0ff */
[----:B------:R-:W4:Y:S01]  /*23840*/  LDL.LU R16, [R1+0x3b0] ;  /* 0x0003b00001107983 */ /* 0x000f220000300800 */
[----:B---3--:R-:W-:-:S03]  /*23850*/  @!P0 IMAD.MOV.U32 R15, RZ, RZ, R8 ;  /* 0x000000ffff0f8224 */ /* 0x008fc600078e0008 */
[----:B------:R-:W3:Y:S01]  /*23860*/  LDL.LU R20, [R1+0x3c0] ;  /* 0x0003c00001147983 */ /* 0x000ee20000300800 */
[----:B------:R-:W-:-:S05]  /*23870*/  @!P0 IMAD.MOV.U32 R14, RZ, RZ, R7 ;  /* 0x000000ffff0e8224 */ /* 0x000fca00078e0007 */
[----:B------:R2:W3:Y:S02]  /*23880*/  @!P0 LDG.E.U16 R17, [R14.64] ;  /* 0x0000000a0e118981 */ /* 0x0004e4000c1e1500 */
[----:B--2---:R-:W-:Y:S02]  /*23890*/  @!P0 IMAD.MOV.U32 R15, RZ, RZ, R5 ;  /* 0x000000ffff0f8224 */ /* 0x004fe400078e0005 */
[----:B------:R-:W-:-:S05]  /*238a0*/  @!P0 IMAD.MOV.U32 R14, RZ, RZ, R4 ;  /* 0x000000ffff0e8224 */ /* 0x000fca00078e0004 */
[----:B------:R0:W2:Y:S01]  /*238b0*/  @!P0 LDG.E.U16 R19, [R14.64] ;  /* 0x0000000a0e138981 */ /* 0x0000a2000c1e1500 */
[----:B------:R-:W-:-:S05]  /*238c0*/  IMAD.SHL.U32 R18, R24, 0x2, RZ ;  /* 0x0000000218127824 */ /* 0x000fca00078e00ff */
[----:B------:R1:W-:Y:S04]  /*238d0*/  STS.U16 [R18], R28 ;  /* 0x0000001c12007388 */ /* 0x0003e80000000400 */
[----:B------:R0:W-:Y:S04]  /*238e0*/  STS.U16 [R18+0x800], R6 ;  /* 0x0008000612007388 */ /* 0x0001e80000000400 */
[----:B----4-:R-:W-:Y:S04]  /*238f0*/  STL [R1+0x22d8], R13 ;  /* 0x0022d80d01007387 */ /* 0x010fe80000100800 */
[----:B-1----:R-:W4:Y:S04]  /*23900*/  LDL.LU R28, [R1+0x3c8] ;  /* 0x0003c800011c7983 */ /* 0x002f280000300800 */
[----:B------:R-:W4:Y:S04]  /*23910*/  LDL R8, [R1+0xd44] ;  /* 0x000d440001087983 */ /* 0x000f280000100800 */
[----:B------:R-:W4:Y:S04]  /*23920*/  LDL R7, [R1+0xd48] ;  /* 0x000d480001077983 */ /* 0x000f280000100800 */
[----:B------:R1:W-:Y:S04]  /*23930*/  STS.U16 [R18+0x1000], R3 ;  /* 0x0010000312007388 */ /* 0x0003e80000000400 */
[----:B---3--:R-:W-:Y:S04]  /*23940*/  STL [R1+0x22b0], R17 ;  /* 0x0022b01101007387 */ /* 0x008fe80000100800 */
[----:B0-----:R-:W3:Y:S04]  /*23950*/  LDL R6, [R1+0xd04] ;  /* 0x000d040001067983 */ /* 0x001ee80000100800 */
[----:B------:R-:W3:Y:S01]  /*23960*/  LDL R5, [R1+0xd08] ;  /* 0x000d080001057983 */ /* 0x000ee20000100800 */
[----:B------:R-:W-:-:S02]  /*23970*/  @!P0 IMAD.MOV.U32 R14, RZ, RZ, R0 ;  /* 0x000000ffff0e8224 */ /* 0x000fc400078e0000 */
[----:B------:R-:W-:Y:S01]  /*23980*/  @!P0 IMAD.MOV.U32 R15, RZ, RZ, R2 ;  /* 0x000000ffff0f8224 */ /* 0x000fe200078e0002 */
[----:B--2---:R0:W-:Y:S04]  /*23990*/  STL [R1+0x22dc], R19 ;  /* 0x0022dc1301007387 */ /* 0x0041e80000100800 */
[----:B------:R-:W2:Y:S04]  /*239a0*/  LDL R4, [R1+0xcc4] ;  /* 0x000cc40001047983 */ /* 0x000ea80000100800 */
[----:B-1----:R-:W2:Y:S04]  /*239b0*/  LDL R3, [R1+0xcc8] ;  /* 0x000cc80001037983 */ /* 0x002ea80000100800 */
[----:B------:R-:W2:Y:S04]  /*239c0*/  LDL R2, [R1+0xc84] ;  /* 0x000c840001027983 */ /* 0x000ea80000100800 */
[----:B------:R-:W2:Y:S01]  /*239d0*/  LDL R0, [R1+0xc88] ;  /* 0x000c880001007983 */ /* 0x000ea20000100800 */
[----:B------:R-:W-:-:S02]  /*239e0*/  PRMT R21, RZ, 0x7610, R21 ;  /* 0x00007610ff157816 */ /* 0x000fc40000000015 */
[----:B------:R-:W-:-:S04]  /*239f0*/  PRMT R23, RZ, 0x7610, R23 ;  /* 0x00007610ff177816 */ /* 0x000fc80000000017 */
[----:B------:R4:W2:Y:S01]  /*23a00*/  @!P0 LDG.E.U16 R21, [R14.64] ;  /* 0x0000000a0e158981 */ /* 0x0008a2000c1e1500 */
[----:B------:R-:W-:Y:S01]  /*23a10*/  PRMT R25, RZ, 0x7610, R25 ;  /* 0x00007610ff197816 */ /* 0x000fe20000000019 */
[----:B----4-:R-:W-:Y:S02]  /*23a20*/  @!P0 IMAD.MOV.U32 R14, RZ, RZ, R7 ;  /* 0x000000ffff0e8224 */ /* 0x010fe400078e0007 */
[----:B------:R-:W-:-:S05]  /*23a30*/  @!P0 IMAD.MOV.U32 R15, RZ, RZ, R8 ;  /* 0x000000ffff0f8224 */ /* 0x000fca00078e0008 */
[----:B------:R3:W4:Y:S01]  /*23a40*/  @!P0 LDG.E.U16 R23, [R14.64] ;  /* 0x0000000a0e178981 */ /* 0x000722000c1e1500 */
[----:B------:R-:W-:Y:S01]  /*23a50*/  PRMT R27, RZ, 0x7610, R27 ;  /* 0x00007610ff1b7816 */ /* 0x000fe2000000001b */
[----:B---3--:R-:W-:Y:S02]  /*23a60*/  @!P0 IMAD.MOV.U32 R15, RZ, RZ, R6 ;  /* 0x000000ffff0f8224 */ /* 0x008fe400078e0006 */
[----:B------:R-:W-:-:S05]  /*23a70*/  @!P0 IMAD.MOV.U32 R14, RZ, RZ, R5 ;  /* 0x000000ffff0e8224 */ /* 0x000fca00078e0005 */
[----:B------:R2:W3:Y:S01]  /*23a80*/  @!P0 LDG.E.U16 R25, [R14.64] ;  /* 0x0000000a0e198981 */ /* 0x0004e2000c1e1500 */
[----:B------:R-:W-:Y:S01]  /*23a90*/  PRMT R29, RZ, 0x7610, R29 ;  /* 0x00007610ff1d7816 */ /* 0x000fe2000000001d */
[----:B--2---:R-:W-:Y:S02]  /*23aa0*/  @!P0 IMAD.MOV.U32 R15, RZ, RZ, R4 ;  /* 0x000000ffff0f8224 */ /* 0x004fe400078e0004 */
[----:B------:R-:W-:-:S05]  /*23ab0*/  @!P0 IMAD.MOV.U32 R14, RZ, RZ, R3 ;  /* 0x000000ffff0e8224 */ /* 0x000fca00078e0003 */
[----:B------:R1:W2:Y:S02]  /*23ac0*/  @!P0 LDG.E.U16 R27, [R14.64] ;  /* 0x0000000a0e1b8981 */ /* 0x0002a4000c1e1500 */
[----:B-1----:R-:W-:Y:S02]  /*23ad0*/  @!P0 IMAD.MOV.U32 R14, RZ, RZ, R0 ;  /* 0x000000ffff0e8224 */ /* 0x002fe400078e0000 */
[----:B------:R-:W-:-:S05]  /*23ae0*/  @!P0 IMAD.MOV.U32 R15, RZ, RZ, R2 ;  /* 0x000000ffff0f8224 */ /* 0x000fca00078e0002 */
[----:B------:R-:W2:Y:S04]  /*23af0*/  @!P0 LDG.E.U16 R29, [R14.64] ;  /* 0x0000000a0e1d8981 */ /* 0x000ea8000c1e1500 */
[----:B------:R-:W-:Y:S04]  /*23b00*/  STL [R1+0x22e0], R21 ;  /* 0x0022e01501007387 */ /* 0x000fe80000100800 */
[----:B----4-:R-:W-:Y:S04]  /*23b10*/  STL [R1+0x22e4], R23 ;  /* 0x0022e41701007387 */ /* 0x010fe80000100800 */
[----:B------:R1:W-:Y:S04]  /*23b20*/  STS.U16 [R18+0x1800], R26 ;  /* 0x0018001a12007388 */ /* 0x0003e80000000400 */
[----:B---3--:R-:W-:Y:S04]  /*23b30*/  STL [R1+0x22e8], R25 ;  /* 0x0022e81901007387 */ /* 0x008fe80000100800 */
[----:B------:R3:W-:Y:S04]  /*23b40*/  STS.U16 [R18+0x2000], R16 ;  /* 0x0020001012007388 */ /* 0x0007e80000000400 */
[----:B------:R4:W-:Y:S04]  /*23b50*/  STS.U16 [R18+0x2800], R20 ;  /* 0x0028001412007388 */ /* 0x0009e80000000400 */
[----:B------:R0:W-:Y:S04]  /*23b60*/  STS.U16 [R18+0x3000], R28 ;  /* 0x0030001c12007388 */ /* 0x0001e80000000400 */
[----:B--2---:R-:W-:Y:S04]  /*23b70*/  STL [R1+0x22ec], R27 ;  /* 0x0022ec1b01007387 */ /* 0x004fe80000100800 */
[----:B------:R-:W-:Y:S04]  /*23b80*/  STL [R1+0x2330], R18 ;  /* 0x0023301201007387 */ /* 0x000fe80000100800 */
[----:B0-----:R-:W2:Y:S04]  /*23b90*/  LDL.LU R19, [R1+0x3cc] ;  /* 0x0003cc0001137983 */ /* 0x001ea80000300800 */
[----:B------:R-:W2:Y:S04]  /*23ba0*/  LDL.LU R17, [R1+0x3bc] ;  /* 0x0003bc0001117983 */ /* 0x000ea80000300800 */
        /* <DEDUP_REMOVED lines=8> */
[----:B-1----:R-:W2:Y:S04]  /*23c30*/  LDL.LU R26, [R1+0x168] ;  /* 0x00016800011a7983 */ /* 0x002ea80000300800 */
[----:B------:R-:W2:Y:S04]  /*23c40*/  LDL.LU R6, [R1+0x164] ;  /* 0x0001640001067983 */ /* 0x000ea80000300800 */
[----:B------:R-:W2:Y:S04]  /*23c50*/  LDL.LU R5, [R1+0x160] ;  /* 0x0001600001057983 */ /* 0x000ea80000300800 */
[----:B------:R-:W2:Y:S04]  /*23c60*/  LDL.LU R4, [R1+0x15c] ;  /* 0x00015c0001047983 */ /* 0x000ea80000300800 */
[----:B------:R-:W2:Y:S04]  /*23c70*/  LDL.LU R3, [R1+0x158] ;  /* 0x0001580001037983 */ /* 0x000ea80000300800 */
[----:B------:R-:W2:Y:S04]  /*23c80*/  LDL.LU R2, [R1+0x154] ;  /* 0x0001540001027983 */ /* 0x000ea80000300800 */
[----:B------:R-:W2:Y:S04]  /*23c90*/  LDL.LU R0, [R1+0x150] ;  /* 0x0001500001007983 */ /* 0x000ea80000300800 */
[----:B---3--:R-:W3:Y:S04]  /*23ca0*/  LDL.LU R16, [R1+0x14c] ;  /* 0x00014c0001107983 */ /* 0x008ee80000300800 */
[----:B----4-:R-:W4:Y:S04]  /*23cb0*/  LDL.LU R20, [R1+0x148] ;  /* 0x0001480001147983 */ /* 0x010f280000300800 */
[----:B------:R-:W3:Y:S04]  /*23cc0*/  LDL.LU R28, [R1+0x144] ;  /* 0x00014400011c7983 */ /* 0x000ee80000300800 */
        /* <DEDUP_REMOVED lines=60> */
[----:B0-----:R-:W-:-:S03]  /*24090*/  IMAD.SHL.U32 R14, R24, 0x2, RZ ;  /* 0x00000002180e7824 */ /* 0x001fc600078e00ff */
        /* <DEDUP_REMOVED lines=9> */
[----:B--2---:R-:W-:Y:S04]  /*24130*/  STS.U16 [R14+0x3800], R19 ;  /* 0x003800130e007388 */ /* 0x004fe80000000400 */
[----:B------:R-:W-:Y:S04]  /*24140*/  STL [R1+0x2248], R15 ;  /* 0x0022480f01007387 */ /* 0x000fe80000100800 */
[----:B------:R-:W-:Y:S04]  /*24150*/  STS.U16 [R14+0x4000], R17 ;  /* 0x004000110e007388 */ /* 0x000fe80000000400 */
        /* <DEDUP_REMOVED lines=23> */
[----:B------:R0:W-:Y:S04]  /*242d0*/  STS.U16 [R14+0xa000], R4 ;  /* 0x00a000040e007388 */ /* 0x0001e80000000400 */
[----:B0-----:R-:W2:Y:S04]  /*242e0*/  LDL.LU R4, [R1+0x13c] ;  /* 0x00013c0001047983 */ /* 0x001ea80000300800 */
[----:B------:R-:W-:Y:S04]  /*242f0*/  STS.U16 [R14+0xa800], R3 ;  /* 0x00a800030e007388 */ /* 0x000fe80000000400 */
[----:B--2---:R0:W-:Y:S04]  /*24300*/  STL [R1+0x2348], R4 ;  /* 0x0023480401007387 */ /* 0x0041e80000100800 */
        /* <DEDUP_REMOVED lines=20> */
[----:B------:R0:W-:Y:S04]  /*24450*/  STS.U16 [R14+0xb000], R2 ;  /* 0x00b000020e007388 */ /* 0x0001e80000000400 */
[----:B------:R-:W2:Y:S01]  /*24460*/  LDL.LU R3, [R1+0xec] ;  /* 0x0000ec0001037983 */ /* 0x000ea20000300800 */
[----:B------:R-:W-:-:S03]  /*24470*/  IMAD.SHL.U32 R7, R24, 0x2, RZ ;  /* 0x0000000218077824 */ /* 0x000fc600078e00ff */
[----:B------:R1:W-:Y:S04]  /*24480*/  STS.U16 [R14+0xb800], R0 ;  /* 0x00b800000e007388 */ /* 0x0003e80000000400 */
[----:B0-----:R-:W2:Y:S04]  /*24490*/  LDL.LU R2, [R1+0xe8] ;  /* 0x0000e80001027983 */ /* 0x001ea80000300800 */
[----:B---3--:R0:W-:Y:S04]  /*244a0*/  STS.U16 [R14+0xc000], R16 ;  /* 0x00c000100e007388 */ /* 0x0081e80000000400 */
[----:B-1----:R-:W3:Y:S04]  /*244b0*/  LDL.LU R0, [R1+0xe4] ;  /* 0x0000e40001007983 */ /* 0x002ee80000300800 */
[----:B----4-:R1:W-:Y:S04]  /*244c0*/  STS.U16 [R14+0xc800], R20 ;  /* 0x00c800140e007388 */ /* 0x0103e80000000400 */
[----:B0-----:R-:W4:Y:S04]  /*244d0*/  LDL.LU R16, [R1+0xe0] ;  /* 0x0000e00001107983 */ /* 0x001f280000300800 */
[----:B------:R0:W-:Y:S04]  /*244e0*/  STS.U16 [R14+0xd000], R28 ;  /* 0x00d0001c0e007388 */ /* 0x0001e80000000400 */
[----:B-1----:R-:W3:Y:S04]  /*244f0*/  LDL.LU R20, [R1+0xdc] ;  /* 0x0000dc0001147983 */ /* 0x002ee80000300800 */
[----:B------:R-:W3:Y:S04]  /*24500*/  LDL.LU R24, [R1+0xd8] ;  /* 0x0000d80001187983 */ /* 0x000ee80000300800 */
[----:B0-----:R-:W3:Y:S04]  /*24510*/  LDL.LU R28, [R1+0xd4] ;  /* 0x0000d400011c7983 */ /* 0x001ee80000300800 */
[----:B--2---:R0:W-:Y:S04]  /*24520*/  STS.U16 [R14+0xd800], R4 ;  /* 0x00d800040e007388 */ /* 0x0041e80000000400 */
[----:B0-----:R-:W2:Y:S04]  /*24530*/  LDL.LU R4, [R1+0x2348] ;  /* 0x0023480001047983 */ /* 0x001ea80000300800 */
[----:B------:R-:W-:Y:S04]  /*24540*/  STL [R1+0x2334], R7 ;  /* 0x0023340701007387 */ /* 0x000fe80000100800 */
[----:B------:R-:W-:Y:S04]  /*24550*/  STL [R1+0x2338], R14 ;  /* 0x0023380e01007387 */ /* 0x000fe80000100800 */
[----:B--2---:R-:W-:Y:S04]  /*24560*/  STS.U16 [R14+0xe000], R4 ;  /* 0x00e000040e007388 */ /* 0x004fe80000000400 */
[----:B------:R-:W-:Y:S04]  /*24570*/  STS.U16 [R14+0xe800], R15 ;  /* 0x00e8000f0e007388 */ /* 0x000fe80000000400 */
[----:B------:R-:W-:Y:S04]  /*24580*/  STS.U16 [R14+0xf000], R29 ;  /* 0x00f0001d0e007388 */ /* 0x000fe80000000400 */
[----:B------:R0:W-:Y:S04]  /*24590*/  STS.U16 [R14+0xf800], R18 ;  /* 0x00f800120e007388 */ /* 0x0001e80000000400 */
[----:B0-----:R-:W2:Y:S04]  /*245a0*/  LDL.LU R14, [R1+0xc4] ;  /* 0x0000c400010e7983 */ /* 0x001ea80000300800 */
[----:B--2---:R0:W-:Y:S04]  /*245b0*/  STL [R1+0x233c], R14 ;  /* 0x00233c0e01007387 */ /* 0x0041e80000100800 */
[----:B0-----:R-:W2:Y:S04]  /*245c0*/  LDL.LU R14, [R1+0xc8] ;  /* 0x0000c800010e7983 */ /* 0x001ea80000300800 */
[----:B--2---:R0:W-:Y:S04]  /*245d0*/  STL [R1+0x2340], R14 ;  /* 0x0023400e01007387 */ /* 0x0041e80000100800 */
[----:B0-----:R-:W2:Y:S01]  /*245e0*/  LDL.LU R14, [R1+0xcc] ;  /* 0x0000cc00010e7983 */ /* 0x001ea20000300800 */
[----:B------:R-:W-:-:S05]  /*245f0*/  LOP3.LUT R4, R7, 0x10, RZ, 0x3c, !PT ;  /* 0x0000001007047812 */ /* 0x000fca00078e3cff */
[----:B------:R-:W-:Y:S04]  /*24600*/  STS.U16 [R4+0x100], R27 ;  /* 0x0001001b04007388 */ /* 0x000fe80000000400 */
[----:B------:R-:W-:Y:S04]  /*24610*/  STS.U16 [R4+0x900], R25 ;  /* 0x0009001904007388 */ /* 0x000fe80000000400 */
[----:B------:R-:W-:Y:S04]  /*24620*/  STS.U16 [R4+0x1100], R23 ;  /* 0x0011001704007388 */ /* 0x000fe80000000400 */
[----:B------:R-:W-:Y:S04]  /*24630*/  STS.U16 [R4+0x1900], R21 ;  /* 0x0019001504007388 */ /* 0x000fe80000000400 */
[----:B------:R-:W-:Y:S04]  /*24640*/  STS.U16 [R4+0x2100], R19 ;  /* 0x0021001304007388 */ /* 0x000fe80000000400 */
[----:B------:R-:W-:Y:S04]  /*24650*/  STS.U16 [R4+0x2900], R17 ;  /* 0x0029001104007388 */ /* 0x000fe80000000400 */
[----:B------:R-:W-:Y:S04]  /*24660*/  STS.U16 [R4+0x3100], R13 ;  /* 0x0031000d04007388 */ /* 0x000fe80000000400 */
[----:B--2---:R0:W-:Y:S04]  /*24670*/  STL [R1+0x2344], R14 ;  /* 0x0023440e01007387 */ /* 0x0041e80000100800 */
[----:B0-----:R-:W2:Y:S04]  /*24680*/  LDL.LU R14, [R1+0xd0] ;  /* 0x0000d000010e7983 */ /* 0x001ea80000300800 */
[----:B------:R-:W-:Y:S04]  /*24690*/  STS.U16 [R4+0x3900], R12 ;  /* 0x0039000c04007388 */ /* 0x000fe80000000400 */
[----:B------:R-:W-:Y:S04]  /*246a0*/  STS.U16 [R4+0x4100], R11 ;  /* 0x0041000b04007388 */ /* 0x000fe80000000400 */
[----:B------:R-:W-:Y:S04]  /*246b0*/  STS.U16 [R4+0x4900], R10 ;  /* 0x0049000a04007388 */ /* 0x000fe80000000400 */
[----:B------:R-:W-:Y:S04]  /*246c0*/  STS.U16 [R4+0x5100], R9 ;  /* 0x0051000904007388 */ /* 0x000fe80000000400 */
[----:B------:R-:W-:Y:S04]  /*246d0*/  STS.U16 [R4+0x5900], R8 ;  /* 0x0059000804007388 */ /* 0x000fe80000000400 */
[----:B------:R-:W-:Y:S04]  /*246e0*/  STS.U16 [R4+0x6100], R22 ;  /* 0x0061001604007388 */ /* 0x000fe80000000400 */
[----:B------:R-:W-:Y:S04]  /*246f0*/  STS.U16 [R4+0x6900], R26 ;  /* 0x0069001a04007388 */ /* 0x000fe80000000400 */
[----:B------:R-:W2:Y:S04]  /*24700*/  LDL.LU R7, [R1+0xc0] ;  /* 0x0000c00001077983 */ /* 0x000ea80000300800 */
[----:B------:R0:W-:Y:S04]  /*24710*/  STS.U16 [R4+0x7100], R6 ;  /* 0x0071000604007388 */ /* 0x0001e80000000400 */
[----:B------:R-:W2:Y:S04]  /*24720*/  LDL.LU R18, [R1+0xbc] ;  /* 0x0000bc0001127983 */ /* 0x000ea80000300800 */
[----:B------:R1:W-:Y:S04]  /*24730*/  STS.U16 [R4+0x7900], R5 ;  /* 0x0079000504007388 */ /* 0x0003e80000000400 */
[----:B0-----:R-:W2:Y:S04]  /*24740*/  LDL.LU R6, [R1+0xb8] ;  /* 0x0000b80001067983 */ /* 0x001ea80000300800 */
[----:B------:R0:W-:Y:S04]  /*24750*/  STS.U16 [R4+0x8100], R3 ;  /* 0x0081000304007388 */ /* 0x0001e80000000400 */
[----:B-1----:R-:W2:Y:S04]  /*24760*/  LDL.LU R5, [R1+0xb4] ;  /* 0x0000b40001057983 */ /* 0x002ea80000300800 */
        /* <DEDUP_REMOVED lines=8> */
[----:B------:R1:W-:Y:S04]  /*247f0*/  STS.U16 [R4+0xa900], R24 ;  /* 0x00a9001804007388 */ /* 0x0003e80000000400 */
[----:B0-----:R-:W3:Y:S04]  /*24800*/  LDL.LU R20, [R1+0xa0] ;  /* 0x0000a00001147983 */ /* 0x001ee80000300800 */
[----:B------:R0:W-:Y:S04]  /*24810*/  STS.U16 [R4+0xb100], R28 ;  /* 0x00b1001c04007388 */ /* 0x0001e80000000400 */
[----:B-1----:R-:W3:Y:S04]  /*24820*/  LDL.LU R24, [R1+0x9c] ;  /* 0x00009c0001187983 */ /* 0x002ee80000300800 */
[----:B0-----:R-:W3:Y:S04]  /*24830*/  LDL.LU R28, [R1+0x98] ;  /* 0x00009800011c7983 */ /* 0x001ee80000300800 */
        /* <DEDUP_REMOVED lines=16> */
[----:B--2---:R0:W-:Y:S04]  /*24940*/  STS.U16 [R4+0xb900], R14 ;  /* 0x00b9000e04007388 */ /* 0x0041e80000000400 */
[----:B0-----:R-:W2:Y:S04]  /*24950*/  LDL.LU R14, [R1+0x2344] ;  /* 0x00234400010e7983 */ /* 0x001ea80000300800 */
[----:B--2---:R0:W-:Y:S04]  /*24960*/  STS.U16 [R4+0xc100], R14 ;  /* 0x00c1000e04007388 */ /* 0x0041e80000000400 */
[----:B0-----:R-:W2:Y:S04]  /*24970*/  LDL.LU R14, [R1+0x2340] ;  /* 0x00234000010e7983 */ /* 0x001ea80000300800 */
[----:B--2---:R0:W-:Y:S04]  /*24980*/  STS.U16 [R4+0xc900], R14 ;  /* 0x00c9000e04007388 */ /* 0x0041e80000000400 */
[----:B0-----:R-:W2:Y:S04]  /*24990*/  LDL.LU R14, [R1+0x233c] ;  /* 0x00233c00010e7983 */ /* 0x001ea80000300800 */
[----:B--2---:R0:W-:Y:S04]  /*249a0*/  STS.U16 [R4+0xd100], R14 ;  /* 0x00d1000e04007388 */ /* 0x0041e80000000400 */
[----:B------:R1:W-:Y:S04]  /*249b0*/  STS.U16 [R4+0xd900], R7 ;  /* 0x00d9000704007388 */ /* 0x0003e80000000400 */
[----:B0-----:R-:W2:Y:S04]  /*249c0*/  LDL.LU R14, [R1+0x2338] ;  /* 0x00233800010e7983 */ /* 0x001ea80000300800 */
[----:B-1----:R-:W2:Y:S04]  /*249d0*/  LDL.LU R7, [R1+0x2334] ;  /* 0x0023340001077983 */ /* 0x002ea80000300800 */
[----:B------:R0:W-:Y:S04]  /*249e0*/  STS.U16 [R4+0xe100], R18 ;  /* 0x00e1001204007388 */ /* 0x0001e80000000400 */
[----:B------:R1:W-:Y:S04]  /*249f0*/  STS.U16 [R4+0xe900], R6 ;  /* 0x00e9000604007388 */ /* 0x0003e80000000400 */
[----:B------:R3:W-:Y:S04]  /*24a00*/  STS.U16 [R4+0xf100], R5 ;  /* 0x00f1000504007388 */ /* 0x0007e80000000400 */
[----:B0-----:R-:W4:Y:S04]  /*24a10*/  LDL.LU R18, [R1+0x2330] ;  /* 0x0023300001127983 */ /* 0x001f280000300800 */
[----:B-1----:R-:W4:Y:S04]  /*24a20*/  LDL.LU R6, [R1+0x232c] ;  /* 0x00232c0001067983 */ /* 0x002f280000300800 */
[----:B---3--:R-:W3:Y:S04]  /*24a30*/  LDL.LU R5, [R1+0x2328] ;  /* 0x0023280001057983 */ /* 0x008ee80000300800 */
[----:B------:R0:W-:Y:S04]  /*24a40*/  STS.U16 [R4+0xf900], R3 ;  /* 0x00f9000304007388 */ /* 0x0001e80000000400 */
[----:B0-----:R-:W3:Y:S04]  /*24a50*/  LDL.LU R4, [R1+0x2324] ;  /* 0x0023240001047983 */ /* 0x001ee80000300800 */
[----:B------:R-:W3:Y:S01]  /*24a60*/  LDL.LU R3, [R1+0x2320] ;  /* 0x0023200001037983 */ /* 0x000ee20000300800 */
[----:B--2---:R-:W-:-:S05]  /*24a70*/  LOP3.LUT R7, R7, 0x20, RZ, 0x3c, !PT ;  /* 0x0000002007077812 */ /* 0x004fca00078e3cff */
[----:B------:R0:W-:Y:S04]  /*24a80*/  STS.U16 [R7+0x200], R2 ;  /* 0x0002000207007388 */ /* 0x0001e80000000400 */
[----:B----4-:R1:W-:Y:S04]  /*24a90*/  STS.U16 [R7+0xa00], R0 ;  /* 0x000a000007007388 */ /* 0x0103e80000000400 */
[----:B------:R2:W-:Y:S04]  /*24aa0*/  STS.U16 [R7+0x1200], R16 ;  /* 0x0012001007007388 */ /* 0x0005e80000000400 */
[----:B0-----:R-:W2:Y:S04]  /*24ab0*/  LDL.LU R2, [R1+0x231c] ;  /* 0x00231c0001027983 */ /* 0x001ea80000300800 */
[----:B-1----:R-:W3:Y:S04]  /*24ac0*/  LDL.LU R0, [R1+0x2318] ;  /* 0x0023180001007983 */ /* 0x002ee80000300800 */
[----:B--2---:R-:W2:Y:S04]  /*24ad0*/  LDL.LU R16, [R1+0x2314] ;  /* 0x0023140001107983 */ /* 0x004ea80000300800 */
[----:B------:R0:W-:Y:S04]  /*24ae0*/  STS.U16 [R7+0x1a00], R20 ;  /* 0x001a001407007388 */ /* 0x0001e80000000400 */
[----:B------:R1:W-:Y:S04]  /*24af0*/  STS.U16 [R7+0x2200], R24 ;  /* 0x0022001807007388 */ /* 0x0003e80000000400 */
[----:B------:R1:W-:Y:S04]  /*24b00*/  STS.U16 [R7+0x2a00], R28 ;  /* 0x002a001c07007388 */ /* 0x0003e80000000400 */
[----:B0-----:R-:W2:Y:S04]  /*24b10*/  LDL.LU R20, [R1+0x2310] ;  /* 0x0023100001147983 */ /* 0x001ea80000300800 */
[----:B-1----:R-:W2:Y:S04]  /*24b20*/  LDL.LU R24, [R1+0x230c] ;  /* 0x00230c0001187983 */ /* 0x002ea80000300800 */
[----:B------:R-:W2:Y:S04]  /*24b30*/  LDL.LU R28, [R1+0x2308] ;  /* 0x00230800011c7983 */ /* 0x000ea80000300800 */
[----:B------:R0:W-:Y:S04]  /*24b40*/  STS.U16 [R7+0x3200], R15 ;  /* 0x0032000f07007388 */ /* 0x0001e80000000400 */
[----:B0-----:R-:W2:Y:S04]  /*24b50*/  LDL.LU R15, [R1+0x50] ;  /* 0x00005000010f7983 */ /* 0x001ea80000300800 */
[----:B--2---:R0:W-:Y:S04]  /*24b60*/  STL [R1+0x22f8], R15 ;  /* 0x0022f80f01007387 */ /* 0x0041e80000100800 */
[----:B0-----:R-:W2:Y:S04]  /*24b70*/  LDL.LU R15, [R1+0x54] ;  /* 0x00005400010f7983 */ /* 0x001ea80000300800 */
[----:B--2---:R0:W-:Y:S04]  /*24b80*/  STL [R1+0x22fc], R15 ;  /* 0x0022fc0f01007387 */ /* 0x0041e80000100800 */
[----:B0-----:R-:W2:Y:S04]  /*24b90*/  LDL.LU R15, [R1+0x58] ;  /* 0x00005800010f7983 */ /* 0x001ea80000300800 */
[----:B--2---:R0:W-:Y:S04]  /*24ba0*/  STL [R1+0x2300], R15 ;  /* 0x0023000f01007387 */ /* 0x0041e80000100800 */
[----:B0-----:R-:W2:Y:S04]  /*24bb0*/  LDL.LU R15, [R1+0x5c] ;  /* 0x00005c00010f7983 */ /* 0x001ea80000300800 */
[----:B------:R0:W-:Y:S04]  /*24bc0*/  STS.U16 [R7+0x3a00], R29 ;  /* 0x003a001d07007388 */ /* 0x0001e80000000400 */
[----:B------:R1:W-:Y:S04]  /*24bd0*/  STS.U16 [R7+0x4200], R27 ;  /* 0x0042001b07007388 */ /* 0x0003e80000000400 */
[----:B------:R0:W-:Y:S04]  /*24be0*/  STS.U16 [R7+0x4a00], R25 ;  /* 0x004a001907007388 */ /* 0x0001e80000000400 */
[----:B------:R-:W-:Y:S04]  /*24bf0*/  STS.U16 [R7+0x5200], R23 ;  /* 0x0052001707007388 */ /* 0x000fe80000000400 */
        /* <DEDUP_REMOVED lines=12> */
[----:B0-----:R-:W4:Y:S04]  /*24cc0*/  LDL.LU R29, [R1+0x4c] ;  /* 0x00004c00011d7983 */ /* 0x001f280000300800 */
[----:B-1----:R-:W4:Y:S04]  /*24cd0*/  LDL.LU R27, [R1+0x48] ;  /* 0x00004800011b7983 */ /* 0x002f280000300800 */
[----:B------:R-:W4:Y:S01]  /*24ce0*/  LDL.LU R25, [R1+0x44] ;  /* 0x0000440001197983 */ /* 0x000f220000300800 */
[----:B--2---:R-:W-:-:S03]  /*24cf0*/  LOP3.LUT R15, R18, 0x20, RZ, 0x3c, !PT ;  /* 0x00000020120f7812 */ /* 0x004fc600078e3cff */
        /* <DEDUP_REMOVED lines=9> */
[----:B------:R-:W-:Y:S04]  /*24d90*/  STS.U16 [R15+0xb200], R28 ;  /* 0x00b2001c0f007388 */ /* 0x000fe80000000400 */
[----:B------:R-:W2:Y:S04]  /*24da0*/  LDL.LU R7, [R1+0x1c] ;  /* 0x00001c0001077983 */ /* 0x000ea80000300800 */
[----:B------:R-:W-:Y:S04]  /*24db0*/  STS.U16 [R15+0xba00], R24 ;  /* 0x00ba00180f007388 */ /* 0x000fe80000000400 */
[----:B------:R-:W2:Y:S04]  /*24dc0*/  LDL.LU R18, [R1+0x18] ;  /* 0x0000180001127983 */ /* 0x000ea80000300800 */
[----:B------:R-:W-:Y:S04]  /*24dd0*/  STS.U16 [R15+0xc200], R20 ;  /* 0x00c200140f007388 */ /* 0x000fe80000000400 */
[----:B------:R-:W2:Y:S04]  /*24de0*/  LDL.LU R22, [R1+0x14] ;  /* 0x0000140001167983 */ /* 0x000ea80000300800 */
[----:B------:R-:W-:Y:S04]  /*24df0*/  STS.U16 [R15+0xca00], R16 ;  /* 0x00ca00100f007388 */ /* 0x000fe80000000400 */
[----:B------:R-:W2:Y:S04]  /*24e00*/  LDL.LU R26, [R1+0x10] ;  /* 0x00001000011a7983 */ /* 0x000ea80000300800 */
[----:B---3--:R-:W-:Y:S04]  /*24e10*/  STS.U16 [R15+0xd200], R0 ;  /* 0x00d200000f007388 */ /* 0x008fe80000000400 */
[----:B------:R-:W-:Y:S04]  /*24e20*/  STL [R1+0x2164], R28 ;  /* 0x0021641c01007387 */ /* 0x000fe80000100800 */
[----:B------:R0:W-:Y:S04]  /*24e30*/  STS.U16 [R15+0xda00], R2 ;  /* 0x00da00020f007388 */ /* 0x0001e80000000400 */
[----:B------:R-:W-:Y:S04]  /*24e40*/  STL [R1+0x2168], R28 ;  /* 0x0021681c01007387 */ /* 0x000fe80000100800 */
[----:B------:R1:W-:Y:S04]  /*24e50*/  STS.U16 [R15+0xe200], R3 ;  /* 0x00e200030f007388 */ /* 0x0003e80000000400 */
[----:B------:R-:W-:Y:S04]  /*24e60*/  STL [R1+0x22a8], R28 ;  /* 0x0022a81c01007387 */ /* 0x000fe80000100800 */
[----:B------:R-:W-:Y:S04]  /*24e70*/  STS.U16 [R15+0xea00], R4 ;  /* 0x00ea00040f007388 */ /* 0x000fe80000000400 */
[----:B0-----:R-:W3:Y:S04]  /*24e80*/  LDL.LU R2, [R1] ;  /* 0x0000000001027983 */ /* 0x001ee80000300800 */
[----:B------:R-:W-:Y:S04]  /*24e90*/  STS.U16 [R15+0xf200], R5 ;  /* 0x00f200050f007388 */ /* 0x000fe80000000400 */
[----:B-1----:R-:W2:Y:S04]  /*24ea0*/  LDL.LU R3, [R1+0x8] ;  /* 0x0000080001037983 */ /* 0x002ea80000300800 */
[----:B------:R0:W-:Y:S04]  /*24eb0*/  STS.U16 [R15+0xfa00], R6 ;  /* 0x00fa00060f007388 */ /* 0x0001e80000000400 */
[----:B0-----:R-:W2:Y:S01]  /*24ec0*/  LDL.LU R15, [R1+0x2304] ;  /* 0x00230400010f7983 */ /* 0x001ea20000300800 */
[----:B------:R-:W-:-:S05]  /*24ed0*/  LOP3.LUT R17, R14, 0x30, RZ, 0x3c, !PT ;  /* 0x000000300e117812 */ /* 0x000fca00078e3cff */
[----:B--2---:R0:W-:Y:S04]  /*24ee0*/  STS.U16 [R17+0x300], R15 ;  /* 0x0003000f11007388 */ /* 0x0041e80000000400 */
[----:B0-----:R-:W2:Y:S04]  /*24ef0*/  LDL.LU R15, [R1+0x2300] ;  /* 0x00230000010f7983 */ /* 0x001ea80000300800 */
[----:B--2---:R0:W-:Y:S04]  /*24f00*/  STS.U16 [R17+0xb00], R15 ;  /* 0x000b000f11007388 */ /* 0x0041e80000000400 */
[----:B0-----:R-:W2:Y:S04]  /*24f10*/  LDL.LU R15, [R1+0x22fc] ;  /* 0x0022fc00010f7983 */ /* 0x001ea80000300800 */
[----:B--2---:R0:W-:Y:S04]  /*24f20*/  STS.U16 [R17+0x1300], R15 ;  /* 0x0013000f11007388 */ /* 0x0041e80000000400 */
[----:B0-----:R-:W2:Y:S04]  /*24f30*/  LDL.LU R15, [R1+0x22f8] ;  /* 0x0022f800010f7983 */ /* 0x001ea80000300800 */
[----:B--2---:R0:W-:Y:S04]  /*24f40*/  STS.U16 [R17+0x1b00], R15 ;  /* 0x001b000f11007388 */ /* 0x0041e80000000400 */
[----:B----4-:R1:W-:Y:S04]  /*24f50*/  STS.U16 [R17+0x2300], R29 ;  /* 0x0023001d11007388 */ /* 0x0103e80000000400 */
[----:B------:R2:W-:Y:S04]  /*24f60*/  STS.U16 [R17+0x2b00], R27 ;  /* 0x002b001b11007388 */ /* 0x0005e80000000400 */
[----:B0-----:R-:W4:Y:S04]  /*24f70*/  LDL.LU R15, [R1+0x22f4] ;  /* 0x0022f400010f7983 */ /* 0x001f280000300800 */
[----:B-1----:R-:W4:Y:S04]  /*24f80*/  LDL.LU R29, [R1+0x22f0] ;  /* 0x0022f000011d7983 */ /* 0x002f280000300800 */
[----:B--2---:R-:W2:Y:S04]  /*24f90*/  LDL.LU R27, [R1+0x22ec] ;  /* 0x0022ec00011b7983 */ /* 0x004ea80000300800 */
[----:B------:R0:W-:Y:S04]  /*24fa0*/  STS.U16 [R17+0x3300], R25 ;  /* 0x0033001911007388 */ /* 0x0001e80000000400 */
[----:B------:R1:W-:Y:S04]  /*24fb0*/  STS.U16 [R17+0x3b00], R23 ;  /* 0x003b001711007388 */ /* 0x0003e80000000400 */
[----:B------:R3:W-:Y:S04]  /*24fc0*/  STS.U16 [R17+0x4300], R21 ;  /* 0x0043001511007388 */ /* 0x0007e80000000400 */
[----:B0-----:R-:W2:Y:S04]  /*24fd0*/  LDL.LU R25, [R1+0x22e8] ;  /* 0x0022e80001197983 */ /* 0x001ea80000300800 */
[----:B-1----:R-:W2:Y:S04]  /*24fe0*/  LDL.LU R23, [R1+0x22e4] ;  /* 0x0022e40001177983 */ /* 0x002ea80000300800 */
[----:B---3--:R-:W3:Y:S04]  /*24ff0*/  LDL.LU R21, [R1+0x22e0] ;  /* 0x0022e00001157983 */ /* 0x008ee80000300800 */
[----:B------:R0:W-:Y:S04]  /*25000*/  STS.U16 [R17+0x4b00], R19 ;  /* 0x004b001311007388 */ /* 0x0001e80000000400 */
[----:B------:R1:W-:Y:S04]  /*25010*/  STS.U16 [R17+0x5300], R13 ;  /* 0x0053000d11007388 */ /* 0x0003e80000000400 */
[----:B------:R1:W-:Y:S04]  /*25020*/  STS.U16 [R17+0x5b00], R12 ;  /* 0x005b000c11007388 */ /* 0x0003e80000000400 */
[----:B0-----:R-:W2:Y:S04]  /*25030*/  LDL.LU R19, [R1+0x22dc] ;  /* 0x0022dc0001137983 */ /* 0x001ea80000300800 */
[----:B-1----:R-:W2:Y:S04]  /*25040*/  LDL.LU R13, [R1+0x22d8] ;  /* 0x0022d800010d7983 */ /* 0x002ea80000300800 */
[----:B------:R-:W2:Y:S04]  /*25050*/  LDL.LU R12, [R1+0x22d4] ;  /* 0x0022d400010c7983 */ /* 0x000ea80000300800 */
        /* <DEDUP_REMOVED lines=14> */
[----:B0-----:R-:W2:Y:S04]  /*25140*/  LDL.LU R22, [R1+0x22b8] ;  /* 0x0022b80001167983 */ /* 0x001ea80000300800 */
[----:B-1----:R-:W2:Y:S04]  /*25150*/  LDL.LU R26, [R1+0x22b4] ;  /* 0x0022b400011a7983 */ /* 0x002ea80000300800 */
[----:B------:R0:W-:Y:S04]  /*25160*/  STS.U16 [R17+0xa300], R3 ;  /* 0x00a3000311007388 */ /* 0x0001e80000000400 */
[----:B------:R1:W-:Y:S04]  /*25170*/  STS.U16 [R17+0xab00], R2 ;  /* 0x00ab000211007388 */ /* 0x0003e80000000400 */
[----:B0-----:R-:W3:Y:S04]  /*25180*/  LDL R3, [R1+0x618] ;  /* 0x0006180001037983 */ /* 0x001ee80000100800 */
[----:B-1----:R-:W3:Y:S01]  /*25190*/  LDL R2, [R1+0xdf4] ;  /* 0x000df40001027983 */ /* 0x002ee20000100800 */
[----:B------:R-:W-:-:S03]  /*251a0*/  PRMT R28, RZ, 0x7610, R28 ;  /* 0x00007610ff1c7816 */ /* 0x000fc6000000001c */
[----:B--2---:R-:W-:Y:S04]  /*251b0*/  STS.U16 [R17+0xb300], R26 ;  /* 0x00b3001a11007388 */ /* 0x004fe80000000400 */
        /* <DEDUP_REMOVED lines=8> */
[----:B------:R0:W-:Y:S04]  /*25240*/  STS.U16 [R17+0xfb00], R13 ;  /* 0x00fb000d11007388 */ /* 0x0001e80000000400 */
[----:B---3--:R-:W2:Y:S04]  /*25250*/  @!P0 LDG.E.U16 R28, [R2.64] ;  /* 0x0000000a021c8981 */ /* 0x008ea8000c1e1500 */
[----:B0-----:R-:W3:Y:S01]  /*25260*/  LDL.LU R17, [R1+0x22b0] ;  /* 0x0022b00001117983 */ /* 0x001ee20000300800 */
[----:B------:R-:W-:-:S05]  /*25270*/  LOP3.LUT R14, R14, 0x40, RZ, 0x3c, !PT ;  /* 0x000000400e0e7812 */ /* 0x000fca00078e3cff */
[----:B---3--:R-:W-:Y:S04]  /*25280*/  STS.U16 [R14+0x400], R17 ;  /* 0x000400110e007388 */ /* 0x008fe80000000400 */
[----:B------:R-:W-:Y:S04]  /*25290*/  STS.U16 [R14+0xc00], R19 ;  /* 0x000c00130e007388 */ /* 0x000fe80000000400 */
[----:B------:R-:W-:Y:S04]  /*252a0*/  STS.U16 [R14+0x1400], R21 ;  /* 0x001400150e007388 */ /* 0x000fe80000000400 */
[----:B------:R-:W-:Y:S04]  /*252b0*/  STS.U16 [R14+0x1c00], R23 ;  /* 0x001c00170e007388 */ /* 0x000fe80000000400 */
[----:B------:R-:W-:Y:S04]  /*252c0*/  STS.U16 [R14+0x2400], R25 ;  /* 0x002400190e007388 */ /* 0x000fe80000000400 */
[----:B------:R-:W-:Y:S04]  /*252d0*/  STS.U16 [R14+0x2c00], R27 ;  /* 0x002c001b0e007388 */ /* 0x000fe80000000400 */
[----:B----4-:R0:W-:Y:S04]  /*252e0*/  STS.U16 [R14+0x3400], R29 ;  /* 0x0034001d0e007388 */ /* 0x0101e80000000400 */
[----:B0-----:R-:W3:Y:S04]  /*252f0*/  LDL.LU R14, [R1+0x22ac] ;  /* 0x0022ac00010e7983 */ /* 0x001ee80000300800 */
[----:B--2---:R0:W-:Y:S04]  /*25300*/  STL [R1+0x38c], R28 ;  /* 0x00038c1c01007387 */ /* 0x0041e80000100800 */
[----:B0-----:R-:W2:Y:S04]  /*25310*/  LDL.LU R28, [R1+0x22a8] ;  /* 0x0022a800011c7983 */ /* 0x001ea80000300800 */
[----:B------:R-:W4:Y:S04]  /*25320*/  LDL R2, [R1+0x614] ;  /* 0x0006140001027983 */ /* 0x000f280000100800 */
[----:B------:R-:W4:Y:S01]  /*25330*/  LDL R3, [R1+0xdf0] ;  /* 0x000df00001037983 */ /* 0x000f220000100800 */
[----:B---3--:R-:W-:-:S02]  /*25340*/  PRMT R14, RZ, 0x7610, R14 ;  /* 0x00007610ff0e7816 */ /* 0x008fc4000000000e */
[----:B----4-:R-:W-:-:S04]  /*25350*/  @!P0 LOP3.LUT R3, R3, R2, RZ, 0x3c, !PT ;  /* 0x0000000203038212 */ /* 0x010fc800078e3cff */
[----:B------:R-:W-:-:S04]  /*25360*/  @!P0 LOP3.LUT R2, R3, R2, RZ, 0x3c, !PT ;  /* 0x0000000203028212 */ /* 0x000fc800078e3cff */
[----:B------:R-:W-:-:S05]  /*25370*/  @!P0 LOP3.LUT R3, R3, R2, RZ, 0x3c, !PT ;  /* 0x0000000203038212 */ /* 0x000fca00078e3cff */
[----:B------:R-:W3:Y:S04]  /*25380*/  @!P0 LDG.E.U16 R14, [R2.64] ;  /* 0x0000000a020e8981 */ /* 0x000ee8000c1e1500 */
[----:B---3--:R0:W-:Y:S04]  /*25390*/  STL [R1+0x388], R14 ;  /* 0x0003880e01007387 */ /* 0x0081e80000100800 */
[----:B0-----:R-:W3:Y:S04]  /*253a0*/  LDL.LU R14, [R1+0x22a4] ;  /* 0x0022a400010e7983 */ /* 0x001ee80000300800 */
[----:B------:R-:W4:Y:S04]  /*253b0*/  LDL R2, [R1+0x610] ;  /* 0x0006100001027983 */ /* 0x000f280000100800 */
[----:B------:R-:W4:Y:S01]  /*253c0*/  LDL R3, [R1+0xdec] ;  /* 0x000dec0001037983 */ /* 0x000f220000100800 */
[----:B------:R-:W-:-:S02]  /*253d0*/  PRMT R15, RZ, 0x7610, R15 ;  /* 0x00007610ff0f7816 */ /* 0x000fc4000000000f */
[----:B----4-:R-:W-:-:S04]  /*253e0*/  @!P0 LOP3.LUT R3, R3, R2, RZ, 0x3c, !PT ;  /* 0x0000000203038212 */ /* 0x010fc800078e3cff */
[----:B------:R-:W-:-:S04]  /*253f0*/  @!P0 LOP3.LUT R2, R3, R2, RZ, 0x3c, !PT ;  /* 0x0000000203028212 */ /* 0x000fc800078e3cff */
[----:B------:R-:W-:-:S05]  /*25400*/  @!P0 LOP3.LUT R3, R3, R2, RZ, 0x3c, !PT ;  /* 0x0000000203038212 */ /* 0x000fca00078e3cff */
[----:B------:R-:W4:Y:S04]  /*25410*/  @!P0 LDG.E.U16 R15, [R2.64] ;  /* 0x0000000a020f8981 */ /* 0x000f28000c1e1500 */
[----:B----4-:R0:W-:Y:S04]  /*25420*/  STL [R1+0x16c], R15 ;  /* 0x00016c0f01007387 */ /* 0x0101e80000100800 */
[----:B0-----:R-:W4:Y:S04]  /*25430*/  LDL.LU R15, [R1+0x22a0] ;  /* 0x0022a000010f7983 */ /* 0x001f280000300800 */
[----:B------:R-:W2:Y:S04]  /*25440*/  LDL R2, [R1+0xdbc] ;  /* 0x000dbc0001027983 */ /* 0x000ea80000100800 */
[----:B------:R-:W2:Y:S01]  /*25450*/  LDL R3, [R1+0xdc0] ;  /* 0x000dc00001037983 */ /* 0x000ea20000100800 */
[----:B---3--:R-:W-:-:S02]  /*25460*/  PRMT R14, RZ, 0x7610, R14 ;  /* 0x00007610ff0e7816 */ /* 0x008fc4000000000e */
[----:B--2---:R-:W-:-:S04]  /*25470*/  @!P0 LOP3.LUT R3, R3, R2, RZ, 0x3c, !PT ;  /* 0x0000000203038212 */ /* 0x004fc800078e3cff */
[----:B------:R-:W-:-:S04]  /*25480*/  @!P0 LOP3.LUT R2, R3, R2, RZ, 0x3c, !PT ;  /* 0x0000000203028212 */ /* 0x000fc800078e3cff */
[----:B------:R-:W-:-:S05]  /*25490*/  @!P0 LOP3.LUT R3, R3, R2, RZ, 0x3c, !PT ;  /* 0x0000000203038212 */ /* 0x000fca00078e3cff */
[----:B------:R-:W2:Y:S04]  /*254a0*/  @!P0 LDG.E.U16 R14, [R2.64] ;  /* 0x0000000a020e8981 */ /* 0x000ea8000c1e1500 */
[----:B--2---:R0:W-:Y:S04]  /*254b0*/  STL [R1+0x168], R14 ;  /* 0x0001680e01007387 */ /* 0x0041e80000100800 */
[----:B0-----:R-:W2:Y:S04]  /*254c0*/  LDL.LU R14, [R1+0x229c] ;  /* 0x00229c00010e7983 */ /* 0x001ea80000300800 */
[----:B------:R-:W3:Y:S04]  /*254d0*/  LDL R2, [R1+0xdb4] ;  /* 0x000db40001027983 */ /* 0x000ee80000100800 */
[----:B------:R-:W3:Y:S01]  /*254e0*/  LDL R3, [R1+0xdb8] ;  /* 0x000db80001037983 */ /* 0x000ee20000100800 */
[----:B----4-:R-:W-:-:S02]  /*254f0*/  PRMT R15, RZ, 0x7610, R15 ;  /* 0x00007610ff0f7816 */ /* 0x010fc4000000000f */
[----:B---3--:R-:W-:-:S04]  /*25500*/  @!P0 LOP3.LUT R3, R3, R2, RZ, 0x3c, !PT ;  /* 0x0000000203038212 */ /* 0x008fc800078e3cff */
[----:B------:R-:W-:-:S04]  /*25510*/  @!P0 LOP3.LUT R2, R3, R2, RZ, 0x3c, !PT ;  /* 0x0000000203028212 */ /* 0x000fc800078e3cff */
[----:B------:R-:W-:-:S05]  /*25520*/  @!P0 LOP3.LUT R3, R3, R2, RZ, 0x3c, !PT ;  /* 0x0000000203038212 */ /* 0x000fca00078e3cff */
[----:B------:R-:W3:Y:S04]  /*25530*/  @!P0 LDG.E.U16 R15, [R2.64] ;  /* 0x0000000a020f8981 */ /* 0x000ee8000c1e1500 */
[----:B---3--:R0:W-:Y:S04]  /*25540*/  STL [R1+0x164], R15 ;  /* 0x0001640f01007387 */ /* 0x0081e80000100800 */
[----:B0-----:R-:W3:Y:S04]  /*25550*/  LDL.LU R15, [R1+0x2298] ;  /* 0x00229800010f7983 */ /* 0x001ee80000300800 */
[----:B------:R-:W4:Y:S04]  /*25560*/  LDL R2, [R1+0xdac] ;  /* 0x000dac0001027983 */ /* 0x000f280000100800 */
[----:B------:R-:W4:Y:S01]  /*25570*/  LDL R3, [R1+0xdb0] ;  /* 0x000db00001037983 */ /* 0x000f220000100800 */
[----:B--2---:R-:W-:-:S02]  /*25580*/  PRMT R14, RZ, 0x7610, R14 ;  /* 0x00007610ff0e7816 */ /* 0x004fc4000000000e */
[----:B----4-:R-:W-:-:S04]  /*25590*/  @!P0 LOP3.LUT R3, R3, R2, RZ, 0x3c, !PT ;  /* 0x0000000203038212 */ /* 0x010fc800078e3cff */
[----:B------:R-:W-:-:S04]  /*255a0*/  @!P0 LOP3.LUT R2, R3, R2, RZ, 0x3c, !PT ;  /* 0x0000000203028212 */ /* 0x000fc800078e3cff */
[----:B------:R-:W-:-:S05]  /*255b0*/  @!P0 LOP3.LUT R3, R3, R2, RZ, 0x3c, !PT ;  /* 0x0000000203038212 */ /* 0x000fca00078e3cff */
[----:B------:R-:W2:Y:S04]  /*255c0*/  @!P0 LDG.E.U16 R14, [R2.64] ;  /* 0x0000000a020e8981 */ /* 0x000ea8000c1e1500 */
        /* <DEDUP_REMOVED lines=19> */
[----:B0-----:R-:W2:Y:S01]  /*25700*/  LDL.LU R14, [R1+0x228c] ;  /* 0x00228c00010e7983 */ /* 0x001ea20000300800 */
[----:B------:R-:W4:Y:S02]  /*25710*/  LDL R2, [R1+0xd6c] ;  /* 0x000d6c0001027983 */ /* 0x000f240000100800 */
[----:B------:R-:W4:Y:S01]  /*25720*/  LDL R3, [R1+0xd70] ;  /* 0x000d700001037983 */ /* 0x000f220000100800 */
[----:B---3--:R-:W-:-:S02]  /*25730*/  PRMT R15, RZ, 0x7610, R15 ;  /* 0x00007610ff0f7816 */ /* 0x008fc4000000000f */
[----:B----4-:R-:W-:-:S04]  /*25740*/  @!P0 LOP3.LUT R3, R3, R2, RZ, 0x3c, !PT ;  /* 0x0000000203038212 */ /* 0x010fc800078e3cff */
[----:B------:R-:W-:-:S04]  /*25750*/  @!P0 LOP3.LUT R2, R3, R2, RZ, 0x3c, !PT ;  /* 0x0000000203028212 */ /* 0x000fc800078e3cff */
[----:B------:R-:W-:-:S05]  /*25760*/  @!P0 LOP3.LUT R3, R3, R2, RZ, 0x3c, !PT ;  /* 0x0000000203038212 */ /* 0x000fca00078e3cff */
[----:B------:R-:W3:Y:S04]  /*25770*/  @!P0 LDG.E.U16 R15, [R2.64] ;  /* 0x0000000a020f8981 */ /* 0x000ee8000c1e1500 */
[----:B---3--:R0:W-:Y:S04]  /*25780*/  STL [R1+0x154], R15 ;  /* 0x0001540f01007387 */ /* 0x0081e80000100800 */
[----:B0-----:R-:W3:Y:S01]  /*25790*/  LDL.LU R15, [R1+0x2288] ;  /* 0x00228800010f7983 */ /* 0x001ee20000300800 */
[----:B------:R-:W4:Y:S02]  /*257a0*/  LDL R2, [R1+0xd3c] ;  /* 0x000d3c0001027983 */ /* 0x000f240000100800 */
        /* <DEDUP_REMOVED lines=531> */
[----:B------:R-:W4:Y:S02]  /*278e0*/  LDL R3, [R1+0x970] ;  /* 0x0009700001037983 */ /* 0x000f240000100800 */
[----:B----4-:R-:W-:-:S02]  /*278f0*/  @!P0 LOP3.LUT R3, R3, R2, RZ, 0x3c, !PT ;  /* 0x0000000203038212 */ /* 0x010fc400078e3cff */
[----:B--2---:R-:W-:Y:S02]  /*27900*/  PRMT R14, RZ, 0x7610, R14 ;  /* 0x00007610ff0e7816 */ /* 0x004fe4000000000e */
        /* <DEDUP_REMOVED lines=42> */
[----:B------:R-:W4:Y:S01]  /*27bb0*/  LDL R3, [R1+0x908] ;  /* 0x0009080001037983 */ /* 0x000f220000100800 */
[----:B------:R-:W-:-:S02]  /*27bc0*/  PRMT R13, RZ, 0x7610, R13 ;  /* 0x00007610ff0d7816 */ /* 0x000fc4000000000d */
        /* <DEDUP_REMOVED lines=10> */
[----:B------:R-:W2:Y:S04]  /*27c70*/  @!P0 LDG.E.U16 R14, [R2.64] ;  /* 0x0000000a020e8981 */ /* 0x000ea8000c1e1500 */
[----:B----4-:R0:W-:Y:S04]  /*27c80*/  STL [R1+0x50], R13 ;  /* 0x0000500d01007387 */ /* 0x0101e80000100800 */
[----:B0-----:R-:W3:Y:S04]  /*27c90*/  LDL R13, [R1+0x8b8] ;  /* 0x0008b800010d7983 */ /* 0x001ee80000100800 */
        /* <DEDUP_REMOVED lines=39> */
[----:B---3--:R-:W-:-:S02]  /*27f10*/  @!P0 IMAD.MOV.U32 R2, RZ, RZ, R13 ;  /* 0x000000ffff028224 */ /* 0x008fc400078e000d */
[----:B------:R-:W3:Y:S01]  /*27f20*/  LDL R13, [R1+0x870] ;  /* 0x00087000010d7983 */ /* 0x000ee20000100800 */
[----:B--2---:R-:W-:-:S06]  /*27f30*/  PRMT R14, RZ, 0x7610, R14 ;  /* 0x00007610ff0e7816 */ /* 0x004fcc000000000e */
[----:B----4-:R-:W2:Y:S04]  /*27f40*/  @!P0 LDG.E.U16 R14, [R2.64] ;  /* 0x0000000a020e8981 */ /* 0x010ea8000c1e1500 */
        /* <DEDUP_REMOVED lines=8> */
[----:B------:R-:W4:Y:S04]  /*27fd0*/  @!P0 LDG.E.U16 R15, [R2.64] ;  /* 0x0000000a020f8981 */ /* 0x000f28000c1e1500 */
[----:B----4-:R0:W-:Y:S04]  /*27fe0*/  STL [R1+0x34], R15 ;  /* 0x0000340f01007387 */ /* 0x0101e80000100800 */
[----:B0-----:R-:W4:Y:S01]  /*27ff0*/  LDL.LU R15, [R1+0x216c] ;  /* 0x00216c00010f7983 */ /* 0x001f220000300800 */
[----:B------:R-:W2:Y:S02]  /*28000*/  LDL R2, [R1+0x884] ;  /* 0x0008840001027983 */ /* 0x000ea40000100800 */
[----:B------:R-:W2:Y:S02]  /*28010*/  LDL R3, [R1+0x888] ;  /* 0x0008880001037983 */ /* 0x000ea40000100800 */
[----:B--2---:R-:W-:-:S02]  /*28020*/  @!P0 LOP3.LUT R3, R3, R2, RZ, 0x3c, !PT ;  /* 0x0000000203038212 */ /* 0x004fc400078e3cff */
[----:B----4-:R-:W-:Y:S02]  /*28030*/  PRMT R15, RZ, 0x7610, R15 ;  /* 0x00007610ff0f7816 */ /* 0x010fe4000000000f */
[----:B------:R-:W-:-:S04]  /*28040*/  @!P0 LOP3.LUT R2, R3, R2, RZ, 0x3c, !PT ;  /* 0x0000000203028212 */ /* 0x000fc800078e3cff */
[----:B------:R-:W-:-:S05]  /*28050*/  @!P0 LOP3.LUT R3, R3, R2, RZ, 0x3c, !PT ;  /* 0x0000000203038212 */ /* 0x000fca00078e3cff */
[----:B------:R0:W2:Y:S04]  /*28060*/  @!P0 LDG.E.U16 R15, [R2.64] ;  /* 0x0000000a020f8981 */ /* 0x0000a8000c1e1500 */
[----:B0-----:R-:W4:Y:S04]  /*28070*/  LDL R2, [R1+0x87c] ;  /* 0x00087c0001027983 */ /* 0x001f280000100800 */
[----:B------:R-:W4:Y:S01]  /*28080*/  LDL R3, [R1+0x880] ;  /* 0x0008800001037983 */ /* 0x000f220000100800 */
[----:B------:R-:W-:Y:S02]  /*28090*/  PRMT R14, RZ, 0x7610, R14 ;  /* 0x00007610ff0e7816 */ /* 0x000fe4000000000e */
[----:B----4-:R-:W-:-:S04]  /*280a0*/  @!P0 LOP3.LUT R3, R3, R2, RZ, 0x3c, !PT ;  /* 0x0000000203038212 */ /* 0x010fc800078e3cff */
[----:B------:R-:W-:-:S04]  /*280b0*/  @!P0 LOP3.LUT R2, R3, R2, RZ, 0x3c, !PT ;  /* 0x0000000203028212 */ /* 0x000fc800078e3cff */
[----:B------:R-:W-:Y:S01]  /*280c0*/  @!P0 LOP3.LUT R3, R3, R2, RZ, 0x3c, !PT ;  /* 0x0000000203038212 */ /* 0x000fe200078e3cff */
[----:B--2---:R0:W-:Y:S04]  /*280d0*/  STL [R1+0x30], R15 ;  /* 0x0000300f01007387 */ /* 0x0041e80000100800 */
[----:B------:R1:W2:Y:S01]  /*280e0*/  @!P0 LDG.E.U16 R14, [R2.64] ;  /* 0x0000000a020e8981 */ /* 0x0002a2000c1e1500 */
[----:B------:R-:W-:-:S03]  /*280f0*/  PRMT R28, RZ, 0x7610, R28 ;  /* 0x00007610ff1c7816 */ /* 0x000fc6000000001c */
[----:B0-----:R-:W4:Y:S04]  /*28100*/  LDL R15, [R1+0x840] ;  /* 0x00084000010f7983 */ /* 0x001f280000100800 */
[----:B-1----:R-:W2:Y:S04]  /*28110*/  LDL R2, [R1+0x874] ;  /* 0x0008740001027983 */ /* 0x002ea80000100800 */
[----:B------:R-:W2:Y:S02]  /*28120*/  LDL R3, [R1+0x878] ;  /* 0x0008780001037983 */ /* 0x000ea40000100800 */
[----:B--2---:R-:W-:-:S04]  /*28130*/  @!P0 LOP3.LUT R3, R3, R2, RZ, 0x3c, !PT ;  /* 0x0000000203038212 */ /* 0x004fc800078e3cff */
[----:B------:R-:W-:-:S04]  /*28140*/  @!P0 LOP3.LUT R2, R3, R2, RZ, 0x3c, !PT ;  /* 0x0000000203028212 */ /* 0x000fc800078e3cff */
[----:B------:R-:W-:-:S05]  /*28150*/  @!P0 LOP3.LUT R3, R3, R2, RZ, 0x3c, !PT ;  /* 0x0000000203038212 */ /* 0x000fca00078e3cff */
[----:B------:R-:W2:Y:S04]  /*28160*/  @!P0 LDG.E.U16 R28, [R2.64] ;  /* 0x0000000a021c8981 */ /* 0x000ea8000c1e1500 */
[----:B------:R0:W-:Y:S04]  /*28170*/  STL [R1+0x2c], R14 ;  /* 0x00002c0e01007387 */ /* 0x0001e80000100800 */
[----:B0-----:R-:W3:Y:S04]  /*28180*/  LDL R14, [R1+0x838] ;  /* 0x00083800010e7983 */ /* 0x001ee80000100800 */
        /* <DEDUP_REMOVED lines=16> */
[----:B0-----:R-:W2:Y:S01]  /*28290*/  LDL R3, [R1+0x83c] ;  /* 0x00083c0001037983 */ /* 0x001ea20000100800 */
[----:B------:R-:W-:Y:S01]  /*282a0*/  PRMT R5, RZ, 0x7610, R5 ;  /* 0x00007610ff057816 */ /* 0x000fe20000000005 */
[----:B------:R-:W-:Y:S02]  /*282b0*/  @!P0 IMAD.MOV.U32 R2, RZ, RZ, R15 ;  /* 0x000000ffff028224 */ /* 0x000fe400078e000f */
[----:B----4-:R0:W-:Y:S01]  /*282c0*/  STL [R1+0x20], R12 ;  /* 0x0000200c01007387 */ /* 0x0101e20000100800 */
[----:B------:R-:W-:Y:S01]  /*282d0*/  PRMT R11, RZ, 0x7610, R11 ;  /* 0x00007610ff0b7816 */ /* 0x000fe2000000000b */
[----:B------:R-:W4:Y:S02]  /*282e0*/  LDL R15, [R1+0x7fc] ;  /* 0x0007fc00010f7983 */ /* 0x000f240000100800 */
[----:B--2---:R1:W2:Y:S04]  /*282f0*/  @!P0 LDG.E.U16 R5, [R2.64] ;  /* 0x0000000a02058981 */ /* 0x0042a8000c1e1500 */
[----:B0-----:R-:W3:Y:S04]  /*28300*/  LDL R12, [R1+0x808] ;  /* 0x00080800010c7983 */ /* 0x001ee80000100800 */
[----:B-1----:R-:W3:Y:S01]  /*28310*/  LDL R3, [R1+0x834] ;  /* 0x0008340001037983 */ /* 0x002ee20000100800 */
[----:B------:R-:W-:-:S03]  /*28320*/  @!P0 IMAD.MOV.U32 R2, RZ, RZ, R14 ;  /* 0x000000ffff028224 */ /* 0x000fc600078e000e */
[----:B--2---:R0:W-:Y:S01]  /*28330*/  STL [R1+0x1c], R5 ;  /* 0x00001c0501007387 */ /* 0x0041e20000100800 */
[----:B------:R-:W-:Y:S01]  /*28340*/  PRMT R7, RZ, 0x7610, R7 ;  /* 0x00007610ff077816 */ /* 0x000fe20000000007 */
[----:B------:R-:W2:Y:S02]  /*28350*/  LDL R14, [R1+0x7f4] ;  /* 0x0007f400010e7983 */ /* 0x000ea40000100800 */
[----:B---3--:R1:W3:Y:S04]  /*28360*/  @!P0 LDG.E.U16 R11, [R2.64] ;  /* 0x0000000a020b8981 */ /* 0x0082e8000c1e1500 */
[----:B0-----:R-:W2:Y:S04]  /*28370*/  LDL R5, [R1+0x800] ;  /* 0x0008000001057983 */ /* 0x001ea80000100800 */
[----:B-1----:R-:W2:Y:S01]  /*28380*/  LDL R3, [R1+0x82c] ;  /* 0x00082c0001037983 */ /* 0x002ea20000100800 */
[----:B------:R-:W-:-:S03]  /*28390*/  @!P0 IMAD.MOV.U32 R2, RZ, RZ, R13 ;  /* 0x000000ffff028224 */ /* 0x000fc600078e000d */
[----:B---3--:R0:W-:Y:S01]  /*283a0*/  STL [R1+0x18], R11 ;  /* 0x0000180b01007387 */ /* 0x0081e20000100800 */
[----:B------:R-:W-:Y:S02]  /*283b0*/  PRMT R8, RZ, 0x7610, R8 ;  /* 0x00007610ff087816 */ /* 0x000fe40000000008 */
[----:B------:R-:W-:Y:S02]  /*283c0*/  PRMT R4, RZ, 0x7610, R4 ;  /* 0x00007610ff047816 */ /* 0x000fe40000000004 */
[----:B------:R-:W-:Y:S01]  /*283d0*/  PRMT R10, RZ, 0x7610, R10 ;  /* 0x00007610ff0a7816 */ /* 0x000fe2000000000a */
[----:B------:R-:W3:Y:S04]  /*283e0*/  LDL R13, [R1+0x7ec] ;  /* 0x0007ec00010d7983 */ /* 0x000ee80000100800 */
[----:B--2---:R1:W2:Y:S04]  /*283f0*/  @!P0 LDG.E.U16 R7, [R2.64] ;  /* 0x0000000a02078981 */ /* 0x0042a8000c1e1500 */
[----:B0-----:R-:W2:Y:S04]  /*28400*/  LDL R11, [R1+0x7f8] ;  /* 0x0007f800010b7983 */ /* 0x001ea80000100800 */
[----:B-1----:R-:W2:Y:S01]  /*28410*/  LDL R3, [R1+0x804] ;  /* 0x0008040001037983 */ /* 0x002ea20000100800 */
[----:B------:R-:W-:-:S05]  /*28420*/  @!P0 IMAD.MOV.U32 R2, RZ, RZ, R12 ;  /* 0x000000ffff028224 */ /* 0x000fca00078e000c */
[----:B--2---:R0:W2:Y:S02]  /*28430*/  @!P0 LDG.E.U16 R8, [R2.64] ;  /* 0x0000000a02088981 */ /* 0x0040a4000c1e1500 */
[----:B0-----:R-:W-:Y:S02]  /*28440*/  @!P0 IMAD.MOV.U32 R2, RZ, RZ, R5 ;  /* 0x000000ffff028224 */ /* 0x001fe400078e0005 */
[----:B----4-:R-:W-:-:S05]  /*28450*/  @!P0 IMAD.MOV.U32 R3, RZ, RZ, R15 ;  /* 0x000000ffff038224 */ /* 0x010fca00078e000f */
[----:B------:R0:W4:Y:S04]  /*28460*/  @!P0 LDG.E.U16 R4, [R2.64] ;  /* 0x0000000a02048981 */ /* 0x000128000c1e1500 */
[----:B------:R1:W-:Y:S01]  /*28470*/  STL [R1+0x14], R7 ;  /* 0x0000140701007387 */ /* 0x0003e20000100800 */
[----:B------:R-:W4:Y:S02]  /*28480*/  LDL R12, [R1+0x7c4] ;  /* 0x0007c400010c7983 */ /* 0x000f240000100800 */
[----:B0-----:R-:W-:Y:S02]  /*28490*/  @!P0 IMAD.MOV.U32 R2, RZ, RZ, R11 ;  /* 0x000000ffff028224 */ /* 0x001fe400078e000b */
[----:B------:R-:W-:Y:S01]  /*284a0*/  @!P0 IMAD.MOV.U32 R3, RZ, RZ, R14 ;  /* 0x000000ffff038224 */ /* 0x000fe200078e000e */
[----:B-1----:R-:W4:Y:S04]  /*284b0*/  LDL R7, [R1+0x7f0] ;  /* 0x0007f00001077983 */ /* 0x002f280000100800 */
[----:B------:R3:W4:Y:S01]  /*284c0*/  @!P0 LDG.E.U16 R10, [R2.64] ;  /* 0x0000000a020a8981 */ /* 0x000722000c1e1500 */
[----:B------:R-:W-:Y:S01]  /*284d0*/  PRMT R6, RZ, 0x7610, R6 ;  /* 0x00007610ff067816 */ /* 0x000fe20000000006 */
[----:B---3--:R-:W-:-:S02]  /*284e0*/  @!P0 IMAD.MOV.U32 R3, RZ, RZ, R13 ;  /* 0x000000ffff038224 */ /* 0x008fc400078e000d */
[----:B--2---:R0:W-:Y:S01]  /*284f0*/  STL [R1+0x10], R8 ;  /* 0x0000100801007387 */ /* 0x0041e20000100800 */
[----:B------:R-:W2:Y:S03]  /*28500*/  LDL R5, [R1+0x7bc] ;  /* 0x0007bc0001057983 */ /* 0x000ea60000100800 */
[----:B0-----:R-:W3:Y:S04]  /*28510*/  LDL R8, [R1+0x7c8] ;  /* 0x0007c80001087983 */ /* 0x001ee80000100800 */
[----:B----4-:R0:W-:Y:S01]  /*28520*/  STL [R1+0xc], R4 ;  /* 0x00000c0401007387 */ /* 0x0101e20000100800 */
[----:B------:R-:W4:Y:S03]  /*28530*/  LDL R11, [R1+0x7b4] ;  /* 0x0007b400010b7983 */ /* 0x000f260000100800 */
[----:B0-----:R-:W4:Y:S01]  /*28540*/  LDL R4, [R1+0x7c0] ;  /* 0x0007c00001047983 */ /* 0x001f220000100800 */
[----:B------:R-:W-:-:S03]  /*28550*/  @!P0 IMAD.MOV.U32 R2, RZ, RZ, R7 ;  /* 0x000000ffff028224 */ /* 0x000fc600078e0007 */
[----:B------:R0:W-:Y:S04]  /*28560*/  STL [R1+0x8], R10 ;  /* 0x0000080a01007387 */ /* 0x0001e80000100800 */
[----:B------:R1:W4:Y:S01]  /*28570*/  @!P0 LDG.E.U16 R6, [R2.64] ;  /* 0x0000000a02068981 */ /* 0x000322000c1e1500 */
[----:B------:R-:W-:Y:S02]  /*28580*/  PRMT R9, RZ, 0x7610, R9 ;  /* 0x00007610ff097816 */ /* 0x000fe40000000009 */
[----:B------:R-:W-:Y:S02]  /*28590*/  PRMT R28, RZ, 0x7610, R28 ;  /* 0x00007610ff1c7816 */ /* 0x000fe4000000001c */
[----:B------:R-:W-:Y:S01]  /*285a0*/  PRMT R26, RZ, 0x7610, R26 ;  /* 0x00007610ff1a7816 */ /* 0x000fe2000000001a */
[----:B------:R-:W4:Y:S04]  /*285b0*/  LDL R7, [R1+0x7ac] ;  /* 0x0007ac0001077983 */ /* 0x000f280000100800 */
[----:B0-----:R-:W4:Y:S01]  /*285c0*/  LDL R10, [R1+0x7b8] ;  /* 0x0007b800010a7983 */ /* 0x001f220000100800 */
[----:B-1----:R-:W-:-:S02]  /*285d0*/  @!P0 IMAD.MOV.U32 R3, RZ, RZ, R12 ;  /* 0x000000ffff038224 */ /* 0x002fc400078e000c */
[----:B---3--:R-:W-:-:S05]  /*285e0*/  @!P0 IMAD.MOV.U32 R2, RZ, RZ, R8 ;  /* 0x000000ffff028224 */ /* 0x008fca00078e0008 */
[----:B------:R2:W3:Y:S02]  /*285f0*/  @!P0 LDG.E.U16 R9, [R2.64] ;  /* 0x0000000a02098981 */ /* 0x0004e4000c1e1500 */
[----:B--2---:R-:W-:Y:S02]  /*28600*/  @!P0 IMAD.MOV.U32 R3, RZ, RZ, R5 ;  /* 0x000000ffff038224 */ /* 0x004fe400078e0005 */
[----:B----4-:R-:W-:-:S05]  /*28610*/  @!P0 IMAD.MOV.U32 R2, RZ, RZ, R4 ;  /* 0x000000ffff028224 */ /* 0x010fca00078e0004 */
[----:B------:R0:W2:Y:S04]  /*28620*/  @!P0 LDG.E.U16 R28, [R2.64] ;  /* 0x0000000a021c8981 */ /* 0x0000a8000c1e1500 */
[----:B------:R1:W-:Y:S01]  /*28630*/  STL [R1+0x4], R6 ;  /* 0x0000040601007387 */ /* 0x0003e20000100800 */
[----:B------:R-:W4:Y:S02]  /*28640*/  LDL R8, [R1+0x788] ;  /* 0x0007880001087983 */ /* 0x000f240000100800 */
[----:B0-----:R-:W-:Y:S02]  /*28650*/  @!P0 IMAD.MOV.U32 R3, RZ, RZ, R11 ;  /* 0x000000ffff038224 */ /* 0x001fe400078e000b */
[----:B------:R-:W-:Y:S01]  /*28660*/  @!P0 IMAD.MOV.U32 R2, RZ, RZ, R10 ;  /* 0x000000ffff028224 */ /* 0x000fe200078e000a */
[----:B-1----:R-:W4:Y:S04]  /*28670*/  LDL R6, [R1+0x7b0] ;  /* 0x0007b00001067983 */ /* 0x002f280000100800 */
[----:B------:R0:W4:Y:S01]  /*28680*/  @!P0 LDG.E.U16 R26, [R2.64] ;  /* 0x0000000a021a8981 */ /* 0x000122000c1e1500 */
[----:B------:R-:W-:Y:S01]  /*28690*/  PRMT R24, RZ, 0x7610, R24 ;  /* 0x00007610ff187816 */ /* 0x000fe20000000018 */
[----:B0-----:R-:W-:-:S02]  /*286a0*/  @!P0 IMAD.MOV.U32 R3, RZ, RZ, R7 ;  /* 0x000000ffff038224 */ /* 0x001fc400078e0007 */
[----:B---3--:R0:W-:Y:S01]  /*286b0*/  STL [R1], R9 ;  /* 0x0000000901007387 */ /* 0x0081e20000100800 */
[----:B------:R-:W3:Y:S02]  /*286c0*/  LDL R5, [R1+0x77c] ;  /* 0x00077c0001057983 */ /* 0x000ee40000100800 */
[----:B------:R-:W3:Y:S01]  /*286d0*/  LDL R4, [R1+0x780] ;  /* 0x0007800001047983 */ /* 0x000ee20000100800 */
[----:B0-----:R-:W3:Y:S04]  /*286e0*/  LDL R9, [R1+0x784] ;  /* 0x0007840001097983 */ /* 0x001ee80000100800 */
[----:B--2---:R-:W-:Y:S01]  /*286f0*/  STL [R1+0x214c], R28 ;  /* 0x00214c1c01007387 */ /* 0x004fe20000100800 */
[----:B----4-:R-:W-:-:S03]  /*28700*/  @!P0 IMAD.MOV.U32 R2, RZ, RZ, R6 ;  /* 0x000000ffff028224 */ /* 0x010fc600078e0006 */
[----:B------:R-:W-:Y:S01]  /*28710*/  STL [R1+0x212c], R26 ;  /* 0x00212c1a01007387 */ /* 0x000fe20000100800 */
[----:B------:R-:W2:Y:S02]  /*28720*/  LDL R7, [R1+0x774] ;  /* 0x0007740001077983 */ /* 0x000ea40000100800 */
[----:B------:R-:W4:Y:S01]  /*28730*/  LDL R6, [R1+0x778] ;  /* 0x0007780001067983 */ /* 0x000f220000100800 */
[----:B------:R0:W2:Y:S01]  /*28740*/  @!P0 LDG.E.U16 R24, [R2.64] ;  /* 0x0000000a02188981 */ /* 0x0000a2000c1e1500 */
[----:B------:R-:W-:Y:S02]  /*28750*/  PRMT R22, RZ, 0x7610, R22 ;  /* 0x00007610ff167816 */ /* 0x000fe40000000016 */
[----:B------:R-:W-:Y:S01]  /*28760*/  PRMT R20, RZ, 0x7610, R20 ;  /* 0x00007610ff147816 */ /* 0x000fe20000000014 */
[----:B0-----:R-:W-:Y:S01]  /*28770*/  @!P0 IMAD.MOV.U32 R2, RZ, RZ, R8 ;  /* 0x000000ffff028224 */ /* 0x001fe200078e0008 */
[----:B------:R-:W-:Y:S01]  /*28780*/  PRMT R18, RZ, 0x7610, R18 ;  /* 0x00007610ff127816 */ /* 0x000fe20000000012 */
[----:B---3--:R-:W-:-:S05]  /*28790*/  @!P0 IMAD.MOV.U32 R3, RZ, RZ, R9 ;  /* 0x000000ffff038224 */ /* 0x008fca00078e0009 */
[----:B------:R0:W3:Y:S02]  /*287a0*/  @!P0 LDG.E.U16 R22, [R2.64] ;  /* 0x0000000a02168981 */ /* 0x0000e4000c1e1500 */
[----:B0-----:R-:W-:Y:S02]  /*287b0*/  @!P0 IMAD.MOV.U32 R2, RZ, RZ, R4 ;  /* 0x000000ffff028224 */ /* 0x001fe400078e0004 */
[----:B------:R-:W-:-:S05]  /*287c0*/  @!P0 IMAD.MOV.U32 R3, RZ, RZ, R5 ;  /* 0x000000ffff038224 */ /* 0x000fca00078e0005 */
[----:B------:R4:W3:Y:S04]  /*287d0*/  @!P0 LDG.E.U16 R20, [R2.64] ;  /* 0x0000000a02148981 */ /* 0x0008e8000c1e1500 */
[----:B--2---:R-:W-:Y:S01]  /*287e0*/  STL [R1+0x2118], R24 ;  /* 0x0021181801007387 */ /* 0x004fe20000100800 */
[----:B------:R-:W2:Y:S02]  /*287f0*/  LDL R11, [R1+0x744] ;  /* 0x00074400010b7983 */ /* 0x000ea40000100800 */
[----:B------:R-:W2:Y:S02]  /*28800*/  LDL R10, [R1+0x748] ;  /* 0x00074800010a7983 */ /* 0x000ea40000100800 */
[----:B------:R-:W2:Y:S01]  /*28810*/  LDL R9, [R1+0x704] ;  /* 0x0007040001097983 */ /* 0x000ea20000100800 */
[----:B------:R-:W2:Y:S04]  /*28820*/  LDL R8, [R1+0x708] ;  /* 0x0007080001087983 */ /* 0x000ea80000100800 */
[----:B------:R-:W2:Y:S01]  /*28830*/  LDL R5, [R1+0x6c4] ;  /* 0x0006c40001057983 */ /* 0x000ea20000100800 */
[----:B----4-:R-:W-:-:S02]  /*28840*/  @!P0 IMAD.MOV.U32 R2, RZ, RZ, R6 ;  /* 0x000000ffff028224 */ /* 0x010fc400078e0006 */
[----:B------:R-:W-:Y:S01]  /*28850*/  @!P0 IMAD.MOV.U32 R3, RZ, RZ, R7 ;  /* 0x000000ffff038224 */ /* 0x000fe200078e0007 */
[----:B------:R-:W4:Y:S04]  /*28860*/  LDL R4, [R1+0x6c8] ;  /* 0x0006c80001047983 */ /* 0x000f280000100800 */
[----:B------:R2:W4:Y:S01]  /*28870*/  @!P0 LDG.E.U16 R18, [R2.64] ;  /* 0x0000000a02128981 */ /* 0x000522000c1e1500 */
[----:B------:R-:W-:-:S03]  /*28880*/  PRMT R16, RZ, 0x7610, R16 ;  /* 0x00007610ff107816 */ /* 0x000fc60000000010 */
[----:B---3--:R0:W-:Y:S01]  /*28890*/  STL [R1+0x2150], R20 ;  /* 0x0021501401007387 */ /* 0x0081e20000100800 */
[----:B------:R-:W3:Y:S02]  /*288a0*/  LDL R13, [R1+0x684] ;  /* 0x00068400010d7983 */ /* 0x000ee40000100800 */
[----:B------:R-:W3:Y:S02]  /*288b0*/  LDL R12, [R1+0x688] ;  /* 0x00068800010c7983 */ /* 0x000ee40000100800 */
[----:B------:R-:W3:Y:S01]  /*288c0*/  LDL R7, [R1+0x644] ;  /* 0x0006440001077983 */ /* 0x000ee20000100800 */
[----:B------:R-:W3:Y:S01]  /*288d0*/  LDL R6, [R1+0x648] ;  /* 0x0006480001067983 */ /* 0x000ee20000100800 */
[----:B--2---:R-:W-:Y:S02]  /*288e0*/  @!P0 IMAD.MOV.U32 R3, RZ, RZ, R11 ;  /* 0x000000ffff038224 */ /* 0x004fe400078e000b */
[----:B------:R-:W-:-:S05]  /*288f0*/  @!P0 IMAD.MOV.U32 R2, RZ, RZ, R10 ;  /* 0x000000ffff028224 */ /* 0x000fca00078e000a */
[----:B------:R1:W2:Y:S04]  /*28900*/  @!P0 LDG.E.U16 R16, [R2.64] ;  /* 0x0000000a02108981 */ /* 0x0002a8000c1e1500 */
[----:B----4-:R4:W-:Y:S01]  /*28910*/  STL [R1+0x2130], R18 ;  /* 0x0021301201007387 */ /* 0x0109e20000100800 */
[----:B------:R-:W2:Y:S02]  /*28920*/  LDL R11, [R1+0x73c] ;  /* 0x00073c00010b7983 */ /* 0x000ea40000100800 */
[----:B------:R-:W2:Y:S01]  /*28930*/  LDL R10, [R1+0x740] ;  /* 0x00074000010a7983 */ /* 0x000ea20000100800 */
[----:B------:R-:W-:Y:S01]  /*28940*/  PRMT R0, RZ, 0x7610, R0 ;  /* 0x00007610ff007816 */ /* 0x000fe20000000000 */
[----:B------:R-:W2:Y:S01]  /*28950*/  LDL R15, [R1+0x6bc] ;  /* 0x0006bc00010f7983 */ /* 0x000ea20000100800 */
[----:B-1----:R-:W-:-:S02]  /*28960*/  @!P0 IMAD.MOV.U32 R2, RZ, RZ, R8 ;  /* 0x000000ffff028224 */ /* 0x002fc400078e0008 */
[----:B------:R-:W-:Y:S01]  /*28970*/  @!P0 IMAD.MOV.U32 R3, RZ, RZ, R9 ;  /* 0x000000ffff038224 */ /* 0x000fe200078e0009 */
[----:B------:R-:W2:Y:S04]  /*28980*/  LDL R8, [R1+0x700] ;  /* 0x0007000001087983 */ /* 0x000ea80000100800 */
[----:B------:R-:W2:Y:S04]  /*28990*/  LDL R9, [R1+0x6fc] ;  /* 0x0006fc0001097983 */ /* 0x000ea80000100800 */
[----:B------:R1:W2:Y:S04]  /*289a0*/  @!P0 LDG.E.U16 R0, [R2.64] ;  /* 0x0000000a02008981 */ /* 0x0002a8000c1e1500 */
[----:B------:R-:W2:Y:S04]  /*289b0*/  LDL R14, [R1+0x6c0] ;  /* 0x0006c000010e7983 */ /* 0x000ea80000100800 */
[----:B0-----:R-:W2:Y:S04]  /*289c0*/  LDL R20, [R1+0x63c] ;  /* 0x00063c0001147983 */ /* 0x001ea80000100800 */
[----:B----4-:R-:W4:Y:S01]  /*289d0*/  LDL R18, [R1+0x640] ;  /* 0x0006400001127983 */ /* 0x010f220000100800 */
[----:B-1----:R-:W-:-:S02]  /*289e0*/  PRMT R2, RZ, 0x7610, R2 ;  /* 0x00007610ff027816 */ /* 0x002fc40000000002 */
[----:B------:R-:W-:-:S04]  /*289f0*/  PRMT R3, RZ, 0x7610, R3 ;  /* 0x00007610ff037816 */ /* 0x000fc80000000003 */
[----:B------:R3:W4:Y:S02]  /*28a00*/  @!P0 LDG.E.U16 R2, [R4.64] ;  /* 0x0000000a04028981 */ /* 0x000724000c1e1500 */
[----:B---3--:R-:W-:Y:S02]  /*28a10*/  @!P0 IMAD.MOV.U32 R5, RZ, RZ, R13 ;  /* 0x000000ffff058224 */ /* 0x008fe400078e000d */
[----:B------:R-:W-:-:S05]  /*28a20*/  @!P0 IMAD.MOV.U32 R4, RZ, RZ, R12 ;  /* 0x000000ffff048224 */ /* 0x000fca00078e000c */
[----:B------:R0:W3:Y:S02]  /*28a30*/  @!P0 LDG.E.U16 R3, [R4.64] ;  /* 0x0000000a04038981 */ /* 0x0000e4000c1e1500 */
[----:B0-----:R-:W-:Y:S02]  /*28a40*/  PRMT R4, RZ, 0x7610, R4 ;  /* 0x00007610ff047816 */ /* 0x001fe40000000004 */
[----:B------:R-:W-:-:S04]  /*28a50*/  PRMT R5, RZ, 0x7610, R5 ;  /* 0x00007610ff057816 */ /* 0x000fc80000000005 */
[----:B------:R2:W3:Y:S02]  /*28a60*/  @!P0 LDG.E.U16 R4, [R6.64] ;  /* 0x0000000a06048981 */ /* 0x0004e4000c1e1500 */
[----:B--2---:R-:W-:Y:S02]  /*28a70*/  @!P0 IMAD.MOV.U32 R6, RZ, RZ, R10 ;  /* 0x000000ffff068224 */ /* 0x004fe400078e000a */
[----:B------:R-:W-:Y:S01]  /*28a80*/  @!P0 IMAD.MOV.U32 R7, RZ, RZ, R11 ;  /* 0x000000ffff078224 */ /* 0x000fe200078e000b */
[----:B------:R-:W2:Y:S04]  /*28a90*/  LDL R10, [R1+0x680] ;  /* 0x00068000010a7983 */ /* 0x000ea80000100800 */
[----:B------:R-:W2:Y:S04]  /*28aa0*/  LDL R11, [R1+0x67c] ;  /* 0x00067c00010b7983 */ /* 0x000ea80000100800 */
[----:B------:R0:W2:Y:S02]  /*28ab0*/  @!P0 LDG.E.U16 R5, [R6.64] ;  /* 0x0000000a06058981 */ /* 0x0000a4000c1e1500 */
[----:B0-----:R-:W-:-:S06]  /*28ac0*/  PRMT R6, RZ, 0x7610, R6 ;  /* 0x00007610ff067816 */ /* 0x001fcc0000000006 */
[----:B------:R0:W3:Y:S02]  /*28ad0*/  @!P0 LDG.E.U16 R6, [R8.64] ;  /* 0x0000000a08068981 */ /* 0x0000e4000c1e1500 */
[----:B0-----:R-:W-:Y:S02]  /*28ae0*/  @!P0 IMAD.MOV.U32 R8, RZ, RZ, R14 ;  /* 0x000000ffff088224 */ /* 0x001fe400078e000e */
[----:B------:R-:W-:Y:S01]  /*28af0*/  @!P0 IMAD.MOV.U32 R9, RZ, RZ, R15 ;  /* 0x000000ffff098224 */ /* 0x000fe200078e000f */
[----:B--2---:R-:W-:Y:S01]  /*28b00*/  STL [R1+0x2154], R5 ;  /* 0x0021540501007387 */ /* 0x004fe20000100800 */
[----:B------:R-:W2:Y:S02]  /*28b10*/  LDL R13, [R1+0x734] ;  /* 0x00073400010d7983 */ /* 0x000ea40000100800 */
[----:B------:R-:W2:Y:S01]  /*28b20*/  LDL R12, [R1+0x738] ;  /* 0x00073800010c7983 */ /* 0x000ea20000100800 */
[----:B---3--:R0:W-:Y:S01]  /*28b30*/  STL [R1+0x2158], R6 ;  /* 0x0021580601007387 */ /* 0x0081e20000100800 */
[----:B------:R-:W3:Y:S02]  /*28b40*/  LDL R15, [R1+0x6f4] ;  /* 0x0006f400010f7983 */ /* 0x000ee40000100800 */
[----:B------:R-:W3:Y:S01]  /*28b50*/  LDL R14, [R1+0x6f8] ;  /* 0x0006f800010e7983 */ /* 0x000ee20000100800 */
[----:B------:R-:W-:-:S06]  /*28b60*/  PRMT R7, RZ, 0x7610, R7 ;  /* 0x00007610ff077816 */ /* 0x000fcc0000000007 */
[----:B------:R1:W3:Y:S02]  /*28b70*/  @!P0 LDG.E.U16 R7, [R8.64] ;  /* 0x0000000a08078981 */ /* 0x0002e4000c1e1500 */
[----:B-1----:R-:W-:Y:S02]  /*28b80*/  PRMT R8, RZ, 0x7610, R8 ;  /* 0x00007610ff087816 */ /* 0x002fe40000000008 */
[----:B------:R-:W-:-:S04]  /*28b90*/  PRMT R9, RZ, 0x7610, R9 ;  /* 0x00007610ff097816 */ /* 0x000fc80000000009 */
[----:B------:R4:W3:Y:S02]  /*28ba0*/  @!P0 LDG.E.U16 R8, [R10.64] ;  /* 0x0000000a0a088981 */ /* 0x0008e4000c1e1500 */
[----:B----4-:R-:W-:Y:S02]  /*28bb0*/  @!P0 IMAD.MOV.U32 R10, RZ, RZ, R18 ;  /* 0x000000ffff0a8224 */ /* 0x010fe400078e0012 */
[----:B------:R-:W-:-:S05]  /*28bc0*/  @!P0 IMAD.MOV.U32 R11, RZ, RZ, R20 ;  /* 0x000000ffff0b8224 */ /* 0x000fca00078e0014 */
[----:B------:R1:W4:Y:S02]  /*28bd0*/  @!P0 LDG.E.U16 R9, [R10.64] ;  /* 0x0000000a0a098981 */ /* 0x000324000c1e1500 */
[----:B-1----:R-:W-:Y:S02]  /*28be0*/  PRMT R10, RZ, 0x7610, R10 ;  /* 0x00007610ff0a7816 */ /* 0x002fe4000000000a */
[----:B------:R-:W-:-:S04]  /*28bf0*/  PRMT R11, RZ, 0x7610, R11 ;  /* 0x00007610ff0b7816 */ /* 0x000fc8000000000b */
[----:B--2---:R3:W2:Y:S02]  /*28c00*/  @!P0 LDG.E.U16 R10, [R12.64] ;  /* 0x0000000a0c0a8981 */ /* 0x0046a4000c1e1500 */
[----:B---3--:R-:W-:Y:S02]  /*28c10*/  @!P0 IMAD.MOV.U32 R13, RZ, RZ, R15 ;  /* 0x000000ffff0d8224 */ /* 0x008fe400078e000f */
[----:B------:R-:W-:-:S05]  /*28c20*/  @!P0 IMAD.MOV.U32 R12, RZ, RZ, R14 ;  /* 0x000000ffff0c8224 */ /* 0x000fca00078e000e */
[----:B------:R-:W3:Y:S04]  /*28c30*/  @!P0 LDG.E.U16 R11, [R12.64] ;  /* 0x0000000a0c0b8981 */ /* 0x000ee8000c1e1500 */
[----:B------:R-:W-:Y:S04]  /*28c40*/  STL [R1+0x215c], R7 ;  /* 0x00215c0701007387 */ /* 0x000fe80000100800 */
[----:B------:R-:W-:Y:S01]  /*28c50*/  STL [R1+0x2160], R8 ;  /* 0x0021600801007387 */ /* 0x000fe20000100800 */
[----:B0-----:R-:W4:Y:S02]  /*28c60*/  LDL R6, [R1+0x6b4] ;  /* 0x0006b40001067983 */ /* 0x001f240000100800 */
[----:B------:R-:W4:Y:S02]  /*28c70*/  LDL R5, [R1+0x6b8] ;  /* 0x0006b80001057983 */ /* 0x000f240000100800 */
[----:B------:R-:W4:Y:S01]  /*28c80*/  LDL R28, [R1+0x674] ;  /* 0x00067400011c7983 */ /* 0x000f220000100800 */
[----:B------:R-:W4:Y:S04]  /*28c90*/  LDL R26, [R1+0x678] ;  /* 0x00067800011a7983 */ /* 0x000f280000100800 */
[----:B--2---:R0:W-:Y:S01]  /*28ca0*/  STL [R1+0x2134], R10 ;  /* 0x0021340a01007387 */ /* 0x0041e20000100800 */
[----:B------:R-:W2:Y:S02]  /*28cb0*/  LDL R24, [R1+0x634] ;  /* 0x0006340001187983 */ /* 0x000ea40000100800 */
[----:B------:R-:W2:Y:S02]  /*28cc0*/  LDL R20, [R1+0x638] ;  /* 0x0006380001147983 */ /* 0x000ea40000100800 */
[----:B------:R-:W2:Y:S01]  /*28cd0*/  LDL R18, [R1+0x76c] ;  /* 0x00076c0001127983 */ /* 0x000ea20000100800 */
[----:B0-----:R-:W2:Y:S04]  /*28ce0*/  LDL R10, [R1+0x770] ;  /* 0x00077000010a7983 */ /* 0x001ea80000100800 */
[----:B---3--:R-:W-:Y:S01]  /*28cf0*/  STL [R1+0x2138], R11 ;  /* 0x0021380b01007387 */ /* 0x008fe20000100800 */
[----:B------:R-:W3:Y:S02]  /*28d00*/  LDL R8, [R1+0x72c] ;  /* 0x00072c0001087983 */ /* 0x000ee40000100800 */
[----:B------:R-:W3:Y:S01]  /*28d10*/  LDL R7, [R1+0x730] ;  /* 0x0007300001077983 */ /* 0x000ee20000100800 */
[----:B------:R-:W-:-:S02]  /*28d20*/  PRMT R12, RZ, 0x7610, R12 ;  /* 0x00007610ff0c7816 */ /* 0x000fc4000000000c */
[----:B------:R-:W-:Y:S02]  /*28d30*/  PRMT R13, RZ, 0x7610, R13 ;  /* 0x00007610ff0d7816 */ /* 0x000fe4000000000d */
[----:B------:R-:W-:Y:S01]  /*28d40*/  PRMT R17, RZ, 0x7610, R17 ;  /* 0x00007610ff117816 */ /* 0x000fe20000000011 */
[----:B----4-:R-:W-:Y:S02]  /*28d50*/  @!P0 IMAD.MOV.U32 R15, RZ, RZ, R6 ;  /* 0x000000ffff0f8224 */ /* 0x010fe400078e0006 */
[----:B------:R-:W-:Y:S01]  /*28d60*/  @!P0 IMAD.MOV.U32 R14, RZ, RZ, R5 ;  /* 0x000000ffff0e8224 */ /* 0x000fe200078e0005 */
[----:B------:R-:W-:Y:S02]  /*28d70*/  PRMT R19, RZ, 0x7610, R19 ;  /* 0x00007610ff137816 */ /* 0x000fe40000000013 */
[----:B------:R-:W-:Y:S01]  /*28d80*/  PRMT R21, RZ, 0x7610, R21 ;  /* 0x00007610ff157816 */ /* 0x000fe20000000015 */
[----:B------:R-:W4:Y:S04]  /*28d90*/  LDL R6, [R1+0x6ec] ;  /* 0x0006ec0001067983 */ /* 0x000f280000100800 */
[----:B------:R0:W4:Y:S04]  /*28da0*/  @!P0 LDG.E.U16 R12, [R14.64] ;  /* 0x0000000a0e0c8981 */ /* 0x000128000c1e1500 */
[----:B------:R-:W4:Y:S01]  /*28db0*/  LDL R5, [R1+0x6f0] ;  /* 0x0006f00001057983 */ /* 0x000f220000100800 */
[----:B0-----:R-:W-:-:S02]  /*28dc0*/  @!P0 IMAD.MOV.U32 R14, RZ, RZ, R26 ;  /* 0x000000ffff0e8224 */ /* 0x001fc400078e001a */
[----:B------:R-:W-:-:S05]  /*28dd0*/  @!P0 IMAD.MOV.U32 R15, RZ, RZ, R28 ;  /* 0x000000ffff0f8224 */ /* 0x000fca00078e001c */
[----:B------:R2:W4:Y:S02]  /*28de0*/  @!P0 LDG.E.U16 R13, [R14.64] ;  /* 0x0000000a0e0d8981 */ /* 0x000524000c1e1500 */
[----:B--2---:R-:W-:Y:S02]  /*28df0*/  @!P0 IMAD.MOV.U32 R15, RZ, RZ, R24 ;  /* 0x000000ffff0f8224 */ /* 0x004fe400078e0018 */
[----:B------:R-:W-:-:S05]  /*28e00*/  @!P0 IMAD.MOV.U32 R14, RZ, RZ, R20 ;  /* 0x000000ffff0e8224 */ /* 0x000fca00078e0014 */
[----:B------:R0:W2:Y:S02]  /*28e10*/  @!P0 LDG.E.U16 R17, [R14.64] ;  /* 0x0000000a0e118981 */ /* 0x0000a4000c1e1500 */
[----:B0-----:R-:W-:Y:S02]  /*28e20*/  @!P0 IMAD.MOV.U32 R14, RZ, RZ, R10 ;  /* 0x000000ffff0e8224 */ /* 0x001fe400078e000a */
[----:B------:R-:W-:-:S05]  /*28e30*/  @!P0 IMAD.MOV.U32 R15, RZ, RZ, R18 ;  /* 0x000000ffff0f8224 */ /* 0x000fca00078e0012 */
[----:B------:R3:W2:Y:S02]  /*28e40*/  @!P0 LDG.E.U16 R19, [R14.64] ;  /* 0x0000000a0e138981 */ /* 0x0006a4000c1e1500 */
[----:B---3--:R-:W-:Y:S02]  /*28e50*/  @!P0 IMAD.MOV.U32 R14, RZ, RZ, R7 ;  /* 0x000000ffff0e8224 */ /* 0x008fe400078e0007 */
[----:B------:R-:W-:-:S05]  /*28e60*/  @!P0 IMAD.MOV.U32 R15, RZ, RZ, R8 ;  /* 0x000000ffff0f8224 */ /* 0x000fca00078e0008 */
[----:B------:R0:W3:Y:S04]  /*28e70*/  @!P0 LDG.E.U16 R21, [R14.64] ;  /* 0x0000000a0e158981 */ /* 0x0000e8000c1e1500 */
[----:B----4-:R-:W-:Y:S01]  /*28e80*/  STL [R1+0x213c], R12 ;  /* 0x00213c0c01007387 */ /* 0x010fe20000100800 */
[----:B------:R-:W-:Y:S01]  /*28e90*/  PRMT R23, RZ, 0x7610, R23 ;  /* 0x00007610ff177816 */ /* 0x000fe20000000017 */
[----:B0-----:R-:W-:Y:S02]  /*28ea0*/  @!P0 IMAD.MOV.U32 R15, RZ, RZ, R6 ;  /* 0x000000ffff0f8224 */ /* 0x001fe400078e0006 */
[----:B------:R-:W-:Y:S01]  /*28eb0*/  STL [R1+0x2140], R13 ;  /* 0x0021400d01007387 */ /* 0x000fe20000100800 */
[----:B------:R-:W-:-:S05]  /*28ec0*/  @!P0 IMAD.MOV.U32 R14, RZ, RZ, R5 ;  /* 0x000000ffff0e8224 */ /* 0x000fca00078e0005 */
[----:B------:R0:W4:Y:S04]  /*28ed0*/  @!P0 LDG.E.U16 R23, [R14.64] ;  /* 0x0000000a0e178981 */ /* 0x000128000c1e1500 */
[----:B--2---:R-:W-:Y:S04]  /*28ee0*/  STL [R1+0x2144], R17 ;  /* 0x0021441101007387 */ /* 0x004fe80000100800 */
[----:B------:R-:W-:Y:S04]  /*28ef0*/  STL [R1+0x211c], R19 ;  /* 0x00211c1301007387 */ /* 0x000fe80000100800 */
[----:B---3--:R1:W-:Y:S01]  /*28f00*/  STL [R1+0x2120], R21 ;  /* 0x0021201501007387 */ /* 0x0083e20000100800 */
[----:B------:R-:W2:Y:S03]  /*28f10*/  LDL R8, [R1+0x6b0] ;  /* 0x0006b00001087983 */ /* 0x000ea60000100800 */
[----:B-1----:R-:W3:Y:S01]  /*28f20*/  LDL.LU R21, [R1+0xe0] ;  /* 0x0000e00001157983 */ /* 0x002ee20000300800 */
[----:B------:R-:W3:Y:S02]  /*28f30*/  LDL.LU R19, [R1+0xd0] ;  /* 0x0000d00001137983 */ /* 0x000ee40000300800 */
[----:B------:R-:W3:Y:S02]  /*28f40*/  LDL.LU R17, [R1+0xc0] ;  /* 0x0000c00001117983 */ /* 0x000ee40000300800 */
[----:B------:R-:W3:Y:S01]  /*28f50*/  LDL.LU R13, [R1+0xb0] ;  /* 0x0000b000010d7983 */ /* 0x000ee20000300800 */
[----:B------:R-:W3:Y:S01]  /*28f60*/  LDL.LU R12, [R1+0xa0] ;  /* 0x0000a000010c7983 */ /* 0x000ee20000300800 */
        /* <DEDUP_REMOVED lines=9> */
[----:B------:R-:W3:Y:S02]  /*29000*/  LDL.LU R28, [R1] ;  /* 0x00000000011c7983 */ /* 0x000ee40000300800 */
[----:B0-----:R-:W3:Y:S01]  /*29010*/  LDL R15, [R1+0x6ac] ;  /* 0x0006ac00010f7983 */ /* 0x001ee20000100800 */
[----:B------:R-:W-:Y:S01]  /*29020*/  PRMT R25, RZ, 0x7610, R25 ;  /* 0x00007610ff197816 */ /* 0x000fe20000000019 */
[----:B----4-:R0:W-:Y:S04]  /*29030*/  STL [R1+0x2124], R23 ;  /* 0x0021241701007387 */ /* 0x0101e80000100800 */
[----:B0-----:R-:W4:Y:S01]  /*29040*/  LDL.LU R23, [R1+0xf0] ;  /* 0x0000f00001177983 */ /* 0x001f220000300800 */
[----:B--2---:R-:W-:-:S05]  /*29050*/  @!P0 IMAD.MOV.U32 R14, RZ, RZ, R8 ;  /* 0x000000ffff0e8224 */ /* 0x004fca00078e0008 */
[----:B---3--:R0:W2:Y:S04]  /*29060*/  @!P0 LDG.E.U16 R25, [R14.64] ;  /* 0x0000000a0e198981 */ /* 0x0080a8000c1e1500 */
[----:B0-----:R-:W3:Y:S04]  /*29070*/  LDL R14, [R1+0x66c] ;  /* 0x00066c00010e7983 */ /* 0x001ee80000100800 */
[----:B------:R-:W3:Y:S01]  /*29080*/  LDL R15, [R1+0x670] ;  /* 0x00067000010f7983 */ /* 0x000ee20000100800 */
[----:B------:R-:W-:Y:S02]  /*29090*/  PRMT R27, RZ, 0x7610, R27 ;  /* 0x00007610ff1b7816 */ /* 0x000fe4000000001b */
[----:B---3--:R-:W-:-:S04]  /*290a0*/  @!P0 LOP3.LUT R15, R15, R14, RZ, 0x3c, !PT ;  /* 0x0000000e0f0f8212 */ /* 0x008fc800078e3cff */
[----:B------:R-:W-:-:S04]  /*290b0*/  @!P0 LOP3.LUT R14, R15, R14, RZ, 0x3c, !PT ;  /* 0x0000000e0f0e8212 */ /* 0x000fc800078e3cff */
[----:B------:R-:W-:Y:S01]  /*290c0*/  @!P0 LOP3.LUT R15, R15, R14, RZ, 0x3c, !PT ;  /* 0x0000000e0f0f8212 */ /* 0x000fe200078e3cff */
[----:B--2---:R0:W-:Y:S04]  /*290d0*/  STL [R1+0x2128], R25 ;  /* 0x0021281901007387 */ /* 0x0041e80000100800 */
[----:B------:R1:W2:Y:S04]  /*290e0*/  @!P0 LDG.E.U16 R27, [R14.64] ;  /* 0x0000000a0e1b8981 */ /* 0x0002a8000c1e1500 */
[----:B0-----:R-:W3:Y:S04]  /*290f0*/  LDL.LU R25, [R1+0x100] ;  /* 0x0001000001197983 */ /* 0x001ee80000300800 */
[----:B-1----:R-:W2:Y:S04]  /*29100*/  LDL R14, [R1+0x62c] ;  /* 0x00062c00010e7983 */ /* 0x002ea80000100800 */
[----:B------:R-:W2:Y:S01]  /*29110*/  LDL R15, [R1+0x630] ;  /* 0x00063000010f7983 */ /* 0x000ea20000100800 */
[----:B------:R-:W-:-:S03]  /*29120*/  PRMT R29, RZ, 0x7610, R29 ;  /* 0x00007610ff1d7816 */ /* 0x000fc6000000001d */
[----:B------:R-:W0:Y:S01]  /*29130*/  S2R R8, SR_TID.X ;  /* 0x0000000000087919 */ /* 0x000e220000002100 */
[----:B--2---:R-:W-:-:S04]  /*29140*/  @!P0 LOP3.LUT R15, R15, R14, RZ, 0x3c, !PT ;  /* 0x0000000e0f0f8212 */ /* 0x004fc800078e3cff */
[----:B------:R-:W-:-:S04]  /*29150*/  @!P0 LOP3.LUT R14, R15, R14, RZ, 0x3c, !PT ;  /* 0x0000000e0f0e8212 */ /* 0x000fc800078e3cff */
[----:B------:R-:W-:Y:S01]  /*29160*/  @!P0 LOP3.LUT R15, R15, R14, RZ, 0x3c, !PT ;  /* 0x0000000e0f0f8212 */ /* 0x000fe200078e3cff */
[----:B------:R1:W-:Y:S04]  /*29170*/  STL [R1+0x2148], R27 ;  /* 0x0021481b01007387 */ /* 0x0003e80000100800 */
[----:B------:R2:W3:Y:S04]  /*29180*/  @!P0 LDG.E.U16 R29, [R14.64] ;  /* 0x0000000a0e1d8981 */ /* 0x0004e8000c1e1500 */
[----:B--2---:R-:W2:Y:S01]  /*29190*/  LDL.LU R14, [R1+0x120] ;  /* 0x00012000010e7983 */ /* 0x004ea20000300800 */
[----:B------:R-:W3:Y:S01]  /*291a0*/  LDL.LU R15, [R1+0x110] ;  /* 0x00011000010f7983 */ /* 0x000ee20000300800 */
[----:B0-----:R-:W-:-:S05]  /*291b0*/  LOP3.LUT R8, R8, 0x7f, RZ, 0xc0, !PT ;  /* 0x0000007f08087812 */ /* 0x001fca00078ec0ff */
[----:B-1----:R-:W-:-:S05]  /*291c0*/  IMAD.SHL.U32 R27, R8, 0x2, RZ ;  /* 0x00000002081b7824 */ /* 0x002fca00078e00ff */
[----:B------:R-:W-:-:S05]  /*291d0*/  LOP3.LUT R8, R27, 0x40, RZ, 0x3c, !PT ;  /* 0x000000401b087812 */ /* 0x000fca00078e3cff */
[----:B--2---:R-:W-:Y:S01]  /*291e0*/  STS.U16 [R8+0x3c00], R14 ;  /* 0x003c000e08007388 */ /* 0x004fe20000000400 */
[----:B---3--:R-:W-:Y:S02]  /*291f0*/  STS.U16 [R8+0x4400], R15 ;  /* 0x0044000f08007388 */ /* 0x008fe40000000400 */
[----:B------:R-:W-:Y:S02]  /*29200*/  STS.U16 [R8+0x4c00], R25 ;  /* 0x004c001908007388 */ /* 0x000fe40000000400 */
[----:B----4-:R-:W-:Y:S01]  /*29210*/  STS.U16 [R8+0x5400], R23 ;  /* 0x0054001708007388 */ /* 0x010fe20000000400 */
[----:B------:R-:W-:Y:S01]  /*29220*/  STS.U16 [R8+0x5c00], R21 ;  /* 0x005c001508007388 */ /* 0x000fe20000000400 */
[----:B------:R-:W-:Y:S02]  /*29230*/  STS.U16 [R8+0x6400], R19 ;  /* 0x0064001308007388 */ /* 0x000fe40000000400 */
[----:B------:R-:W-:Y:S02]  /*29240*/  STS.U16 [R8+0x6c00], R17 ;  /* 0x006c001108007388 */ /* 0x000fe40000000400 */
[----:B------:R-:W-:Y:S01]  /*29250*/  STS.U16 [R8+0x7400], R13 ;  /* 0x0074000d08007388 */ /* 0x000fe20000000400 */
[----:B------:R-:W-:Y:S01]  /*29260*/  STS.U16 [R8+0x7c00], R12 ;  /* 0x007c000c08007388 */ /* 0x000fe20000000400 */
[----:B------:R-:W-:Y:S02]  /*29270*/  STS.U16 [R8+0x8400], R11 ;  /* 0x0084000b08007388 */ /* 0x000fe40000000400 */
[----:B------:R-:W-:Y:S02]  /*29280*/  STS.U16 [R8+0x8c00], R10 ;  /* 0x008c000a08007388 */ /* 0x000fe40000000400 */
[----:B------:R0:W-:Y:S01]  /*29290*/  STS.U16 [R8+0x9400], R7 ;  /* 0x0094000708007388 */ /* 0x0001e20000000400 */
[----:B------:R1:W-:Y:S01]  /*292a0*/  STS.U16 [R8+0x9c00], R6 ;  /* 0x009c000608007388 */ /* 0x0003e20000000400 */
[----:B------:R2:W-:Y:S02]  /*292b0*/  STS.U16 [R8+0xa400], R5 ;  /* 0x00a4000508007388 */ /* 0x0005e40000000400 */
[----:B------:R-:W-:Y:S02]  /*292c0*/  STS.U16 [R8+0xac00], R18 ;  /* 0x00ac001208007388 */ /* 0x000fe40000000400 */
[----:B------:R3:W-:Y:S01]  /*292d0*/  STS.U16 [R8+0xb400], R20 ;  /* 0x00b4001408007388 */ /* 0x0007e20000000400 */
[----:B------:R-:W-:Y:S01]  /*292e0*/  STS.U16 [R8+0xbc00], R24 ;  /* 0x00bc001808007388 */ /* 0x000fe20000000400 */
[----:B------:R-:W-:Y:S02]  /*292f0*/  STS.U16 [R8+0xc400], R26 ;  /* 0x00c4001a08007388 */ /* 0x000fe40000000400 */
[----:B------:R3:W-:Y:S01]  /*29300*/  STS.U16 [R8+0xcc00], R28 ;  /* 0x00cc001c08007388 */ /* 0x0007e20000000400 */
[----:B0-----:R-:W4:Y:S01]  /*29310*/  LDL.LU R7, [R1+0x38c] ;  /* 0x00038c0001077983 */ /* 0x001f220000300800 */
[----:B-1----:R-:W4:Y:S02]  /*29320*/  LDL.LU R6, [R1+0x168] ;  /* 0x0001680001067983 */ /* 0x002f240000300800 */
[----:B--2---:R-:W2:Y:S01]  /*29330*/  LDL.LU R5, [R1+0x15c] ;  /* 0x00015c0001057983 */ /* 0x004ea20000300800 */
[----:B---3--:R-:W3:Y:S01]  /*29340*/  LDL.LU R20, [R1+0x150] ;  /* 0x0001500001147983 */ /* 0x008ee20000300800 */
        /* <DEDUP_REMOVED lines=15> */
[----:B------:R0:W-:Y:S01]  /*29440*/  STS.U16 [R8+0xd400], R22 ;  /* 0x00d4001608007388 */ /* 0x0001e20000000400 */
[----:B------:R1:W-:Y:S02]  /*29450*/  STS.U16 [R8+0xdc00], R16 ;  /* 0x00dc001008007388 */ /* 0x0003e40000000400 */
[----:B------:R1:W-:Y:S02]  /*29460*/  STS.U16 [R8+0xe400], R0 ;  /* 0x00e4000008007388 */ /* 0x0003e40000000400 */
[----:B------:R1:W-:Y:S01]  /*29470*/  STS.U16 [R8+0xec00], R2 ;  /* 0x00ec000208007388 */ /* 0x0003e20000000400 */
[----:B------:R1:W-:Y:S01]  /*29480*/  STS.U16 [R8+0xf400], R3 ;  /* 0x00f4000308007388 */ /* 0x0003e20000000400 */
[----:B------:R1:W-:Y:S03]  /*29490*/  STS.U16 [R8+0xfc00], R4 ;  /* 0x00fc000408007388 */ /* 0x0003e60000000400 */
[----:B0-----:R-:W3:Y:S01]  /*294a0*/  LDL.LU R22, [R1+0xec] ;  /* 0x0000ec0001167983 */ /* 0x001ee20000300800 */
[----:B-1----:R-:W3:Y:S03]  /*294b0*/  LDL.LU R16, [R1+0xfc] ;  /* 0x0000fc0001107983 */ /* 0x002ee60000300800 */
[----:B------:R-:W3:Y:S01]  /*294c0*/  LDL.LU R0, [R1+0x10c] ;  /* 0x00010c0001007983 */ /* 0x000ee20000300800 */
[----:B------:R-:W3:Y:S03]  /*294d0*/  LDL.LU R2, [R1+0x11c] ;  /* 0x00011c0001027983 */ /* 0x000ee60000300800 */
[----:B------:R-:W3:Y:S01]  /*294e0*/  LDL.LU R3, [R1+0x12c] ;  /* 0x00012c0001037983 */ /* 0x000ee20000300800 */
[----:B------:R-:W3:Y:S02]  /*294f0*/  LDL.LU R8, [R1+0x2160] ;  /* 0x0021600001087983 */ /* 0x000ee40000300800 */
[----:B------:R-:W3:Y:S01]  /*29500*/  LDL.LU R4, [R1+0x138] ;  /* 0x0001380001047983 */ /* 0x000ee20000300800 */
[----:B------:R-:W-:-:S05]  /*29510*/  LOP3.LUT R27, R27, 0x50, RZ, 0x3c, !PT ;  /* 0x000000501b1b7812 */ /* 0x000fca00078e3cff */
[----:B----4-:R0:W-:Y:S01]  /*29520*/  STS.U16 [R27+0x500], R7 ;  /* 0x000500071b007388 */ /* 0x0101e20000000400 */
[----:B------:R1:W-:Y:S02]  /*29530*/  STS.U16 [R27+0xd00], R6 ;  /* 0x000d00061b007388 */ /* 0x0003e40000000400 */
[----:B--2---:R2:W-:Y:S01]  /*29540*/  STS.U16 [R27+0x1500], R5 ;  /* 0x001500051b007388 */ /* 0x0045e20000000400 */
[----:B---3--:R4:W-:Y:S01]  /*29550*/  STS.U16 [R27+0x1d00], R20 ;  /* 0x001d00141b007388 */ /* 0x0089e20000000400 */
[----:B------:R4:W-:Y:S03]  /*29560*/  STS.U16 [R27+0x2500], R28 ;  /* 0x0025001c1b007388 */ /* 0x0009e60000000400 */
[----:B0-----:R-:W3:Y:S01]  /*29570*/  LDL.LU R7, [R1+0x215c] ;  /* 0x00215c0001077983 */ /* 0x001ee20000300800 */
[----:B-1----:R-:W3:Y:S02]  /*29580*/  LDL.LU R6, [R1+0x2158] ;  /* 0x0021580001067983 */ /* 0x002ee40000300800 */
[----:B--2---:R-:W2:Y:S01]  /*29590*/  LDL.LU R5, [R1+0x2154] ;  /* 0x0021540001057983 */ /* 0x004ea20000300800 */
[----:B----4-:R-:W4:Y:S01]  /*295a0*/  LDL.LU R20, [R1+0x2150] ;  /* 0x0021500001147983 */ /* 0x010f220000300800 */
[----:B------:R-:W2:Y:S03]  /*295b0*/  LDL.LU R28, [R1+0x214c] ;  /* 0x00214c00011c7983 */ /* 0x000ea60000300800 */
[----:B------:R-:W-:Y:S01]  /*295c0*/  STS.U16 [R27+0x2d00], R4 ;  /* 0x002d00041b007388 */ /* 0x000fe20000000400 */
[----:B------:R-:W-:Y:S02]  /*295d0*/  STS.U16 [R27+0x3500], R3 ;  /* 0x003500031b007388 */ /* 0x000fe40000000400 */
[----:B------:R-:W-:Y:S02]  /*295e0*/  STS.U16 [R27+0x3d00], R2 ;  /* 0x003d00021b007388 */ /* 0x000fe40000000400 */
[----:B------:R-:W-:Y:S01]  /*295f0*/  STS.U16 [R27+0x4500], R0 ;  /* 0x004500001b007388 */ /* 0x000fe20000000400 */
        /* <DEDUP_REMOVED lines=8> */
[----:B------:R0:W-:Y:S01]  /*29680*/  STS.U16 [R27+0x8d00], R17 ;  /* 0x008d00111b007388 */ /* 0x0001e20000000400 */
[----:B------:R-:W-:Y:S02]  /*29690*/  STS.U16 [R27+0x9500], R13 ;  /* 0x0095000d1b007388 */ /* 0x000fe40000000400 */
[----:B------:R1:W-:Y:S01]  /*296a0*/  STS.U16 [R27+0x9d00], R26 ;  /* 0x009d001a1b007388 */ /* 0x0003e20000000400 */
[----:B0-----:R-:W3:Y:S04]  /*296b0*/  LDL.LU R17, [R1+0x388] ;  /* 0x0003880001117983 */ /* 0x001ee80000300800 */
[----:B-1----:R-:W0:Y:S01]  /*296c0*/  S2R R26, SR_TID.X ;  /* 0x00000000001a7919 */ /* 0x002e220000002100 */
[----:B------:R1:W-:Y:S02]  /*296d0*/  STS.U16 [R27+0xa500], R12 ;  /* 0x00a5000c1b007388 */ /* 0x0003e40000000400 */
[----:B------:R-:W3:Y:S02]  /*296e0*/  LDL.LU R13, [R1+0x164] ;  /* 0x00016400010d7983 */ /* 0x000ee40000300800 */
[----:B------:R1:W-:Y:S01]  /*296f0*/  STS.U16 [R27+0xad00], R11 ;  /* 0x00ad000b1b007388 */ /* 0x0003e20000000400 */
[----:B------:R1:W-:Y:S01]  /*29700*/  STS.U16 [R27+0xb500], R10 ;  /* 0x00b5000a1b007388 */ /* 0x0003e20000000400 */
[----:B------:R1:W-:Y:S02]  /*29710*/  STS.U16 [R27+0xbd00], R18 ;  /* 0x00bd00121b007388 */ /* 0x0003e40000000400 */
[----:B------:R-:W-:Y:S01]  /*29720*/  STS.U16 [R27+0xc500], R24 ;  /* 0x00c500181b007388 */ /* 0x000fe20000000400 */
[----:B-1----:R-:W3:Y:S01]  /*29730*/  LDL.LU R12, [R1+0x158] ;  /* 0x00015800010c7983 */ /* 0x002ee20000300800 */
[----:B------:R-:W3:Y:S02]  /*29740*/  LDL.LU R11, [R1+0x14c] ;  /* 0x00014c00010b7983 */ /* 0x000ee40000300800 */
[----:B------:R-:W3:Y:S01]  /*29750*/  LDL.LU R10, [R1+0x140] ;  /* 0x00014000010a7983 */ /* 0x000ee20000300800 */
[----:B------:R-:W3:Y:S01]  /*29760*/  LDL.LU R18, [R1+0x134] ;  /* 0x0001340001127983 */ /* 0x000ee20000300800 */
[----:B0-----:R-:W-:-:S05]  /*29770*/  LOP3.LUT R26, R26, 0x7f, RZ, 0xc0, !PT ;  /* 0x0000007f1a1a7812 */ /* 0x001fca00078ec0ff */
[----:B------:R-:W-:Y:S02]  /*29780*/  IMAD.SHL.U32 R0, R26, 0x2, RZ ;  /* 0x000000021a007824 */ /* 0x000fe400078e00ff */
[----:B------:R-:W3:Y:S04]  /*29790*/  LDL.LU R26, [R1+0x128] ;  /* 0x00012800011a7983 */ /* 0x000ee80000300800 */
[----:B--2---:R0:W-:Y:S04]  /*297a0*/  STS.U16 [R27+0xcd00], R28 ;  /* 0x00cd001c1b007388 */ /* 0x0041e80000000400 */
[----:B0-----:R-:W2:Y:S01]  /*297b0*/  LDL.LU R28, [R1+0xb8] ;  /* 0x0000b800011c7983 */ /* 0x001ea20000300800 */
[----:B------:R-:W2:Y:S02]  /*297c0*/  LDL.LU R4, [R1+0xa8] ;  /* 0x0000a80001047983 */ /* 0x000ea40000300800 */
[----:B------:R-:W2:Y:S02]  /*297d0*/  LDL.LU R3, [R1+0x98] ;  /* 0x0000980001037983 */ /* 0x000ea40000300800 */
[----:B------:R-:W2:Y:S01]  /*297e0*/  LDL.LU R2, [R1+0x88] ;  /* 0x0000880001027983 */ /* 0x000ea20000300800 */
[----:B------:R-:W2:Y:S01]  /*297f0*/  LDL.LU R16, [R1+0x78] ;  /* 0x0000780001107983 */ /* 0x000ea20000300800 */
[----:B------:R-:W2:Y:S02]  /*29800*/  LDL.LU R22, [R1+0x68] ;  /* 0x0000680001167983 */ /* 0x000ea40000300800 */
[----:B------:R-:W2:Y:S02]  /*29810*/  LDL.LU R14, [R1+0x58] ;  /* 0x00005800010e7983 */ /* 0x000ea40000300800 */
[----:B------:R-:W2:Y:S01]  /*29820*/  LDL.LU R15, [R1+0x48] ;  /* 0x00004800010f7983 */ /* 0x000ea20000300800 */
[----:B------:R-:W2:Y:S01]  /*29830*/  LDL.LU R23, [R1+0x38] ;  /* 0x0000380001177983 */ /* 0x000ea20000300800 */
[----:B------:R-:W2:Y:S02]  /*29840*/  LDL.LU R21, [R1+0x28] ;  /* 0x0000280001157983 */ /* 0x000ea40000300800 */
[----:B------:R-:W2:Y:S02]  /*29850*/  LDL.LU R19, [R1+0x18] ;  /* 0x0000180001137983 */ /* 0x000ea40000300800 */
[----:B------:R-:W2:Y:S01]  /*29860*/  LDL.LU R24, [R1+0x8] ;  /* 0x0000080001187983 */ /* 0x000ea20000300800 */
[----:B----4-:R0:W-:Y:S01]  /*29870*/  STS.U16 [R27+0xd500], R20 ;  /* 0x00d500141b007388 */ /* 0x0101e20000000400 */
[----:B------:R1:W-:Y:S02]  /*29880*/  STS.U16 [R27+0xdd00], R5 ;  /* 0x00dd00051b007388 */ /* 0x0003e40000000400 */
[----:B---3--:R3:W-:Y:S01]  /*29890*/  STS.U16 [R27+0xe500], R6 ;  /* 0x00e500061b007388 */ /* 0x0087e20000000400 */
[----:B------:R4:W-:Y:S04]  /*298a0*/  STS.U16 [R27+0xed00], R7 ;  /* 0x00ed00071b007388 */ /* 0x0009e80000000400 */
[----:B------:R3:W-:Y:S01]  /*298b0*/  STS.U16 [R27+0xf500], R8 ;  /* 0x00f500081b007388 */ /* 0x0007e20000000400 */
[----:B------:R3:W-:Y:S03]  /*298c0*/  STS.U16 [R27+0xfd00], R9 ;  /* 0x00fd00091b007388 */ /* 0x0007e60000000400 */
[----:B0-----:R-:W2:Y:S01]  /*298d0*/  LDL.LU R20, [R1+0xc8] ;  /* 0x0000c80001147983 */ /* 0x001ea20000300800 */
[----:B-1----:R-:W2:Y:S03]  /*298e0*/  LDL.LU R5, [R1+0xd8] ;  /* 0x0000d80001057983 */ /* 0x002ea60000300800 */
[----:B---3--:R-:W3:Y:S01]  /*298f0*/  LDL.LU R6, [R1+0xe8] ;  /* 0x0000e80001067983 */ /* 0x008ee20000300800 */
[----:B----4-:R-:W4:Y:S03]  /*29900*/  LDL.LU R7, [R1+0xf8] ;  /* 0x0000f80001077983 */ /* 0x010f260000300800 */
[----:B------:R-:W2:Y:S01]  /*29910*/  LDL.LU R8, [R1+0x108] ;  /* 0x0001080001087983 */ /* 0x000ea20000300800 */
[----:B------:R-:W2:Y:S02]  /*29920*/  LDL.LU R27, [R1+0x2148] ;  /* 0x00214800011b7983 */ /* 0x000ea40000300800 */
[----:B------:R-:W2:Y:S01]  /*29930*/  LDL.LU R9, [R1+0x118] ;  /* 0x0001180001097983 */ /* 0x000ea20000300800 */
[----:B------:R-:W-:-:S05]  /*29940*/  LOP3.LUT R25, R0, 0x60, RZ, 0x3c, !PT ;  /* 0x0000006000197812 */ /* 0x000fca00078e3cff */
[----:B------:R0:W-:Y:S01]  /*29950*/  STS.U16 [R25+0x600], R17 ;  /* 0x0006001119007388 */ /* 0x0001e20000000400 */
[----:B------:R1:W-:Y:S03]  /*29960*/  STS.U16 [R25+0xe00], R13 ;  /* 0x000e000d19007388 */ /* 0x0003e60000000400 */
[----:B0-----:R-:W3:Y:S01]  /*29970*/  LDL.LU R17, [R1+0x2144] ;  /* 0x0021440001117983 */ /* 0x001ee20000300800 */
[----:B-1----:R-:W3:Y:S03]  /*29980*/  LDL.LU R13, [R1+0x2140] ;  /* 0x00214000010d7983 */ /* 0x002ee60000300800 */
[----:B------:R0:W-:Y:S01]  /*29990*/  STS.U16 [R25+0x1600], R12 ;  /* 0x0016000c19007388 */ /* 0x0001e20000000400 */
[----:B------:R1:W-:Y:S02]  /*299a0*/  STS.U16 [R25+0x1e00], R11 ;  /* 0x001e000b19007388 */ /* 0x0003e40000000400 */
[----:B------:R1:W-:Y:S02]  /*299b0*/  STS.U16 [R25+0x2600], R10 ;  /* 0x0026000a19007388 */ /* 0x0003e40000000400 */
[----:B------:R1:W-:Y:S01]  /*299c0*/  STS.U16 [R25+0x2e00], R18 ;  /* 0x002e001219007388 */ /* 0x0003e20000000400 */
[----:B0-----:R-:W3:Y:S01]  /*299d0*/  LDL.LU R12, [R1+0x213c] ;  /* 0x00213c00010c7983 */ /* 0x001ee20000300800 */
[----:B-1----:R-:W3:Y:S02]  /*299e0*/  LDL.LU R11, [R1+0x2138] ;  /* 0x00213800010b7983 */ /* 0x002ee40000300800 */
[----:B------:R-:W3:Y:S02]  /*299f0*/  LDL.LU R10, [R1+0x2134] ;  /* 0x00213400010a7983 */ /* 0x000ee40000300800 */
[----:B------:R-:W3:Y:S01]  /*29a00*/  LDL.LU R18, [R1+0x2130] ;  /* 0x0021300001127983 */ /* 0x000ee20000300800 */
[----:B------:R0:W-:Y:S04]  /*29a10*/  STS.U16 [R25+0x3600], R26 ;  /* 0x0036001a19007388 */ /* 0x0001e80000000400 */
[----:B0-----:R-:W3:Y:S04]  /*29a20*/  LDL.LU R26, [R1+0x212c] ;  /* 0x00212c00011a7983 */ /* 0x001ee80000300800 */
[----:B--2---:R-:W-:Y:S01]  /*29a30*/  STS.U16 [R25+0x3e00], R9 ;  /* 0x003e000919007388 */ /* 0x004fe20000000400 */
[----:B------:R-:W-:Y:S02]  /*29a40*/  STS.U16 [R25+0x4600], R8 ;  /* 0x0046000819007388 */ /* 0x000fe40000000400 */
[----:B----4-:R-:W-:Y:S02]  /*29a50*/  STS.U16 [R25+0x4e00], R7 ;  /* 0x004e000719007388 */ /* 0x010fe40000000400 */
[----:B---3--:R-:W-:Y:S01]  /*29a60*/  STS.U16 [R25+0x5600], R6 ;  /* 0x0056000619007388 */ /* 0x008fe20000000400 */
        /* <DEDUP_REMOVED lines=10> */
[----:B------:R0:W-:Y:S02]  /*29b10*/  STS.U16 [R25+0xae00], R23 ;  /* 0x00ae001719007388 */ /* 0x0001e40000000400 */
[----:B------:R1:W-:Y:S01]  /*29b20*/  STS.U16 [R25+0xb600], R21 ;  /* 0x00b6001519007388 */ /* 0x0003e20000000400 */
[----:B------:R2:W-:Y:S01]  /*29b30*/  STS.U16 [R25+0xbe00], R19 ;  /* 0x00be001319007388 */ /* 0x0005e20000000400 */
[----:B------:R3:W-:Y:S03]  /*29b40*/  STS.U16 [R25+0xc600], R24 ;  /* 0x00c6001819007388 */ /* 0x0007e60000000400 */
[----:B0-----:R-:W4:Y:S01]  /*29b50*/  LDL.LU R23, [R1+0x16c] ;  /* 0x00016c0001177983 */ /* 0x001f220000300800 */
[----:B-1----:R-:W4:Y:S02]  /*29b60*/  LDL.LU R21, [R1+0x160] ;  /* 0x0001600001157983 */ /* 0x002f240000300800 */
[----:B--2---:R-:W2:Y:S02]  /*29b70*/  LDL.LU R19, [R1+0x154] ;  /* 0x0001540001137983 */ /* 0x004ea40000300800 */
[----:B---3--:R-:W3:Y:S01]  /*29b80*/  LDL.LU R24, [R1+0x148] ;  /* 0x0001480001187983 */ /* 0x008ee20000300800 */
        /* <DEDUP_REMOVED lines=13> */
[----:B------:R-:W3:Y:S03]  /*29c60*/  LDL.LU R15, [R1+0x4] ;  /* 0x00000400010f7983 */ /* 0x000ee60000300800 */
        /* <DEDUP_REMOVED lines=11> */
[----:B------:R-:W3:Y:S03]  /*29d20*/  LDL.LU R13, [R1+0x130] ;  /* 0x00013000010d7983 */ /* 0x000ee60000300800 */
[----:B------:R0:W-:Y:S04]  /*29d30*/  STS.U16 [R25+0xfe00], R17 ;  /* 0x00fe001119007388 */ /* 0x0001e80000000400 */
[----:B0-----:R-:W3:Y:S01]  /*29d40*/  LDL.LU R25, [R1+0x2128] ;  /* 0x0021280001197983 */ /* 0x001ee20000300800 */
[----:B------:R-:W3:Y:S01]  /*29d50*/  LDL.LU R17, [R1+0x13c] ;  /* 0x00013c0001117983 */ /* 0x000ee20000300800 */
[----:B------:R-:W-:-:S05]  /*29d60*/  LOP3.LUT R0, R0, 0x70, RZ, 0x3c, !PT ;  /* 0x0000007000007812 */ /* 0x000fca00078e3cff */
[----:B----4-:R0:W-:Y:S01]  /*29d70*/  STS.U16 [R0+0x700], R23 ;  /* 0x0007001700007388 */ /* 0x0101e20000000400 */
[----:B------:R1:W-:Y:S02]  /*29d80*/  STS.U16 [R0+0xf00], R21 ;  /* 0x000f001500007388 */ /* 0x0003e40000000400 */
[----:B--2---:R2:W-:Y:S02]  /*29d90*/  STS.U16 [R0+0x1700], R19 ;  /* 0x0017001300007388 */ /* 0x0045e40000000400 */
[----:B---3--:R3:W-:Y:S01]  /*29da0*/  STS.U16 [R0+0x1f00], R24 ;  /* 0x001f001800007388 */ /* 0x0087e20000000400 */
[----:B0-----:R-:W4:Y:S01]  /*29db0*/  LDL.LU R23, [R1+0x2124] ;  /* 0x0021240001177983 */ /* 0x001f220000300800 */
[----:B-1----:R-:W4:Y:S02]  /*29dc0*/  LDL.LU R21, [R1+0x2120] ;  /* 0x0021200001157983 */ /* 0x002f240000300800 */
[----:B--2---:R-:W2:Y:S01]  /*29dd0*/  LDL.LU R19, [R1+0x211c] ;  /* 0x00211c0001137983 */ /* 0x004ea20000300800 */
[----:B---3--:R-:W3:Y:S04]  /*29de0*/  LDL.LU R24, [R1+0x2118] ;  /* 0x0021180001187983 */ /* 0x008ee80000300800 */
        /* <DEDUP_REMOVED lines=13> */
[----:B------:R0:W-:Y:S02]  /*29ec0*/  STS.U16 [R0+0x8f00], R28 ;  /* 0x008f001c00007388 */ /* 0x0001e40000000400 */
[----:B------:R1:W-:Y:S02]  /*29ed0*/  STS.U16 [R0+0x9700], R2 ;  /* 0x0097000200007388 */ /* 0x0003e40000000400 */
[----:B------:R-:W-:Y:S01]  /*29ee0*/  STS.U16 [R0+0x9f00], R4 ;  /* 0x009f000400007388 */ /* 0x000fe20000000400 */
[----:B------:R-:W-:Y:S01]  /*29ef0*/  STS.U16 [R0+0xa700], R3 ;  /* 0x00a7000300007388 */ /* 0x000fe20000000400 */
[----:B------:R-:W-:Y:S02]  /*29f00*/  STS.U16 [R0+0xaf00], R16 ;  /* 0x00af001000007388 */ /* 0x000fe40000000400 */
[----:B------:R-:W-:Y:S02]  /*29f10*/  STS.U16 [R0+0xb700], R22 ;  /* 0x00b7001600007388 */ /* 0x000fe40000000400 */
[----:B------:R-:W-:Y:S01]  /*29f20*/  STS.U16 [R0+0xbf00], R14 ;  /* 0x00bf000e00007388 */ /* 0x000fe20000000400 */
[----:B------:R-:W-:Y:S04]  /*29f30*/  STS.U16 [R0+0xc700], R15 ;  /* 0x00c7000f00007388 */ /* 0x000fe80000000400 */
[----:B0-----:R-:W4:Y:S04]  /*29f40*/  LDL R28, [R1+0x380] ;  /* 0x00038000011c7983 */ /* 0x001f280000100800 */
[----:B-1----:R-:W4:Y:S04]  /*29f50*/  LDL R2, [R1+0x37c] ;  /* 0x00037c0001027983 */ /* 0x002f280000100800 */
[----:B---3--:R-:W-:Y:S01]  /*29f60*/  STS.U16 [R0+0xcf00], R24 ;  /* 0x00cf001800007388 */ /* 0x008fe20000000400 */
[----:B--2---:R-:W-:Y:S02]  /*29f70*/  STS.U16 [R0+0xd700], R19 ;  /* 0x00d7001300007388 */ /* 0x004fe40000000400 */
[----:B----4-:R-:W-:Y:S02]  /*29f80*/  STS.U16 [R0+0xdf00], R21 ;  /* 0x00df001500007388 */ /* 0x010fe40000000400 */
[----:B------:R-:W-:Y:S01]  /*29f90*/  STS.U16 [R0+0xe700], R23 ;  /* 0x00e7001700007388 */ /* 0x000fe20000000400 */
[----:B------:R0:W-:Y:S01]  /*29fa0*/  STS.U16 [R0+0xef00], R25 ;  /* 0x00ef001900007388 */ /* 0x0001e20000000400 */
[----:B------:R1:W-:Y:S03]  /*29fb0*/  STS.U16 [R0+0xf700], R27 ;  /* 0x00f7001b00007388 */ /* 0x0003e60000000400 */
[----:B0-----:R-:W2:Y:S01]  /*29fc0*/  LDL.LU.64 R24, [R1+0x290] ;  /* 0x0002900001187983 */ /* 0x001ea20000300a00 */
[----:B-1----:R-:W3:Y:S02]  /*29fd0*/  LDL.LU.64 R26, [R1+0x298] ;  /* 0x00029800011a7983 */ /* 0x002ee40000300a00 */
[----:B------:R-:W-:Y:S02]  /*29fe0*/  STS.U16 [R0+0xff00], R29 ;  /* 0x00ff001d00007388 */ /* 0x000fe40000000400 */
[----:B------:R-:W-:Y:S06]  /*29ff0*/  BAR.SYNC.DEFER_BLOCKING 0x0 ;  /* 0x0000000000007b1d */ /* 0x000fec0000010000 */
[----:B------:R-:W-:Y:S04]  /*2a000*/  LDSM.16.MT88.4 R20, [R28+0x10000] ;  /* 0x010000001c14783b */ /* 0x000fe80000004200 */
[----:B------:R-:W0:Y:S04]  /*2a010*/  LDSM.16.M88.4 R4, [R2+0x4000] ;  /* 0x004000000204783b */ /* 0x000e280000000200 */
[----:B------:R-:W1:Y:S04]  /*2a020*/  LDSM.16.M88.4 R8, [R2] ;  /* 0x000000000208783b */ /* 0x000e680000000200 */
[----:B------:R-:W4:Y:S01]  /*2a030*/  LDSM.16.M88.4 R12, [R2+0x2000] ;  /* 0x00200000020c783b */ /* 0x000f220000000200 */
[----:B0-----:R-:W-:-:S03]  /*2a040*/  IMAD.MOV.U32 R16, RZ, RZ, R4 ;  /* 0x000000ffff107224 */ /* 0x001fc600078e0004 */
[----:B---3--:R-:W-:Y:S01]  /*2a050*/  STL.64 [R1+0x2110], R26 ;  /* 0x0021101a01007387 */ /* 0x008fe20000100a00 */
[----:B--2---:R-:W-:Y:S02]  /*2a060*/  STL.64 [R1+0x2108], R24 ;  /* 0x0021081801007387 */ /* 0x004fe40000100a00 */
[----:B------:R-:W0:Y:S04]  /*2a070*/  LDSM.16.M88.4 R24, [R2+0xa000] ;  /* 0x00a000000218783b */ /* 0x000e280000000200 */
[----:B------:R-:W2:Y:S01]  /*2a080*/  LDL R29, [R1+0xe3c] ;  /* 0x000e3c00011d7983 */ /* 0x000ea20000100800 */
[----:B------:R-:W3:Y:S01]  /*2a090*/  LDL R0, [R1+0xe38] ;  /* 0x000e380001007983 */ /* 0x000ee20000100800 */
[----:B------:R-:W-:Y:S02]  /*2a0a0*/  STL [R1+0x20c8], R28 ;  /* 0x0020c81c01007387 */ /* 0x000fe40000100800 */
[----:B-1----:R-:W-:Y:S02]  /*2a0b0*/  STL.64 [R1+0xa0], R8 ;  /* 0x0000a00801007387 */ /* 0x002fe40000100a00 */
[----:B------:R-:W-:Y:S01]  /*2a0c0*/  STL.64 [R1+0xa8], R10 ;  /* 0x0000a80a01007387 */ /* 0x000fe20000100a00 */
[----:B------:R-:W-:Y:S01]  /*2a0d0*/  STL.64 [R1+0x80], R4 ;  /* 0x0000800401007387 */ /* 0x000fe20000100a00 */
[----:B------:R-:W-:Y:S02]  /*2a0e0*/  STL.64 [R1+0x88], R6 ;  /* 0x0000880601007387 */ /* 0x000fe40000100a00 */
[----:B------:R1:W-:Y:S02]  /*2a0f0*/  STL [R1+0x2100], R16 ;  /* 0x0021001001007387 */ /* 0x0003e40000100800 */
[----:B------:R-:W-:Y:S01]  /*2a100*/  IMAD.MOV.U32 R3, RZ, RZ, R5 ;  /* 0x000000ffff037224 */ /* 0x000fe200078e0005 */
[----:B------:R-:W-:Y:S04]  /*2a110*/  LDSM.16.M88.4 R8, [R2+0x8000] ;  /* 0x008000000208783b */ /* 0x000fe80000000200 */
[----:B------:R-:W2:Y:S04]  /*2a120*/  LDSM.16.M88.4 R4, [R2+0x6000] ;  /* 0x006000000204783b */ /* 0x000ea80000000200 */
[----:B-1----:R-:W2:Y:S01]  /*2a130*/  LDL.64 R16, [R1+0xa0] ;  /* 0x0000a00001107983 */ /* 0x002ea20000100a00 */
[----:B----4-:R-:W-:Y:S02]  /*2a140*/  STL.64 [R1+0x90], R12 ;  /* 0x0000900c01007387 */ /* 0x010fe40000100a00 */
[----:B------:R-:W-:Y:S01]  /*2a150*/  STL.64 [R1+0x98], R14 ;  /* 0x0000980e01007387 */ /* 0x000fe20000100a00 */
[----:B0-----:R-:W-:Y:S01]  /*2a160*/  STL.64 [R1+0x50], R24 ;  /* 0x0000501801007387 */ /* 0x001fe20000100a00 */
[----:B------:R0:W-:Y:S03]  /*2a170*/  STL.64 [R1+0x58], R26 ;  /* 0x0000581a01007387 */ /* 0x0001e60000100a00 */
[----:B0-----:R-:W2:Y:S01]  /*2a180*/  LDL.LU.64 R26, [R1+0x2110] ;  /* 0x00211000011a7983 */ /* 0x001ea20000300a00 */
[----:B------:R-:W2:Y:S02]  /*2a190*/  LDL.LU.64 R24, [R1+0x2108] ;  /* 0x0021080001187983 */ /* 0x000ea40000300a00 */
[----:B--2---:R-:W-:Y:S11]  /*2a1a0*/  HMMA.16816.F32 R24, R20, R16, R24 ;  /* 0x000000101418723c */ /* 0x004ff60000001818 */
[----:B------:R-:W-:Y:S11]  /*2a1b0*/  @!UPT UIADD3 URZ, URZ, URZ, URZ ;  /* 0x0000003f3f3ff290 */ /* 0x000ff6000fffe03f */
[----:B------:R-:W-:Y:S01]  /*2a1c0*/  @!UPT UIADD3 URZ, URZ, URZ, URZ ;  /* 0x0000003f3f3ff290 */ /* 0x000fe2000fffe03f */
[----:B------:R-:W-:Y:S01]  /*2a1d0*/  STL.64 [R1+0x130], R24 ;  /* 0x0001301801007387 */ /* 0x000fe20000100a00 */
[----:B------:R0:W-:Y:S02]  /*2a1e0*/  STL.64 [R1+0x138], R26 ;  /* 0x0001381a01007387 */ /* 0x0001e40000100a00 */
[----:B0-----:R-:W-:Y:S02]  /*2a1f0*/  IMAD.MOV.U32 R27, RZ, RZ, R16 ;  /* 0x000000ffff1b7224 */ /* 0x001fe400078e0010 */
[----:B------:R-:W2:Y:S01]  /*2a200*/  LDL.LU R16, [R1+0x2100] ;  /* 0x0021000001107983 */ /* 0x000ea20000300800 */
[----:B------:R-:W-:Y:S02]  /*2a210*/  STL.64 [R1+0x70], R4 ;  /* 0x0000700401007387 */ /* 0x000fe40000100a00 */
[----:B------:R-:W-:Y:S02]  /*2a220*/  STL.64 [R1+0x78], R6 ;  /* 0x0000780601007387 */ /* 0x000fe40000100a00 */
[----:B------:R0:W-:Y:S02]  /*2a230*/  STL.64 [R1+0x20e0], R4 ;  /* 0x0020e00401007387 */ /* 0x0001e40000100a00 */
[----:B0-----:R-:W-:-:S02]  /*2a240*/  IMAD.MOV.U32 R5, RZ, RZ, R3 ;  /* 0x000000ffff057224 */ /* 0x001fc400078e0003 */
[----:B--2---:R-:W-:-:S05]  /*2a250*/  IMAD.MOV.U32 R4, RZ, RZ, R16 ;  /* 0x000000ffff047224 */ /* 0x004fca00078e0010 */
[----:B------:R0:W-:Y:S04]  /*2a260*/  STL.64 [R1+0x20f8], R4 ;  /* 0x0020f80401007387 */ /* 0x0001e80000100a00 */
[----:B0-----:R-:W2:Y:S01]  /*2a270*/  LDL.LU.64 R4, [R1+0x2a0] ;  /* 0x0002a00001047983 */ /* 0x001ea20000300a00 */
[----:B------:R-:W2:Y:S02]  /*2a280*/  LDL.LU.64 R6, [R1+0x2a8] ;  /* 0x0002a80001067983 */ /* 0x000ea40000300a00 */
[----:B------:R-:W-:Y:S02]  /*2a290*/  STL.64 [R1+0x60], R8 ;  /* 0x0000600801007387 */ /* 0x000fe40000100a00 */
[----:B------:R-:W-:Y:S01]  /*2a2a0*/  STL.64 [R1+0x68], R10 ;  /* 0x0000680a01007387 */ /* 0x000fe20000100a00 */
[----:B------:R0:W-:Y:S04]  /*2a2b0*/  STL.64 [R1+0x20d8], R8 ;  /* 0x0020d80801007387 */ /* 0x0001e80000100a00 */
[----:B0-----:R-:W4:Y:S01]  /*2a2c0*/  LDL.LU.64 R8, [R1+0x310] ;  /* 0x0003100001087983 */ /* 0x001f220000300a00 */
[----:B------:R-:W3:Y:S02]  /*2a2d0*/  LDL.LU.64 R10, [R1+0x318] ;  /* 0x00031800010a7983 */ /* 0x000ee40000300a00 */
[----:B------:R-:W-:-:S02]  /*2a2e0*/  IMAD.MOV.U32 R26, RZ, RZ, R17 ;  /* 0x000000ffff1a7224 */ /* 0x000fc400078e0011 */
[----:B------:R-:W-:Y:S01]  /*2a2f0*/  LDSM.16.M88.4 R16, [R2+0xc000] ;  /* 0x00c000000210783b */ /* 0x000fe20000000200 */
[----:B--2---:R-:W-:Y:S03]  /*2a300*/  HMMA.16816.F32 R4, R20, R12, R4 ;  /* 0x0000000c1404723c */ /* 0x004fe60000001804 */
[----:B---3--:R-:W-:Y:S01]  /*2a310*/  STL.64 [R1+0x20f0], R10 ;  /* 0x0020f00a01007387 */ /* 0x008fe20000100a00 */
[----:B----4-:R0:W-:Y:S03]  /*2a320*/  STL.64 [R1+0x20e8], R8 ;  /* 0x0020e80801007387 */ /* 0x0101e60000100a00 */
[----:B0-----:R-:W2:Y:S01]  /*2a330*/  LDL.LU.64 R8, [R1+0x320] ;  /* 0x0003200001087983 */ /* 0x001ea20000300a00 */
[----:B------:R-:W2:Y:S02]  /*2a340*/  LDL.LU.64 R10, [R1+0x328] ;  /* 0x00032800010a7983 */ /* 0x000ea40000300a00 */
[----:B------:R-:W-:Y:S11]  /*2a350*/  STL [R1+0x20b8], R26 ;  /* 0x0020b81a01007387 */ /* 0x000ff60000100800 */
[----:B------:R-:W-:Y:S02]  /*2a360*/  @!UPT UIADD3 URZ, URZ, URZ, URZ ;  /* 0x0000003f3f3ff290 */ /* 0x000fe4000fffe03f */
[----:B------:R0:W-:Y:S01]  /*2a370*/  STL.64 [R1+0x120], R4 ;  /* 0x0001200401007387 */ /* 0x0001e20000100a00 */
[----:B------:R-:W-:Y:S04]  /*2a380*/  STL.64 [R1+0x128], R6 ;  /* 0x0001280601007387 */ /* 0x000fe80000100a00 */
[----:B0-----:R-:W2:Y:S01]  /*2a390*/  LDL.LU.64 R4, [R1+0x20f8] ;  /* 0x0020f80001047983 */ /* 0x001ea20000300a00 */
[----:B------:R-:W-:Y:S02]  /*2a3a0*/  IMAD.MOV.U32 R26, RZ, RZ, R12 ;  /* 0x000000ffff1a7224 */ /* 0x000fe400078e000c */
[----:B------:R-:W0:Y:S01]  /*2a3b0*/  LDSM.16.M88.4 R12, [R2+0xe000] ;  /* 0x00e00000020c783b */ /* 0x000e220000000200 */
[----:B------:R-:W1:Y:S04]  /*2a3c0*/  S2R R3, SR_TID.X ;  /* 0x0000000000037919 */ /* 0x000e680000002100 */
[----:B0-----:R-:W-:Y:S01]  /*2a3d0*/  STL.64 [R1], R12 ;  /* 0x0000000c01007387 */ /* 0x001fe20000100a00 */
[----:B------:R1:W-:Y:S02]  /*2a3e0*/  STL.64 [R1+0x8], R14 ;  /* 0x0000080e01007387 */ /* 0x0003e40000100a00 */
[----:B------:R-:W-:Y:S02]  /*2a3f0*/  STL.64 [R1+0x48], R18 ;  /* 0x0000481201007387 */ /* 0x000fe40000100a00 */
[----:B------:R0:W-:Y:S02]  /*2a400*/  STL.64 [R1+0x20d0], R16 ;  /* 0x0020d01001007387 */ /* 0x0001e40000100a00 */
[----:B------:R-:W-:Y:S01]  /*2a410*/  IMAD.MOV.U32 R28, RZ, RZ, R13 ;  /* 0x000000ffff1c7224 */ /* 0x000fe200078e000d */
[C---:B-1----:R-:W-:Y:S01]  /*2a420*/  LOP3.LUT R15, R3.reuse, 0x7, RZ, 0xc0, !PT ;  /* 0x00000007030f7812 */ /* 0x042fe200078ec0ff */
[----:B------:R-:W-:Y:S01]  /*2a430*/  IMAD.SHL.U32 R14, R3, 0x2, RZ ;  /* 0x00000002030e7824 */ /* 0x000fe200078e00ff */
[----:B0-----:R-:W3:Y:S01]  /*2a440*/  LDL.LU.64 R16, [R1+0x330] ;  /* 0x0003300001107983 */ /* 0x001ee20000300a00 */
[----:B------:R-:W3:Y:S02]  /*2a450*/  LDL.LU.64 R18, [R1+0x338] ;  /* 0x0003380001127983 */ /* 0x000ee40000300a00 */
[----:B------:R-:W4:Y:S02]  /*2a460*/  LDL.LU.64 R12, [R1+0x340] ;  /* 0x00034000010c7983 */ /* 0x000f240000300a00 */
[----:B------:R-:W-:-:S05]  /*2a470*/  IMAD R15, R15, 0x90, RZ ;  /* 0x000000900f0f7824 */ /* 0x000fca00078e02ff */
[----:B------:R-:W-:Y:S02]  /*2a480*/  LOP3.LUT R24, R15, 0x10, R14, 0x78, !PT ;  /* 0x000000100f187812 */ /* 0x000fe400078e780e */
[----:B------:R-:W4:Y:S01]  /*2a490*/  LDL.LU.64 R14, [R1+0x348] ;  /* 0x00034800010e7983 */ /* 0x000f220000300a00 */
[----:B------:R-:W-:Y:S01]  /*2a4a0*/  STL [R1+0x18f8], R2 ;  /* 0x0018f80201007387 */ /* 0x000fe20000100800 */
[C---:B--2---:R-:W-:Y:S02]  /*2a4b0*/  HMMA.16816.F32 R4, R20.reuse, R4, R8 ;  /* 0x000000041404723c */ /* 0x044fe40000001808 */
[----:B------:R-:W2:Y:S01]  /*2a4c0*/  LDL.LU.64 R10, [R1+0x20f0] ;  /* 0x0020f000010a7983 */ /* 0x000ea20000300a00 */
[----:B------:R-:W2:Y:S11]  /*2a4d0*/  LDL.LU.64 R8, [R1+0x20e8] ;  /* 0x0020e80001087983 */ /* 0x000eb60000300a00 */
[----:B------:R-:W-:Y:S09]  /*2a4e0*/  @!UPT UIADD3 URZ, URZ, URZ, URZ ;  /* 0x0000003f3f3ff290 */ /* 0x000ff2000fffe03f */
[----:B------:R0:W-:Y:S01]  /*2a4f0*/  STL.64 [R1+0x110], R4 ;  /* 0x0001100401007387 */ /* 0x0001e20000100a00 */
[----:B------:R2:W-:Y:S03]  /*2a500*/  STL.64 [R1+0x118], R6 ;  /* 0x0001180601007387 */ /* 0x0005e60000100a00 */
[----:B0-----:R-:W2:Y:S02]  /*2a510*/  LDL.LU.64 R4, [R1+0x20e0] ;  /* 0x0020e00001047983 */ /* 0x001ea40000300a00 */
[----:B--2---:R-:W-:Y:S02]  /*2a520*/  HMMA.16816.F32 R4, R20, R4, R8 ;  /* 0x000000041404723c */ /* 0x004fe40000001808 */
[----:B------:R-:W3:Y:S01]  /*2a530*/  LDL.LU.64 R8, [R1+0x20d8] ;  /* 0x0020d80001087983 */ /* 0x000ee20000300a00 */
[----:B------:R-:W-:-:S05]  /*2a540*/  IMAD.SHL.U32 R25, R3, 0x40, RZ ;  /* 0x0000004003197824 */ /* 0x000fca00078e00ff */
[----:B------:R-:W-:-:S04]  /*2a550*/  LOP3.LUT R24, R24, 0x400, R25, 0xf8, !PT ;  /* 0x0000040018187812 */ /* 0x000fc800078ef819 */
[----:B------:R-:W-:-:S11]  /*2a560*/  LOP3.LUT R24, R24, 0x20, RZ, 0x3c, !PT ;  /* 0x0000002018187812 */ /* 0x000fd600078e3cff */
[----:B------:R-:W-:Y:S01]  /*2a570*/  STL.64 [R1+0x100], R4 ;  /* 0x0001000401007387 */ /* 0x000fe20000100a00 */
[----:B------:R-:W-:Y:S02]  /*2a580*/  STL.64 [R1+0x108], R6 ;  /* 0x0001080601007387 */ /* 0x000fe40000100a00 */
[----:B------:R-:W-:Y:S02]  /*2a590*/  STL.64 [R1+0x20c0], R26 ;  /* 0x0020c01a01007387 */ /* 0x000fe40000100a00 */
[----:B------:R-:W-:Y:S01]  /*2a5a0*/  LDSM.16.MT88.4 R4, [R24+0x10000] ;  /* 0x010000001804783b */ /* 0x000fe20000004200 */
[----:B------:R0:W-:Y:S04]  /*2a5b0*/  STL [R1+0x20bc], R24 ;  /* 0x0020bc1801007387 */ /* 0x0001e80000100800 */
[----:B0-----:R-:W2:Y:S01]  /*2a5c0*/  LDL.LU.64 R24, [R1+0x360] ;  /* 0x0003600001187983 */ /* 0x001ea20000300a00 */
[----:B------:R-:W2:Y:S01]  /*2a5d0*/  LDL.LU.64 R26, [R1+0x368] ;  /* 0x00036800011a7983 */ /* 0x000ea20000300a00 */
[----:B---3--:R-:W-:Y:S01]  /*2a5e0*/  HMMA.16816.F32 R16, R20, R8, R16 ;  /* 0x000000081410723c */ /* 0x008fe20000001810 */
[----:B------:R-:W-:-:S02]  /*2a5f0*/  IMAD.MOV.U32 R3, RZ, RZ, R8 ;  /* 0x000000ffff037224 */ /* 0x000fc400078e0008 */
[----:B------:R-:W-:Y:S02]  /*2a600*/  IMAD.MOV.U32 R2, RZ, RZ, R9 ;  /* 0x000000ffff027224 */ /* 0x000fe400078e0009 */
[----:B------:R-:W0:Y:S11]  /*2a610*/  LDSM.16.MT88.4 R8, [R29+0x10000] ;  /* 0x010000001d08783b */ /* 0x000e360000004200 */
[----:B------:R-:W-:Y:S07]  /*2a620*/  @!UPT UIADD3 URZ, URZ, URZ, URZ ;  /* 0x0000003f3f3ff290 */ /* 0x000fee000fffe03f */
[----:B------:R1:W-:Y:S01]  /*2a630*/  STL.64 [R1+0xf0], R16 ;  /* 0x0000f01001007387 */ /* 0x0003e20000100a00 */
[----:B------:R-:W-:Y:S03]  /*2a640*/  STL.64 [R1+0xf8], R18 ;  /* 0x0000f81201007387 */ /* 0x000fe60000100a00 */
[----:B-1----:R-:W2:Y:S04]  /*2a650*/  LDL.LU.64 R16, [R1+0x20d0] ;  /* 0x0020d00001107983 */ /* 0x002ea80000300a00 */
[----:B0-----:R-:W-:Y:S01]  /*2a660*/  STL.64 [R1+0x2068], R10 ;  /* 0x0020680a01007387 */ /* 0x001fe20000100a00 */
[----:B------:R0:W-:Y:S03]  /*2a670*/  STL.64 [R1+0x2060], R8 ;  /* 0x0020600801007387 */ /* 0x0001e60000100a00 */
[----:B0-----:R-:W4:Y:S04]  /*2a680*/  LDL R8, [R1+0x50] ;  /* 0x0000500001087983 */ /* 0x001f280000100800 */
[----:B------:R-:W4:Y:S01]  /*2a690*/  LDL R9, [R1+0x54] ;  /* 0x0000540001097983 */ /* 0x000f220000100800 */
[----:B------:R-:W-:Y:S01]  /*2a6a0*/  STL [R1+0x1f30], R29 ;  /* 0x001f301d01007387 */ /* 0x000fe20000100800 */
[----:B----4-:R-:W-:Y:S11]  /*2a6b0*/  HMMA.16816.F32 R12, R20, R8, R12 ;  /* 0x00000008140c723c */ /* 0x010ff6000000180c */
[----:B------:R-:W-:Y:S11]  /*2a6c0*/  @!UPT UIADD3 URZ, URZ, URZ, URZ ;  /* 0x0000003f3f3ff290 */ /* 0x000ff6000fffe03f */
[----:B------:R-:W-:Y:S01]  /*2a6d0*/  @!UPT UIADD3 URZ, URZ, URZ, URZ ;  /* 0x0000003f3f3ff290 */ /* 0x000fe2000fffe03f */
[----:B------:R-:W-:Y:S01]  /*2a6e0*/  STL.64 [R1+0xe0], R12 ;  /* 0x0000e00c01007387 */ /* 0x000fe20000100a00 */
[----:B------:R-:W-:Y:S02]  /*2a6f0*/  STL.64 [R1+0xe8], R14 ;  /* 0x0000e80e01007387 */ /* 0x000fe40000100a00 */
[----:B------:R-:W0:Y:S02]  /*2a700*/  LDSM.16.MT88.4 R12, [R0+0x10000] ;  /* 0x01000000000c783b */ /* 0x000e240000004200 */
[----:B0-----:R-:W-:Y:S02]  /*2a710*/  STL.64 [R1+0x1ff8], R14 ;  /* 0x001ff80e01007387 */ /* 0x001fe40000100a00 */
[----:B------:R0:W-:Y:S02]  /*2a720*/  STL.64 [R1+0x1ff0], R12 ;  /* 0x001ff00c01007387 */ /* 0x0001e40000100a00 */
[----:B0-----:R-:W3:Y:S01]  /*2a730*/  LDL R12, [R1] ;  /* 0x00000000010c7983 */ /* 0x001ee20000100800 */
[----:B------:R-:W-:-:S02]  /*2a740*/  IMAD.MOV.U32 R13, RZ, RZ, R28 ;  /* 0x000000ffff0d7224 */ /* 0x000fc400078e001c */
[----:B------:R-:W4:Y:S02]  /*2a750*/  LDL.LU R28, [R1+0x20c8] ;  /* 0x0020c800011c7983 */ /* 0x000f240000300800 */
[----:B------:R0:W-:Y:S01]  /*2a760*/  STL [R1+0x1e84], R0 ;  /* 0x001e840001007387 */ /* 0x0001e20000100800 */
[----:B--2---:R-:W-:Y:S01]  /*2a770*/  HMMA.16816.F32 R24, R20, R16, R24 ;  /* 0x000000101418723c */ /* 0x004fe20000001818 */
[----:B------:R-:W-:Y:S02]  /*2a780*/  IMAD.MOV.U32 R10, RZ, RZ, R16 ;  /* 0x000000ffff0a7224 */ /* 0x000fe400078e0010 */
[----:B0-----:R-:W-:Y:S11]  /*2a790*/  IMAD.MOV.U32 R0, RZ, RZ, R17 ;  /* 0x000000ffff007224 */ /* 0x001ff600078e0011 */
[----:B------:R-:W-:Y:S09]  /*2a7a0*/  @!UPT UIADD3 URZ, URZ, URZ, URZ ;  /* 0x0000003f3f3ff290 */ /* 0x000ff2000fffe03f */
[----:B------:R-:W-:Y:S01]  /*2a7b0*/  STL.64 [R1+0xd0], R24 ;  /* 0x0000d01801007387 */ /* 0x000fe20000100a00 */
[----:B------:R0:W-:Y:S03]  /*2a7c0*/  STL.64 [R1+0xd8], R26 ;  /* 0x0000d81a01007387 */ /* 0x0001e60000100a00 */
[----:B0-----:R-:W2:Y:S01]  /*2a7d0*/  LDL.LU.64 R26, [R1+0x20c0] ;  /* 0x0020c000011a7983 */ /* 0x001ea20000300a00 */
[----:B------:R-:W2:Y:S02]  /*2a7e0*/  LDL.LU R24, [R1+0x20bc] ;  /* 0x0020bc0001187983 */ /* 0x000ea40000300800 */
[----:B------:R-:W-:Y:S02]  /*2a7f0*/  STL [R1+0x2098], R10 ;  /* 0x0020980a01007387 */ /* 0x000fe40000100800 */
[----:B------:R0:W-:Y:S02]  /*2a800*/  STL.64 [R1+0x2090], R8 ;  /* 0x0020900801007387 */ /* 0x0001e40000100a00 */
[----:B0-----:R-:W3:Y:S01]  /*2a810*/  LDL.LU.64 R8, [R1+0x350] ;  /* 0x0003500001087983 */ /* 0x001ee20000300a00 */
[----:B------:R-:W3:Y:S03]  /*2a820*/  LDL.LU.64 R10, [R1+0x358] ;  /* 0x00035800010a7983 */ /* 0x000ee60000300a00 */
[----:B----4-:R-:W0:Y:S04]  /*2a830*/  LDSM.16.MT88.4 R16, [R28+0x10800] ;  /* 0x010800001c10783b */ /* 0x010e280000004200 */
[----:B0-----:R-:W-:Y:S01]  /*2a840*/  STL [R1+0x1f54], R16 ;  /* 0x001f541001007387 */ /* 0x001fe20000100800 */
[----:B------:R0:W-:Y:S02]  /*2a850*/  STL [R1+0x1f50], R17 ;  /* 0x001f501101007387 */ /* 0x0001e40000100800 */
[----:B------:R-:W-:Y:S02]  /*2a860*/  STL [R1+0x1f4c], R18 ;  /* 0x001f4c1201007387 */ /* 0x000fe40000100800 */
[----:B------:R-:W-:Y:S01]  /*2a870*/  STL [R1+0x1f48], R19 ;  /* 0x001f481301007387 */ /* 0x000fe20000100800 */
[----:B0-----:R-:W4:Y:S04]  /*2a880*/  LDL.LU.64 R16, [R1+0x80] ;  /* 0x0000800001107983 */ /* 0x001f280000300a00 */
[----:B----4-:R2:W-:Y:S02]  /*2a890*/  STL.64 [R1+0x20a0], R16 ;  /* 0x0020a01001007387 */ /* 0x0105e40000100a00 */
[----:B--2---:R-:W-:-:S02]  /*2a8a0*/  IMAD.MOV.U32 R16, RZ, RZ, R26 ;  /* 0x000000ffff107224 */ /* 0x004fc400078e001a */
[----:B------:R-:W2:Y:S01]  /*2a8b0*/  LDL.LU R26, [R1+0x20b8] ;  /* 0x0020b800011a7983 */ /* 0x000ea20000300800 */
[----:B------:R-:W4:Y:S01]  /*2a8c0*/  LDL R17, [R1+0x94] ;  /* 0x0000940001117983 */ /* 0x000f220000100800 */
[----:B---3--:R-:W-:Y:S07]  /*2a8d0*/  HMMA.16816.F32 R8, R20, R12, R8 ;  /* 0x0000000c1408723c */ /* 0x008fee0000001808 */
[----:B------:R-:W-:Y:S02]  /*2a8e0*/  IMAD.MOV.U32 R20, RZ, RZ, R27 ;  /* 0x000000ffff147224 */ /* 0x000fe400078e001b */
[----:B------:R-:W-:-:S02]  /*2a8f0*/  IMAD.MOV.U32 R12, RZ, RZ, R3 ;  /* 0x000000ffff0c7224 */ /* 0x000fc400078e0003 */
[----:B------:R-:W-:Y:S02]  /*2a900*/  IMAD.MOV.U32 R13, RZ, RZ, R2 ;  /* 0x000000ffff0d7224 */ /* 0x000fe400078e0002 */
[----:B--2---:R-:W-:Y:S02]  /*2a910*/  IMAD.MOV.U32 R21, RZ, RZ, R26 ;  /* 0x000000ffff157224 */ /* 0x004fe400078e001a */
[----:B------:R-:W0:Y:S04]  /*2a920*/  LDSM.16.MT88.4 R24, [R24+0x10800] ;  /* 0x010800001818783b */ /* 0x000e280000004200 */
[----:B----4-:R1:W-:Y:S01]  /*2a930*/  STL.64 [R1+0x20b0], R16 ;  /* 0x0020b01001007387 */ /* 0x0103e20000100a00 */
[----:B------:R-:W-:Y:S03]  /*2a940*/  STL [R1+0x1e80], R28 ;  /* 0x001e801c01007387 */ /* 0x000fe60000100800 */
[----:B-1----:R-:W2:Y:S01]  /*2a950*/  LDL.LU.64 R16, [R1+0x300] ;  /* 0x0003000001107983 */ /* 0x002ea20000300a00 */
[----:B------:R-:W2:Y:S02]  /*2a960*/  LDL.LU.64 R18, [R1+0x308] ;  /* 0x0003080001127983 */ /* 0x000ea40000300a00 */
[----:B------:R-:W-:Y:S02]  /*2a970*/  STL.64 [R1+0xb0], R8 ;  /* 0x0000b00801007387 */ /* 0x000fe40000100a00 */
[----:B------:R-:W-:Y:S01]  /*2a980*/  STL.64 [R1+0xb8], R10 ;  /* 0x0000b80a01007387 */ /* 0x000fe20000100a00 */
[----:B------:R1:W-:Y:S04]  /*2a990*/  STL.64 [R1+0x20a8], R12 ;  /* 0x0020a80c01007387 */ /* 0x0003e80000100a00 */
[----:B-1----:R-:W3:Y:S01]  /*2a9a0*/  LDL.LU.64 R12, [R1+0x2f0] ;  /* 0x0002f000010c7983 */ /* 0x002ee20000300a00 */
[----:B------:R-:W3:Y:S02]  /*2a9b0*/  LDL.LU.64 R14, [R1+0x2f8] ;  /* 0x0002f800010e7983 */ /* 0x000ee40000300a00 */
[----:B------:R-:W4:Y:S02]  /*2a9c0*/  LDL.LU.64 R8, [R1+0x2e0] ;  /* 0x0002e00001087983 */ /* 0x000f240000300a00 */
[----:B------:R-:W4:Y:S01]  /*2a9d0*/  LDL.LU.64 R10, [R1+0x2e8] ;  /* 0x0002e800010a7983 */ /* 0x000f220000300a00 */
[----:B0-----:R-:W-:Y:S01]  /*2a9e0*/  STL.64 [R1+0x1ee0], R26 ;  /* 0x001ee01a01007387 */ /* 0x001fe20000100a00 */
[----:B------:R0:W-:Y:S03]  /*2a9f0*/  STL.64 [R1+0x1ed8], R24 ;  /* 0x001ed81801007387 */ /* 0x0001e60000100a00 */
[----:B0-----:R-:W3:Y:S01]  /*2aa00*/  LDL.LU.64 R24, [R1] ;  /* 0x0000000001187983 */ /* 0x001ee20000300a00 */
[----:B------:R-:W3:Y:S01]  /*2aa10*/  LDL.LU.64 R26, [R1+0x8] ;  /* 0x00000800011a7983 */ /* 0x000ee20000300a00 */
[C---:B--2---:R-:W-:Y:S02]  /*2aa20*/  HMMA.16816.F32 R20, R4.reuse, R20, R16 ;  /* 0x000000140414723c */ /* 0x044fe40000001810 */
[----:B---3--:R-:W-:Y:S01]  /*2aa30*/  STL.64 [R1+0x2078], R26 ;  /* 0x0020781a01007387 */ /* 0x008fe20000100a00 */
[----:B------:R0:W-:Y:S03]  /*2aa40*/  STL.64 [R1+0x2070], R24 ;  /* 0x0020701801007387 */ /* 0x0001e60000100a00 */
[----:B0-----:R-:W2:Y:S01]  /*2aa50*/  LDL.LU.64 R24, [R1+0x70] ;  /* 0x0000700001187983 */ /* 0x001ea20000300a00 */
[----:B------:R-:W3:Y:S11]  /*2aa60*/  LDL.LU.64 R16, [R1+0x20b0] ;  /* 0x0020b00001107983 */ /* 0x000ef60000300a00 */
[----:B------:R-:W-:Y:S06]  /*2aa70*/  @!UPT UIADD3 URZ, URZ, URZ, URZ ;  /* 0x0000003f3f3ff290 */ /* 0x000fec000fffe03f */
[----:B------:R-:W-:Y:S02]  /*2aa80*/  IMAD.MOV.U32 R2, RZ, RZ, R23 ;  /* 0x000000ffff027224 */ /* 0x000fe400078e0017 */
[----:B------:R-:W-:Y:S02]  /*2aa90*/  IMAD.MOV.U32 R3, RZ, RZ, R22 ;  /* 0x000000ffff037224 */ /* 0x000fe400078e0016 */
[----:B------:R-:W-:Y:S01]  /*2aaa0*/  IMAD.MOV.U32 R29, RZ, RZ, R21 ;  /* 0x000000ffff1d7224 */ /* 0x000fe200078e0015 */
[----:B------:R0:W-:Y:S04]  /*2aab0*/  STL [R1+0x30], R20 ;  /* 0x0000301401007387 */ /* 0x0001e80000100800 */
[----:B0-----:R-:W2:Y:S01]  /*2aac0*/  LDL.LU.64 R20, [R1+0x2d0] ;  /* 0x0002d00001147983 */ /* 0x001ea20000300a00 */
[----:B------:R-:W2:Y:S02]  /*2aad0*/  LDL.LU.64 R22, [R1+0x2d8] ;  /* 0x0002d80001167983 */ /* 0x000ea40000300a00 */
[----:B------:R-:W-:Y:S02]  /*2aae0*/  STL [R1+0x1f60], R2 ;  /* 0x001f600201007387 */ /* 0x000fe40000100800 */
[----:B------:R-:W-:Y:S01]  /*2aaf0*/  STL [R1+0x1f5c], R3 ;  /* 0x001f5c0301007387 */ /* 0x000fe20000100800 */
[----:B------:R-:W-:Y:S01]  /*2ab00*/  STL [R1+0x1f58], R29 ;  /* 0x001f581d01007387 */ /* 0x000fe20000100800 */
[C---:B---3--:R-:W-:Y:S03]  /*2ab10*/  HMMA.16816.F32 R16, R4.reuse, R16, R12 ;  /* 0x000000100410723c */ /* 0x048fe6000000180c */
[----:B------:R-:W3:Y:S11]  /*2ab20*/  LDL.LU.64 R12, [R1+0x20a8] ;  /* 0x0020a800010c7983 */ /* 0x000ef60000300a00 */
[----:B------:R-:W-:Y:S09]  /*2ab30*/  @!UPT UIADD3 URZ, URZ, URZ, URZ ;  /* 0x0000003f3f3ff290 */ /* 0x000ff2000fffe03f */
[----:B------:R0:W-:Y:S01]  /*2ab40*/  STL.64 [R1+0x20], R16 ;  /* 0x0000201001007387 */ /* 0x0001e20000100a00 */
[----:B------:R1:W-:Y:S03]  /*2ab50*/  STL.64 [R1+0x28], R18 ;  /* 0x0000281201007387 */ /* 0x0003e60000100a00 */
[----:B0-----:R-:W4:Y:S01]  /*2ab60*/  LDL.LU.64 R16, [R1+0x20a0] ;  /* 0x0020a00001107983 */ /* 0x001f220000300a00 */
[C---:B--2---:R-:W-:Y:S08]  /*2ab70*/  HMMA.16816.F32 R20, R4.reuse, R24, R20 ;  /* 0x000000180414723c */ /* 0x044ff00000001814 */
[----:B----4-:R-:W-:Y:S01]  /*2ab80*/  HMMA.16816.F32 R8, R4, R16, R8 ;  /* 0x000000100408723c */ /* 0x010fe20000001808 */
[----:B------:R-:W-:-:S02]  /*2ab90*/  IMAD.MOV.U32 R2, RZ, RZ, R17 ;  /* 0x000000ffff027224 */ /* 0x000fc400078e0011 */
[----:B------:R-:W-:Y:S11]  /*2aba0*/  IMAD.MOV.U32 R3, RZ, RZ, R16 ;  /* 0x000000ffff037224 */ /* 0x000ff600078e0010 */
[----:B------:R-:W-:Y:S10]  /*2abb0*/  @!UPT UIADD3 URZ, URZ, URZ, URZ ;  /* 0x0000003f3f3ff290 */ /* 0x000ff4000fffe03f */
[----:B------:R-:W-:Y:S02]  /*2abc0*/  IMAD.MOV.U32 R17, RZ, RZ, R9 ;  /* 0x000000ffff117224 */ /* 0x000fe400078e0009 */
[----:B-1----:R-:W-:Y:S02]  /*2abd0*/  IMAD.MOV.U32 R18, RZ, RZ, R10 ;  /* 0x000000ffff127224 */ /* 0x002fe400078e000a */
[----:B------:R-:W-:Y:S02]  /*2abe0*/  IMAD.MOV.U32 R19, RZ, RZ, R11 ;  /* 0x000000ffff137224 */ /* 0x000fe400078e000b */
[----:B------:R-:W-:Y:S01]  /*2abf0*/  IMAD.MOV.U32 R16, RZ, RZ, R8 ;  /* 0x000000ffff107224 */ /* 0x000fe200078e0008 */
[----:B------:R-:W2:Y:S01]  /*2ac00*/  LDL.LU R10, [R1+0x2098] ;  /* 0x00209800010a7983 */ /* 0x000ea20000300800 */
[----:B------:R-:W4:Y:S02]  /*2ac10*/  LDL.LU.64 R8, [R1+0x2090] ;  /* 0x0020900001087983 */ /* 0x000f240000300a00 */
[----:B------:R-:W-:Y:S02]  /*2ac20*/  STL [R1+0x1f64], R17 ;  /* 0x001f641101007387 */ /* 0x000fe40000100800 */
[----:B------:R-:W-:Y:S01]  /*2ac30*/  STL.64 [R1+0x2088], R18 ;  /* 0x0020881201007387 */ /* 0x000fe20000100a00 */
[----:B------:R0:W-:Y:S04]  /*2ac40*/  STL [R1+0x2080], R16 ;  /* 0x0020801001007387 */ /* 0x0001e80000100800 */
[----:B0-----:R-:W3:Y:S01]  /*2ac50*/  LDL.LU.64 R16, [R1+0x2c0] ;  /* 0x0002c00001107983 */ /* 0x001ee20000300a00 */
[----:B------:R-:W3:Y:S02]  /*2ac60*/  LDL.LU.64 R18, [R1+0x2c8] ;  /* 0x0002c80001127983 */ /* 0x000ee40000300a00 */
[----:B------:R0:W-:Y:S02]  /*2ac70*/  STL.64 [R1+0x1e90], R22 ;  /* 0x001e901601007387 */ /* 0x0001e40000100a00 */
[----:B------:R1:W-:Y:S01]  /*2ac80*/  STL.64 [R1+0x1e88], R20 ;  /* 0x001e881401007387 */ /* 0x0003e20000100a00 */
[----:B0-----:R-:W2:Y:S04]  /*2ac90*/  LDL R22, [R1+0x88] ;  /* 0x0000880001167983 */ /* 0x001ea80000100800 */
[----:B------:R-:W2:Y:S01]  /*2aca0*/  LDL R23, [R1+0x8c] ;  /* 0x00008c0001177983 */ /* 0x000ea20000100800 */
[----:B-1----:R-:W-:-:S02]  /*2acb0*/  IMAD.MOV.U32 R20, RZ, RZ, R3 ;  /* 0x000000ffff147224 */ /* 0x002fc400078e0003 */
[----:B------:R-:W-:Y:S02]  /*2acc0*/  IMAD.MOV.U32 R21, RZ, RZ, R2 ;  /* 0x000000ffff157224 */ /* 0x000fe400078e0002 */
[----:B------:R-:W-:Y:S02]  /*2acd0*/  IMAD.MOV.U32 R28, RZ, RZ, R24 ;  /* 0x000000ffff1c7224 */ /* 0x000fe400078e0018 */
[----:B------:R-:W-:Y:S02]  /*2ace0*/  IMAD.MOV.U32 R11, RZ, RZ, R25 ;  /* 0x000000ffff0b7224 */ /* 0x000fe400078e0019 */
[----:B------:R-:W4:Y:S01]  /*2acf0*/  LDL.LU.64 R24, [R1+0x2b0] ;  /* 0x0002b00001187983 */ /* 0x000f220000300a00 */
[----:B------:R-:W4:Y:S01]  /*2ad00*/  LDL.LU.64 R26, [R1+0x2b8] ;  /* 0x0002b800011a7983 */ /* 0x000f220000300a00 */
[----:B---3--:R-:W-:Y:S02]  /*2ad10*/  HMMA.16816.F32 R12, R4, R12, R16 ;  /* 0x0000000c040c723c */ /* 0x008fe40000001810 */
[----:B--2---:R-:W-:Y:S01]  /*2ad20*/  STL.64 [R1+0x2048], R22 ;  /* 0x0020481601007387 */ /* 0x004fe20000100a00 */
[----:B------:R0:W-:Y:S03]  /*2ad30*/  STL.64 [R1+0x2040], R20 ;  /* 0x0020401401007387 */ /* 0x0001e60000100a00 */
[----:B0-----:R-:W2:Y:S01]  /*2ad40*/  LDL.LU.64 R20, [R1+0xa0] ;  /* 0x0000a00001147983 */ /* 0x001ea20000300a00 */
[----:B------:R-:W3:Y:S02]  /*2ad50*/  LDL.LU.64 R18, [R1+0x2088] ;  /* 0x0020880001127983 */ /* 0x000ee40000300a00 */
[----:B------:R-:W2:Y:S11]  /*2ad60*/  LDL.LU R16, [R1+0x2080] ;  /* 0x0020800001107983 */ /* 0x000eb60000300800 */
[----:B------:R-:W-:Y:S04]  /*2ad70*/  @!UPT UIADD3 URZ, URZ, URZ, URZ ;  /* 0x0000003f3f3ff290 */ /* 0x000fe8000fffe03f */
[----:B------:R-:W-:Y:S02]  /*2ad80*/  IMAD.MOV.U32 R17, RZ, RZ, R12 ;  /* 0x000000ffff117224 */ /* 0x000fe400078e000c */
[----:B------:R-:W-:Y:S02]  /*2ad90*/  IMAD.MOV.U32 R2, RZ, RZ, R13 ;  /* 0x000000ffff027224 */ /* 0x000fe400078e000d */
[----:B------:R-:W-:Y:S02]  /*2ada0*/  IMAD.MOV.U32 R3, RZ, RZ, R14 ;  /* 0x000000ffff037224 */ /* 0x000fe400078e000e */
[----:B------:R-:W-:Y:S01]  /*2adb0*/  IMAD.MOV.U32 R29, RZ, RZ, R15 ;  /* 0x000000ffff1d7224 */ /* 0x000fe200078e000f */
[----:B------:R-:W4:Y:S01]  /*2adc0*/  LDL.LU.64 R12, [R1+0x170] ;  /* 0x00017000010c7983 */ /* 0x000f220000300a00 */
[----:B------:R-:W4:Y:S03]  /*2add0*/  LDL.LU.64 R14, [R1+0x178] ;  /* 0x00017800010e7983 */ /* 0x000f260000300a00 */
[----:B------:R-:W-:Y:S01]  /*2ade0*/  STL [R1+0x2038], R29 ;  /* 0x0020381d01007387 */ /* 0x000fe20000100800 */
[----:B------:R-:W-:Y:S02]  /*2adf0*/  STL [R1+0x1fa4], R3 ;  /* 0x001fa40301007387 */ /* 0x000fe40000100800 */
[----:B------:R-:W-:Y:S02]  /*2ae00*/  STL [R1+0x1fa0], R2 ;  /* 0x001fa00201007387 */ /* 0x000fe40000100800 */
[----:B------:R-:W-:-:S02]  /*2ae10*/  IMAD.MOV.U32 R23, RZ, RZ, R11 ;  /* 0x000000ffff177224 */ /* 0x000fc400078e000b */
[----:B------:R-:W-:Y:S01]  /*2ae20*/  IMAD.MOV.U32 R22, RZ, RZ, R28 ;  /* 0x000000ffff167224 */ /* 0x000fe200078e001c */
[----:B---3--:R-:W-:Y:S01]  /*2ae30*/  STL.64 [R1+0x1f70], R18 ;  /* 0x001f701201007387 */ /* 0x008fe20000100a00 */
[----:B--2---:R0:W-:Y:S02]  /*2ae40*/  STL.64 [R1+0x1f68], R16 ;  /* 0x001f681001007387 */ /* 0x0041e40000100a00 */
[----:B0-----:R-:W-:Y:S02]  /*2ae50*/  IMAD.MOV.U32 R16, RZ, RZ, R10 ;  /* 0x000000ffff107224 */ /* 0x001fe400078e000a */
[----:B------:R-:W-:Y:S01]  /*2ae60*/  IMAD.MOV.U32 R17, RZ, RZ, R0 ;  /* 0x000000ffff117224 */ /* 0x000fe200078e0000 */
[C---:B----4-:R-:W-:Y:S08]  /*2ae70*/  HMMA.16816.F32 R8, R4.reuse, R8, R24 ;  /* 0x000000080408723c */ /* 0x050ff00000001818 */
[C---:B------:R-:W-:Y:S01]  /*2ae80*/  HMMA.16816.F32 R12, R4.reuse, R16, R12 ;  /* 0x00000010040c723c */ /* 0x040fe2000000180c */
[----:B------:R-:W2:Y:S01]  /*2ae90*/  LDL.LU.64 R26, [R1+0x2078] ;  /* 0x00207800011a7983 */ /* 0x000ea20000300a00 */
[----:B------:R-:W3:Y:S11]  /*2aea0*/  LDL.LU.64 R24, [R1+0x2070] ;  /* 0x0020700001187983 */ /* 0x000ef60000300a00 */
[----:B------:R-:W-:Y:S02]  /*2aeb0*/  @!UPT UIADD3 URZ, URZ, URZ, URZ ;  /* 0x0000003f3f3ff290 */ /* 0x000fe4000fffe03f */
[----:B------:R0:W-:Y:S01]  /*2aec0*/  STL [R1+0x164], R9 ;  /* 0x0001640901007387 */ /* 0x0001e20000100800 */
[----:B------:R-:W-:Y:S02]  /*2aed0*/  IMAD.MOV.U32 R28, RZ, RZ, R8 ;  /* 0x000000ffff1c7224 */ /* 0x000fe400078e0008 */
[----:B------:R1:W-:Y:S06]  /*2aee0*/  STL.64 [R1+0x168], R10 ;  /* 0x0001680a01007387 */ /* 0x0003ec0000100a00 */
[----:B------:R-:W-:Y:S01]  /*2aef0*/  IMAD.MOV.U32 R0, RZ, RZ, R15 ;  /* 0x000000ffff007224 */ /* 0x000fe200078e000f */
[----:B0-----:R-:W3:Y:S04]  /*2af00*/  LDL.LU.64 R8, [R1+0x1c0] ;  /* 0x0001c00001087983 */ /* 0x001ee80000300a00 */
[----:B-1----:R-:W3:Y:S01]  /*2af10*/  LDL.LU.64 R10, [R1+0x1c8] ;  /* 0x0001c800010a7983 */ /* 0x002ee20000300a00 */
[----:B------:R-:W-:Y:S02]  /*2af20*/  STL [R1+0x203c], R28 ;  /* 0x00203c1c01007387 */ /* 0x000fe40000100800 */
[----:B------:R0:W-:Y:S02]  /*2af30*/  STL.64 [R1+0x170], R12 ;  /* 0x0001700c01007387 */ /* 0x0001e40000100a00 */
[----:B------:R1:W-:Y:S01]  /*2af40*/  STL [R1+0x178], R14 ;  /* 0x0001780e01007387 */ /* 0x0003e20000100800 */
[----:B0-----:R-:W4:Y:S01]  /*2af50*/  LDL.LU.64 R12, [R1+0x1f0] ;  /* 0x0001f000010c7983 */ /* 0x001f220000300a00 */
[----:B-1----:R-:W2:Y:S03]  /*2af60*/  LDL.LU.64 R14, [R1+0x1f8] ;  /* 0x0001f800010e7983 */ /* 0x002ea60000300a00 */
[----:B--2---:R-:W-:Y:S01]  /*2af70*/  STL.64 [R1+0x2058], R14 ;  /* 0x0020580e01007387 */ /* 0x004fe20000100a00 */
[----:B----4-:R0:W-:Y:S03]  /*2af80*/  STL.64 [R1+0x2050], R12 ;  /* 0x0020500c01007387 */ /* 0x0101e60000100a00 */
[----:B0-----:R-:W2:Y:S01]  /*2af90*/  LDL.LU.64 R12, [R1+0x1d0] ;  /* 0x0001d000010c7983 */ /* 0x001ea20000300a00 */
[----:B------:R-:W2:Y:S02]  /*2afa0*/  LDL.LU.64 R14, [R1+0x1d8] ;  /* 0x0001d800010e7983 */ /* 0x000ea40000300a00 */
[----:B------:R0:W-:Y:S02]  /*2afb0*/  STL.64 [R1+0x2000], R16 ;  /* 0x0020001001007387 */ /* 0x0001e40000100a00 */
[----:B0-----:R-:W4:Y:S01]  /*2afc0*/  LDL.LU.64 R16, [R1+0x50] ;  /* 0x0000500001107983 */ /* 0x001f220000300a00 */
[----:B---3--:R-:W-:Y:S03]  /*2afd0*/  HMMA.16816.F32 R4, R4, R24, R8 ;  /* 0x000000180404723c */ /* 0x008fe60000001808 */
[----:B----4-:R0:W-:Y:S04]  /*2afe0*/  STL.64 [R1+0x2018], R16 ;  /* 0x0020181001007387 */ /* 0x0101e80000100a00 */
[----:B0-----:R-:W3:Y:S04]  /*2aff0*/  LDL.LU.64 R16, [R1+0x60] ;  /* 0x0000600001107983 */ /* 0x001ee80000300a00 */
[----:B---3--:R0:W-:Y:S04]  /*2b000*/  STL.64 [R1+0x2030], R16 ;  /* 0x0020301001007387 */ /* 0x0081e80000100a00 */
[----:B0-----:R-:W3:Y:S01]  /*2b010*/  LDL.LU.64 R16, [R1+0x90] ;  /* 0x0000900001107983 */ /* 0x001ee20000300a00 */
[----:B------:R-:W2:Y:S02]  /*2b020*/  LDL.LU.64 R10, [R1+0x2068] ;  /* 0x00206800010a7983 */ /* 0x000ea40000300a00 */
[----:B------:R-:W2:Y:S02]  /*2b030*/  LDL.LU.64 R8, [R1+0x2060] ;  /* 0x0020600001087983 */ /* 0x000ea40000300a00 */
[----:B------:R-:W-:Y:S01]  /*2b040*/  STL.64 [R1+0x2010], R26 ;  /* 0x0020101a01007387 */ /* 0x000fe20000100a00 */
[----:B------:R0:W-:Y:S02]  /*2b050*/  STL.64 [R1+0x2008], R24 ;  /* 0x0020081801007387 */ /* 0x0001e40000100a00 */
[----:B------:R-:W-:Y:S02]  /*2b060*/  STL.64 [R1+0x1c0], R4 ;  /* 0x0001c00401007387 */ /* 0x000fe40000100a00 */
[----:B------:R1:W-:Y:S01]  /*2b070*/  STL.64 [R1+0x1c8], R6 ;  /* 0x0001c80601007387 */ /* 0x0003e20000100a00 */
[----:B0-----:R-:W3:Y:S01]  /*2b080*/  LDL.LU.64 R24, [R1+0x1e0] ;  /* 0x0001e00001187983 */ /* 0x001ee20000300a00 */
[----:B------:R-:W3:Y:S02]  /*2b090*/  LDL.LU.64 R26, [R1+0x1e8] ;  /* 0x0001e800011a7983 */ /* 0x000ee40000300a00 */
[----:B-1----:R-:W4:Y:S02]  /*2b0a0*/  LDL R6, [R1+0x78] ;  /* 0x0000780001067983 */ /* 0x002f240000100800 */
[----:B------:R-:W4:Y:S02]  /*2b0b0*/  LDL R7, [R1+0x7c] ;  /* 0x00007c0001077983 */ /* 0x000f240000100800 */
[----:B------:R-:W-:-:S02]  /*2b0c0*/  IMAD.MOV.U32 R4, RZ, RZ, R22 ;  /* 0x000000ffff047224 */ /* 0x000fc400078e0016 */
[----:B------:R-:W-:Y:S02]  /*2b0d0*/  IMAD.MOV.U32 R5, RZ, RZ, R23 ;  /* 0x000000ffff057224 */ /* 0x000fe400078e0017 */
[----:B------:R-:W-:Y:S02]  /*2b0e0*/  IMAD.MOV.U32 R3, RZ, RZ, R20 ;  /* 0x000000ffff037224 */ /* 0x000fe400078e0014 */
[----:B------:R-:W-:Y:S01]  /*2b0f0*/  IMAD.MOV.U32 R2, RZ, RZ, R21 ;  /* 0x000000ffff027224 */ /* 0x000fe200078e0015 */
[C---:B--2---:R-:W-:Y:S08]  /*2b100*/  HMMA.16816.F32 R12, R8.reuse, R20, R12 ;  /* 0x00000014080c723c */ /* 0x044ff0000000180c */
[----:B---3--:R-:W-:Y:S11]  /*2b110*/  HMMA.16816.F32 R24, R8, R16, R24 ;  /* 0x000000100818723c */ /* 0x008ff60000001818 */
[----:B------:R-:W-:Y:S04]  /*2b120*/  @!UPT UIADD3 URZ, URZ, URZ, URZ ;  /* 0x0000003f3f3ff290 */ /* 0x000fe8000fffe03f */
[----:B------:R-:W-:Y:S01]  /*2b130*/  STL.64 [R1+0x1d0], R12 ;  /* 0x0001d00c01007387 */ /* 0x000fe20000100a00 */
[----:B------:R0:W-:Y:S03]  /*2b140*/  STL.64 [R1+0x1d8], R14 ;  /* 0x0001d80e01007387 */ /* 0x0001e60000100a00 */
[----:B0-----:R-:W2:Y:S01]  /*2b150*/  LDL.LU.64 R14, [R1+0x2058] ;  /* 0x00205800010e7983 */ /* 0x001ea20000300a00 */
[----:B------:R-:W2:Y:S02]  /*2b160*/  LDL.LU.64 R12, [R1+0x2050] ;  /* 0x00205000010c7983 */ /* 0x000ea40000300a00 */
[----:B------:R-:W3:Y:S02]  /*2b170*/  LDL.LU.64 R22, [R1+0x2048] ;  /* 0x0020480001167983 */ /* 0x000ee40000300a00 */
[----:B------:R-:W2:Y:S01]  /*2b180*/  LDL.LU.64 R20, [R1+0x2040] ;  /* 0x0020400001147983 */ /* 0x000ea20000300a00 */
[----:B------:R0:W-:Y:S01]  /*2b190*/  STL.64 [R1+0x1e0], R24 ;  /* 0x0001e01801007387 */ /* 0x0001e20000100a00 */
[----:B------:R-:W-:-:S02]  /*2b1a0*/  IMAD.MOV.U32 R28, RZ, RZ, R16 ;  /* 0x000000ffff1c7224 */ /* 0x000fc400078e0010 */
[----:B------:R-:W-:Y:S02]  /*2b1b0*/  IMAD.MOV.U32 R29, RZ, RZ, R17 ;  /* 0x000000ffff1d7224 */ /* 0x000fe400078e0011 */
[----:B------:R1:W-:Y:S01]  /*2b1c0*/  STL.64 [R1+0x1e8], R26 ;  /* 0x0001e81a01007387 */ /* 0x0003e20000100a00 */
[----:B------:R-:W3:Y:S01]  /*2b1d0*/  LDL.LU.64 R16, [R1+0x200] ;  /* 0x0002000001107983 */ /* 0x000ee20000300a00 */
[----:B------:R-:W3:Y:S03]  /*2b1e0*/  LDL.LU.64 R18, [R1+0x208] ;  /* 0x0002080001127983 */ /* 0x000ee60000300a00 */
[----:B0-----:R-:W4:Y:S01]  /*2b1f0*/  LDL.LU.64 R24, [R1+0x250] ;  /* 0x0002500001187983 */ /* 0x001f220000300a00 */
[----:B-1----:R-:W4:Y:S01]  /*2b200*/  LDL.LU.64 R26, [R1+0x258] ;  /* 0x00025800011a7983 */ /* 0x002f220000300a00 */
[C---:B--2---:R-:W-:Y:S08]  /*2b210*/  HMMA.16816.F32 R12, R8.reuse, R20, R12 ;  /* 0x00000014080c723c */ /* 0x044ff0000000180c */
[----:B---3--:R-:W-:Y:S11]  /*2b220*/  HMMA.16816.F32 R16, R8, R4, R16 ;  /* 0x000000040810723c */ /* 0x008ff60000001810 */
[----:B------:R-:W-:Y:S04]  /*2b230*/  @!UPT UIADD3 URZ, URZ, URZ, URZ ;  /* 0x0000003f3f3ff290 */ /* 0x000fe8000fffe03f */
[----:B------:R-:W-:Y:S01]  /*2b240*/  STL.64 [R1+0x1f0], R12 ;  /* 0x0001f00c01007387 */ /* 0x000fe20000100a00 */
[----:B------:R-:W-:Y:S02]  /*2b250*/  STL.64 [R1+0x1f8], R14 ;  /* 0x0001f80e01007387 */ /* 0x000fe40000100a00 */
[----:B----4-:R-:W-:Y:S02]  /*2b260*/  STL.64 [R1+0x2028], R26 ;  /* 0x0020281a01007387 */ /* 0x010fe40000100a00 */
[----:B------:R0:W-:Y:S02]  /*2b270*/  STL.64 [R1+0x2020], R24 ;  /* 0x0020201801007387 */ /* 0x0001e40000100a00 */
[----:B0-----:R-:W2:Y:S01]  /*2b280*/  LDL.LU.64 R24, [R1+0x210] ;  /* 0x0002100001187983 */ /* 0x001ea20000300a00 */
[----:B------:R-:W2:Y:S02]  /*2b290*/  LDL.LU.64 R26, [R1+0x218] ;  /* 0x00021800011a7983 */ /* 0x000ea40000300a00 */
[----:B------:R-:W3:Y:S02]  /*2b2a0*/  LDL.LU.64 R12, [R1+0x270] ;  /* 0x00027000010c7983 */ /* 0x000ee40000300a00 */
[----:B------:R-:W3:Y:S01]  /*2b2b0*/  LDL.LU.64 R14, [R1+0x278] ;  /* 0x00027800010e7983 */ /* 0x000ee20000300a00 */
[----:B------:R-:W-:Y:S01]  /*2b2c0*/  STL.64 [R1+0x1fc0], R22 ;  /* 0x001fc01601007387 */ /* 0x000fe20000100a00 */
[----:B------:R0:W-:Y:S02]  /*2b2d0*/  STL.64 [R1+0x1fb8], R20 ;  /* 0x001fb81401007387 */ /* 0x0001e40000100a00 */
[----:B0-----:R-:W-:-:S02]  /*2b2e0*/  IMAD.MOV.U32 R20, RZ, RZ, R28 ;  /* 0x000000ffff147224 */ /* 0x001fc400078e001c */
[----:B------:R-:W-:Y:S01]  /*2b2f0*/  IMAD.MOV.U32 R21, RZ, RZ, R29 ;  /* 0x000000ffff157224 */ /* 0x000fe200078e001d */
[----:B------:R-:W4:Y:S01]  /*2b300*/  LDL.LU R28, [R1+0x203c] ;  /* 0x00203c00011c7983 */ /* 0x000f220000300800 */
[----:B------:R-:W2:Y:S03]  /*2b310*/  LDL.LU R29, [R1+0x2038] ;  /* 0x00203800011d7983 */ /* 0x000ea60000300800 */
[----:B------:R-:W-:Y:S01]  /*2b320*/  STL.64 [R1+0x1fd8], R20 ;  /* 0x001fd81401007387 */ /* 0x000fe20000100a00 */
[----:B------:R0:W-:Y:S02]  /*2b330*/  STL.64 [R1+0x200], R16 ;  /* 0x0002001001007387 */ /* 0x0001e40000100a00 */
[----:B------:R-:W-:Y:S01]  /*2b340*/  STL.64 [R1+0x208], R18 ;  /* 0x0002081201007387 */ /* 0x000fe20000100a00 */
[----:B0-----:R-:W2:Y:S01]  /*2b350*/  LDL.LU.64 R16, [R1+0x2030] ;  /* 0x0020300001107983 */ /* 0x001ea20000300a00 */
[----:B------:R-:W-:Y:S02]  /*2b360*/  STL.64 [R1+0x1fb0], R6 ;  /* 0x001fb00601007387 */ /* 0x000fe40000100a00 */
[----:B------:R0:W-:Y:S02]  /*2b370*/  STL.64 [R1+0x1fa8], R4 ;  /* 0x001fa80401007387 */ /* 0x0001e40000100a00 */
[----:B0-----:R-:W3:Y:S01]  /*2b380*/  LDL.LU.64 R4, [R1+0x240] ;  /* 0x0002400001047983 */ /* 0x001ee20000300a00 */
[----:B------:R-:W3:Y:S01]  /*2b390*/  LDL.LU.64 R6, [R1+0x248] ;  /* 0x0002480001067983 */ /* 0x000ee20000300a00 */
[----:B--2---:R-:W-:Y:S01]  /*2b3a0*/  HMMA.16816.F32 R24, R8, R16, R24 ;  /* 0x000000100818723c */ /* 0x004fe20000001818 */
[----:B------:R-:W-:-:S02]  /*2b3b0*/  IMAD.MOV.U32 R23, RZ, RZ, R16 ;  /* 0x000000ffff177224 */ /* 0x000fc400078e0010 */
[----:B------:R-:W-:Y:S11]  /*2b3c0*/  IMAD.MOV.U32 R22, RZ, RZ, R17 ;  /* 0x000000ffff167224 */ /* 0x000ff600078e0011 */
[----:B------:R-:W-:Y:S09]  /*2b3d0*/  @!UPT UIADD3 URZ, URZ, URZ, URZ ;  /* 0x0000003f3f3ff290 */ /* 0x000ff2000fffe03f */
[----:B------:R-:W-:Y:S01]  /*2b3e0*/  STL.64 [R1+0x210], R24 ;  /* 0x0002101801007387 */ /* 0x000fe20000100a00 */
[----:B------:R0:W-:Y:S03]  /*2b3f0*/  STL.64 [R1+0x218], R26 ;  /* 0x0002181a01007387 */ /* 0x0001e60000100a00 */
[----:B0-----:R-:W2:Y:S01]  /*2b400*/  LDL.LU.64 R26, [R1+0x2028] ;  /* 0x00202800011a7983 */ /* 0x001ea20000300a00 */
[----:B------:R-:W2:Y:S02]  /*2b410*/  LDL.LU.64 R24, [R1+0x2020] ;  /* 0x0020200001187983 */ /* 0x000ea40000300a00 */
[----:B------:R-:W2:Y:S02]  /*2b420*/  LDL.LU.64 R16, [R1+0x2018] ;  /* 0x0020180001107983 */ /* 0x000ea40000300a00 */
[----:B------:R-:W-:Y:S02]  /*2b430*/  IMAD.MOV.U32 R20, RZ, RZ, R3 ;  /* 0x000000ffff147224 */ /* 0x000fe400078e0003 */
[----:B------:R-:W-:Y:S01]  /*2b440*/  IMAD.MOV.U32 R21, RZ, RZ, R2 ;  /* 0x000000ffff157224 */ /* 0x000fe200078e0002 */
        /* <DEDUP_REMOVED lines=8> */
[----:B------:R-:W3:Y:S02]  /*2b4d0*/  LDL.LU.64 R16, [R1+0x2000] ;  /* 0x0020000001107983 */ /* 0x000ee40000300a00 */
[C---:B---3--:R-:W-:Y:S08]  /*2b4e0*/  HMMA.16816.F32 R12, R8.reuse, R16, R12 ;  /* 0x00000010080c723c */ /* 0x048ff0000000180c */
[----:B--2---:R-:W-:Y:S11]  /*2b4f0*/  HMMA.16816.F32 R8, R8, R24, R4 ;  /* 0x000000180808723c */ /* 0x004ff60000001804 */
[----:B------:R-:W-:Y:S04]  /*2b500*/  @!UPT UIADD3 URZ, URZ, URZ, URZ ;  /* 0x0000003f3f3ff290 */ /* 0x000fe8000fffe03f */
[----:B------:R-:W-:Y:S01]  /*2b510*/  STL.64 [R1+0x270], R12 ;  /* 0x0002700c01007387 */ /* 0x000fe20000100a00 */
[----:B------:R0:W-:Y:S03]  /*2b520*/  STL.64 [R1+0x278], R14 ;  /* 0x0002780e01007387 */ /* 0x0001e60000100a00 */
[----:B0-----:R-:W2:Y:S01]  /*2b530*/  LDL.LU.64 R14, [R1+0x1ff8] ;  /* 0x001ff800010e7983 */ /* 0x001ea20000300a00 */
[----:B------:R-:W2:Y:S02]  /*2b540*/  LDL.LU.64 R12, [R1+0x1ff0] ;  /* 0x001ff000010c7983 */ /* 0x000ea40000300a00 */
[----:B------:R-:W-:Y:S02]  /*2b550*/  STL.64 [R1+0x1f88], R16 ;  /* 0x001f881001007387 */ /* 0x000fe40000100a00 */
[----:B------:R-:W3:Y:S01]  /*2b560*/  LDL.LU.64 R4, [R1+0x260] ;  /* 0x0002600001047983 */ /* 0x000ee20000300a00 */
[----:B------:R-:W2:Y:S01]  /*2b570*/  LDL.LU.64 R6, [R1+0x268] ;  /* 0x0002680001067983 */ /* 0x000ea20000300a00 */
[----:B------:R-:W-:Y:S02]  /*2b580*/  STL.64 [R1+0x240], R8 ;  /* 0x0002400801007387 */ /* 0x000fe40000100a00 */
[----:B------:R-:W-:Y:S01]  /*2b590*/  STL.64 [R1+0x248], R10 ;  /* 0x0002480a01007387 */ /* 0x000fe20000100a00 */
[----:B--2---:R-:W-:Y:S01]  /*2b5a0*/  STL.64 [R1+0x1fd0], R6 ;  /* 0x001fd00601007387 */ /* 0x004fe20000100a00 */
[----:B---3--:R0:W-:Y:S03]  /*2b5b0*/  STL.64 [R1+0x1fc8], R4 ;  /* 0x001fc80401007387 */ /* 0x0081e60000100a00 */
[----:B0-----:R-:W2:Y:S01]  /*2b5c0*/  LDL.LU.64 R4, [R1+0x220] ;  /* 0x0002200001047983 */ /* 0x001ea20000300a00 */
[----:B------:R-:W3:Y:S03]  /*2b5d0*/  LDL.LU.64 R6, [R1+0x228] ;  /* 0x0002280001067983 */ /* 0x000ee60000300a00 */
[----:B---3--:R-:W-:Y:S01]  /*2b5e0*/  STL.64 [R1+0x1fe8], R6 ;  /* 0x001fe80601007387 */ /* 0x008fe20000100a00 */
[----:B--2---:R0:W-:Y:S03]  /*2b5f0*/  STL.64 [R1+0x1fe0], R4 ;  /* 0x001fe00401007387 */ /* 0x0041e60000100a00 */
[----:B0-----:R-:W2:Y:S01]  /*2b600*/  LDL.LU.64 R4, [R1+0x230] ;  /* 0x0002300001047983 */ /* 0x001ea20000300a00 */
[----:B------:R-:W2:Y:S02]  /*2b610*/  LDL.LU.64 R6, [R1+0x238] ;  /* 0x0002380001067983 */ /* 0x000ea40000300a00 */
[----:B------:R-:W3:Y:S02]  /*2b620*/  LDL.LU.64 R16, [R1+0x1b0] ;  /* 0x0001b00001107983 */ /* 0x000ee40000300a00 */
[----:B------:R-:W3:Y:S02]  /*2b630*/  LDL.LU.64 R18, [R1+0x1b8] ;  /* 0x0001b80001127983 */ /* 0x000ee40000300a00 */
[----:B------:R-:W-:-:S02]  /*2b640*/  IMAD.MOV.U32 R8, RZ, RZ, R23 ;  /* 0x000000ffff087224 */ /* 0x000fc400078e0017 */
[----:B------:R-:W-:Y:S02]  /*2b650*/  IMAD.MOV.U32 R9, RZ, RZ, R22 ;  /* 0x000000ffff097224 */ /* 0x000fe400078e0016 */
[C---:B--2---:R-:W-:Y:S01]  /*2b660*/  HMMA.16816.F32 R20, R12.reuse, R20, R4 ;  /* 0x000000140c14723c */ /* 0x044fe20000001804 */
[----:B---3--:R-:W-:Y:S01]  /*2b670*/  STL.64 [R1+0x1f98], R18 ;  /* 0x001f981201007387 */ /* 0x008fe20000100a00 */
[----:B------:R0:W-:Y:S03]  /*2b680*/  STL.64 [R1+0x1f90], R16 ;  /* 0x001f901001007387 */ /* 0x0001e60000100a00 */
[----:B0-----:R-:W2:Y:S01]  /*2b690*/  LDL.LU.64 R16, [R1+0x280] ;  /* 0x0002800001107983 */ /* 0x001ea20000300a00 */
[----:B------:R-:W2:Y:S02]  /*2b6a0*/  LDL.LU.64 R18, [R1+0x288] ;  /* 0x0002880001127983 */ /* 0x000ea40000300a00 */
[----:B------:R-:W-:Y:S02]  /*2b6b0*/  STL.64 [R1+0x1f80], R26 ;  /* 0x001f801a01007387 */ /* 0x000fe40000100a00 */
[----:B------:R0:W-:Y:S01]  /*2b6c0*/  STL.64 [R1+0x1f78], R24 ;  /* 0x001f781801007387 */ /* 0x0001e20000100a00 */
[----:B------:R-:W3:Y:S04]  /*2b6d0*/  LDL R10, [R1+0x68] ;  /* 0x00006800010a7983 */ /* 0x000ee80000100800 */
[----:B------:R-:W3:Y:S04]  /*2b6e0*/  LDL R11, [R1+0x6c] ;  /* 0x00006c00010b7983 */ /* 0x000ee80000100800 */
[----:B0-----:R-:W2:Y:S01]  /*2b6f0*/  LDL.LU.64 R24, [R1+0x190] ;  /* 0x0001900001187983 */ /* 0x001ea20000300a00 */
[----:B------:R-:W2:Y:S02]  /*2b700*/  LDL.LU.64 R26, [R1+0x198] ;  /* 0x00019800011a7983 */ /* 0x000ea40000300a00 */
[----:B------:R-:W2:Y:S02]  /*2b710*/  LDL.LU.64 R6, [R1+0x1fe8] ;  /* 0x001fe80001067983 */ /* 0x000ea40000300a00 */
[----:B------:R-:W2:Y:S01]  /*2b720*/  LDL.LU.64 R4, [R1+0x1fe0] ;  /* 0x001fe00001047983 */ /* 0x000ea20000300a00 */
[----:B------:R0:W-:Y:S01]  /*2b730*/  STL.64 [R1+0x230], R20 ;  /* 0x0002301401007387 */ /* 0x0001e20000100a00 */
[----:B------:R2:W-:Y:S03]  /*2b740*/  STL.64 [R1+0x238], R22 ;  /* 0x0002381601007387 */ /* 0x0005e60000100a00 */
[----:B0-----:R-:W2:Y:S02]  /*2b750*/  LDL.LU.64 R20, [R1+0x1fd8] ;  /* 0x001fd80001147983 */ /* 0x001ea40000300a00 */
[C---:B--2---:R-:W-:Y:S02]  /*2b760*/  HMMA.16816.F32 R20, R12.reuse, R20, R4 ;  /* 0x000000140c14723c */ /* 0x044fe40000001804 */
[----:B------:R-:W2:Y:S01]  /*2b770*/  LDL.LU.64 R6, [R1+0x1fd0] ;  /* 0x001fd00001067983 */ /* 0x000ea20000300a00 */
[----:B------:R-:W2:Y:S11]  /*2b780*/  LDL.LU.64 R4, [R1+0x1fc8] ;  /* 0x001fc80001047983 */ /* 0x000eb60000300a00 */
[----:B------:R-:W-:Y:S09]  /*2b790*/  @!UPT UIADD3 URZ, URZ, URZ, URZ ;  /* 0x0000003f3f3ff290 */ /* 0x000ff2000fffe03f */
[----:B------:R-:W-:Y:S01]  /*2b7a0*/  STL.64 [R1+0x220], R20 ;  /* 0x0002201401007387 */ /* 0x000fe20000100a00 */
[----:B------:R0:W-:Y:S03]  /*2b7b0*/  STL.64 [R1+0x228], R22 ;  /* 0x0002281601007387 */ /* 0x0001e60000100a00 */
[----:B0-----:R-:W2:Y:S01]  /*2b7c0*/  LDL.LU.64 R22, [R1+0x1fc0] ;  /* 0x001fc00001167983 */ /* 0x001ea20000300a00 */
[----:B------:R-:W2:Y:S02]  /*2b7d0*/  LDL.LU.64 R20, [R1+0x1fb8] ;  /* 0x001fb80001147983 */ /* 0x000ea40000300a00 */
[C---:B--2---:R-:W-:Y:S11]  /*2b7e0*/  HMMA.16816.F32 R4, R12.reuse, R20, R4 ;  /* 0x000000140c04723c */ /* 0x044ff60000001804 */
[----:B------:R-:W-:Y:S11]  /*2b7f0*/  @!UPT UIADD3 URZ, URZ, URZ, URZ ;  /* 0x0000003f3f3ff290 */ /* 0x000ff6000fffe03f */
[----:B------:R-:W-:Y:S01]  /*2b800*/  @!UPT UIADD3 URZ, URZ, URZ, URZ ;  /* 0x0000003f3f3ff290 */ /* 0x000fe2000fffe03f */
[----:B------:R-:W-:Y:S01]  /*2b810*/  STL.64 [R1+0x260], R4 ;  /* 0x0002600401007387 */ /* 0x000fe20000100a00 */
[----:B------:R0:W-:Y:S03]  /*2b820*/  STL.64 [R1+0x268], R6 ;  /* 0x0002680601007387 */ /* 0x0001e60000100a00 */
[----:B0-----:R-:W2:Y:S01]  /*2b830*/  LDL.LU.64 R6, [R1+0x1fb0] ;  /* 0x001fb00001067983 */ /* 0x001ea20000300a00 */
[----:B------:R-:W2:Y:S02]  /*2b840*/  LDL.LU.64 R4, [R1+0x1fa8] ;  /* 0x001fa80001047983 */ /* 0x000ea40000300a00 */
[----:B------:R-:W-:Y:S02]  /*2b850*/  STL.64 [R1+0x1f40], R22 ;  /* 0x001f401601007387 */ /* 0x000fe40000100a00 */
[----:B------:R-:W-:Y:S02]  /*2b860*/  IMAD.MOV.U32 R20, RZ, RZ, R3 ;  /* 0x000000ffff147224 */ /* 0x000fe400078e0003 */
[----:B------:R-:W-:Y:S01]  /*2b870*/  IMAD.MOV.U32 R21, RZ, RZ, R2 ;  /* 0x000000ffff157224 */ /* 0x000fe200078e0002 */
[----:B------:R-:W3:Y:S01]  /*2b880*/  LDL.LU R3, [R1+0x1fa4] ;  /* 0x001fa40001037983 */ /* 0x000ee20000300800 */
[----:B------:R-:W3:Y:S01]  /*2b890*/  LDL.LU R2, [R1+0x1fa0] ;  /* 0x001fa00001027983 */ /* 0x000ee20000300800 */
[C---:B--2---:R-:W-:Y:S11]  /*2b8a0*/  HMMA.16816.F32 R16, R12.reuse, R4, R16 ;  /* 0x000000040c10723c */ /* 0x044ff60000001810 */
[----:B------:R-:W-:Y:S11]  /*2b8b0*/  @!UPT UIADD3 URZ, URZ, URZ, URZ ;  /* 0x0000003f3f3ff290 */ /* 0x000ff6000fffe03f */
[----:B------:R-:W-:Y:S01]  /*2b8c0*/  @!UPT UIADD3 URZ, URZ, URZ, URZ ;  /* 0x0000003f3f3ff290 */ /* 0x000fe2000fffe03f */
[----:B------:R-:W-:Y:S01]  /*2b8d0*/  STL.64 [R1+0x280], R16 ;  /* 0x0002801001007387 */ /* 0x000fe20000100a00 */
[----:B------:R0:W-:Y:S03]  /*2b8e0*/  STL.64 [R1+0x288], R18 ;  /* 0x0002881201007387 */ /* 0x0001e60000100a00 */
[----:B0-----:R-:W2:Y:S01]  /*2b8f0*/  LDL.LU.64 R18, [R1+0x1f98] ;  /* 0x001f980001127983 */ /* 0x001ea20000300a00 */
[----:B------:R-:W2:Y:S02]  /*2b900*/  LDL.LU.64 R16, [R1+0x1f90] ;  /* 0x001f900001107983 */ /* 0x000ea40000300a00 */
[----:B------:R0:W-:Y:S02]  /*2b910*/  STL.64 [R1+0x1f38], R6 ;  /* 0x001f380601007387 */ /* 0x0001e40000100a00 */
[----:B------:R-:W3:Y:S01]  /*2b920*/  LDL.LU.64 R4, [R1+0x180] ;  /* 0x0001800001047983 */ /* 0x000ee20000300a00 */
[----:B0-----:R-:W3:Y:S01]  /*2b930*/  LDL.LU.64 R6, [R1+0x188] ;  /* 0x0001880001067983 */ /* 0x001ee20000300a00 */
[C---:B--2---:R-:W-:Y:S11]  /*2b940*/  HMMA.16816.F32 R16, R12.reuse, R8, R16 ;  /* 0x000000080c10723c */ /* 0x044ff60000001810 */
[----:B------:R-:W-:Y:S11]  /*2b950*/  @!UPT UIADD3 URZ, URZ, URZ, URZ ;  /* 0x0000003f3f3ff290 */ /* 0x000ff6000fffe03f */
[----:B------:R-:W-:Y:S01]  /*2b960*/  @!UPT UIADD3 URZ, URZ, URZ, URZ ;  /* 0x0000003f3f3ff290 */ /* 0x000fe2000fffe03f */
[----:B------:R0:W-:Y:S01]  /*2b970*/  STL.64 [R1+0x290], R16 ;  /* 0x0002901001007387 */ /* 0x0001e20000100a00 */
[----:B------:R-:W-:Y:S03]  /*2b980*/  STL.64 [R1+0x298], R18 ;  /* 0x0002981201007387 */ /* 0x000fe60000100a00 */
[----:B0-----:R-:W2:Y:S01]  /*2b990*/  LDL.LU.64 R16, [R1+0x1f88] ;  /* 0x001f880001107983 */ /* 0x001ea20000300a00 */
[----:B---3--:R0:W-:Y:S02]  /*2b9a0*/  STL.64 [R1+0x1f28], R10 ;  /* 0x001f280a01007387 */ /* 0x0081e40000100a00 */
[----:B------:R-:W3:Y:S01]  /*2b9b0*/  LDL.LU.64 R8, [R1+0x1a0] ;  /* 0x0001a00001087983 */ /* 0x000ee20000300a00 */
[----:B0-----:R-:W3:Y:S02]  /*2b9c0*/  LDL.LU.64 R10, [R1+0x1a8] ;  /* 0x0001a800010a7983 */ /* 0x001ee40000300a00 */
[C---:B---3--:R-:W-:Y:S02]  /*2b9d0*/  HMMA.16816.F32 R20, R12.reuse, R20, R8 ;  /* 0x000000140c14723c */ /* 0x048fe40000001808 */
[----:B------:R-:W3:Y:S06]  /*2b9e0*/  LDL.LU R8, [R1+0x130] ;  /* 0x0001300001087983 */ /* 0x000eec0000300800 */
[C---:B--2---:R-:W-:Y:S11]  /*2b9f0*/  HMMA.16816.F32 R16, R12.reuse, R16, R24 ;  /* 0x000000100c10723c */ /* 0x044ff60000001818 */
[----:B------:R-:W-:Y:S04]  /*2ba00*/  @!UPT UIADD3 URZ, URZ, URZ, URZ ;  /* 0x0000003f3f3ff290 */ /* 0x000fe8000fffe03f */
[----:B------:R-:W-:Y:S01]  /*2ba10*/  STL.64 [R1+0x2b0], R20 ;  /* 0x0002b01401007387 */ /* 0x000fe20000100a00 */
[----:B------:R0:W-:Y:S02]  /*2ba20*/  STL.64 [R1+0x2b8], R22 ;  /* 0x0002b81601007387 */ /* 0x0001e40000100a00 */
[----:B------:R-:W3:Y:S02]  /*2ba30*/  LDL.LU R9, [R1+0x134] ;  /* 0x0001340001097983 */ /* 0x000ee40000300800 */
[----:B------:R-:W3:Y:S01]  /*2ba40*/  LDL.LU R10, [R1+0x138] ;  /* 0x00013800010a7983 */ /* 0x000ee20000300800 */
[----:B------:R-:W3:Y:S04]  /*2ba50*/  LDL.LU R11, [R1+0x13c] ;  /* 0x00013c00010b7983 */ /* 0x000ee80000300800 */
[----:B0-----:R-:W3:Y:S01]  /*2ba60*/  LDL.64 R22, [R1+0xa8] ;  /* 0x0000a80001167983 */ /* 0x001ee20000100a00 */
[----:B------:R-:W2:Y:S02]  /*2ba70*/  LDL.LU.64 R26, [R1+0x1f80] ;  /* 0x001f8000011a7983 */ /* 0x000ea40000300a00 */
[----:B------:R-:W2:Y:S02]  /*2ba80*/  LDL.LU.64 R24, [R1+0x1f78] ;  /* 0x001f780001187983 */ /* 0x000ea40000300a00 */
[----:B------:R-:W-:Y:S01]  /*2ba90*/  STL.64 [R1+0x330], R16 ;  /* 0x0003301001007387 */ /* 0x000fe20000100a00 */
[----:B------:R0:W-:Y:S04]  /*2baa0*/  STL.64 [R1+0x338], R18 ;  /* 0x0003381201007387 */ /* 0x0001e80000100a00 */
[----:B0-----:R-:W3:Y:S01]  /*2bab0*/  LDL.LU.64 R18, [R1+0x1f70] ;  /* 0x001f700001127983 */ /* 0x001ee20000300a00 */
[----:B------:R-:W3:Y:S01]  /*2bac0*/  LDL.LU.64 R16, [R1+0x1f68] ;  /* 0x001f680001107983 */ /* 0x000ee20000300a00 */
[----:B--2---:R-:W-:Y:S02]  /*2bad0*/  HMMA.16816.F32 R4, R12, R24, R4 ;  /* 0x000000180c04723c */ /* 0x004fe40000001804 */
[----:B------:R-:W-:Y:S05]  /*2bae0*/  STL.64 [R1+0x1ef0], R26 ;  /* 0x001ef01a01007387 */ /* 0x000fea0000100a00 */
[----:B---3--:R-:W-:Y:S11]  /*2baf0*/  IMAD.MOV.U32 R12, RZ, RZ, R17 ;  /* 0x000000ffff0c7224 */ /* 0x008ff600078e0011 */
[----:B------:R-:W-:Y:S05]  /*2bb00*/  @!UPT UIADD3 URZ, URZ, URZ, URZ ;  /* 0x0000003f3f3ff290 */ /* 0x000fea000fffe03f */
[----:B------:R-:W-:Y:S01]  /*2bb10*/  STL.64 [R1+0x320], R4 ;  /* 0x0003200401007387 */ /* 0x000fe20000100a00 */
[----:B------:R-:W-:Y:S02]  /*2bb20*/  STL.64 [R1+0x328], R6 ;  /* 0x0003280601007387 */ /* 0x000fe40000100a00 */
[----:B------:R-:W2:Y:S02]  /*2bb30*/  LDL.LU R17, [R1+0x1f64] ;  /* 0x001f640001117983 */ /* 0x000ea40000300800 */
[----:B------:R-:W-:Y:S02]  /*2bb40*/  IMAD.MOV.U32 R14, RZ, RZ, R3 ;  /* 0x000000ffff0e7224 */ /* 0x000fe400078e0003 */
[----:B------:R-:W-:Y:S02]  /*2bb50*/  IMAD.MOV.U32 R15, RZ, RZ, R29 ;  /* 0x000000ffff0f7224 */ /* 0x000fe400078e001d */
[----:B------:R-:W-:Y:S02]  /*2bb60*/  IMAD.MOV.U32 R13, RZ, RZ, R2 ;  /* 0x000000ffff0d7224 */ /* 0x000fe400078e0002 */
[----:B------:R-:W3:Y:S01]  /*2bb70*/  LDL.LU R2, [R1+0x1f60] ;  /* 0x001f600001027983 */ /* 0x000ee20000300800 */
[----:B------:R-:W3:Y:S02]  /*2bb80*/  LDL.LU R3, [R1+0x1f5c] ;  /* 0x001f5c0001037983 */ /* 0x000ee40000300800 */
[----:B------:R-:W3:Y:S02]  /*2bb90*/  LDL.LU R29, [R1+0x1f58] ;  /* 0x001f5800011d7983 */ /* 0x000ee40000300800 */
[----:B------:R-:W-:Y:S01]  /*2bba0*/  STL.64 [R1+0x1ea0], R14 ;  /* 0x001ea00e01007387 */ /* 0x000fe20000100a00 */
[----:B------:R0:W-:Y:S02]  /*2bbb0*/  STL.64 [R1+0x1e98], R12 ;  /* 0x001e980c01007387 */ /* 0x0001e40000100a00 */
[----:B0-----:R-:W-:-:S02]  /*2bbc0*/  IMAD.MOV.U32 R12, RZ, RZ, R16 ;  /* 0x000000ffff0c7224 */ /* 0x001fc400078e0010 */
[----:B------:R-:W-:Y:S01]  /*2bbd0*/  IMAD.MOV.U32 R14, RZ, RZ, R18 ;  /* 0x000000ffff0e7224 */ /* 0x000fe200078e0012 */
[----:B------:R-:W3:Y:S01]  /*2bbe0*/  LDL.LU R16, [R1+0x1f54] ;  /* 0x001f540001107983 */ /* 0x000ee20000300800 */
[----:B------:R-:W-:Y:S02]  /*2bbf0*/  IMAD.MOV.U32 R15, RZ, RZ, R19 ;  /* 0x000000ffff0f7224 */ /* 0x000fe400078e0013 */
[----:B--2---:R-:W-:Y:S02]  /*2bc00*/  IMAD.MOV.U32 R13, RZ, RZ, R17 ;  /* 0x000000ffff0d7224 */ /* 0x004fe400078e0011 */
[----:B------:R-:W3:Y:S01]  /*2bc10*/  LDL.LU R17, [R1+0x1f50] ;  /* 0x001f500001117983 */ /* 0x000ee20000300800 */
[----:B------:R-:W3:Y:S02]  /*2bc20*/  LDL.LU R18, [R1+0x1f4c] ;  /* 0x001f4c0001127983 */ /* 0x000ee40000300800 */
[----:B------:R-:W3:Y:S02]  /*2bc30*/  LDL.LU R19, [R1+0x1f48] ;  /* 0x001f480001137983 */ /* 0x000ee40000300800 */
[----:B------:R-:W2:Y:S01]  /*2bc40*/  LDL R26, [R1+0x48] ;  /* 0x00004800011a7983 */ /* 0x000ea20000100800 */
[----:B------:R-:W2:Y:S04]  /*2bc50*/  LDL R27, [R1+0x4c] ;  /* 0x00004c00011b7983 */ /* 0x000ea80000100800 */
[----:B--2---:R-:W-:Y:S01]  /*2bc60*/  STL.64 [R1+0x1f08], R26 ;  /* 0x001f081a01007387 */ /* 0x004fe20000100a00 */
[----:B------:R0:W-:Y:S02]  /*2bc70*/  STL.64 [R1+0x1eb0], R14 ;  /* 0x001eb00e01007387 */ /* 0x0001e40000100a00 */
[----:B------:R-:W-:Y:S01]  /*2bc80*/  STL.64 [R1+0x1ea8], R12 ;  /* 0x001ea80c01007387 */ /* 0x000fe20000100a00 */
[----:B0-----:R-:W2:Y:S04]  /*2bc90*/  LDL R14, [R1+0x98] ;  /* 0x00009800010e7983 */ /* 0x001ea80000100800 */
[----:B------:R-:W2:Y:S01]  /*2bca0*/  LDL R15, [R1+0x9c] ;  /* 0x00009c00010f7983 */ /* 0x000ea20000100800 */
[----:B------:R-:W2:Y:S02]  /*2bcb0*/  LDL.LU R4, [R1+0x110] ;  /* 0x0001100001047983 */ /* 0x000ea40000300800 */
[----:B------:R-:W2:Y:S02]  /*2bcc0*/  LDL.LU R5, [R1+0x114] ;  /* 0x0001140001057983 */ /* 0x000ea40000300800 */
[----:B------:R-:W2:Y:S01]  /*2bcd0*/  LDL.LU R6, [R1+0x118] ;  /* 0x0001180001067983 */ /* 0x000ea20000300800 */
[----:B------:R-:W2:Y:S01]  /*2bce0*/  LDL.LU R7, [R1+0x11c] ;  /* 0x00011c0001077983 */ /* 0x000ea20000300800 */
[----:B------:R-:W2:Y:S01]  /*2bcf0*/  LDL.64 R26, [R1+0x58] ;  /* 0x00005800011a7983 */ /* 0x000ea20000100a00 */
[C---:B---3--:R-:W-:Y:S02]  /*2bd00*/  HMMA.16816.F32 R8, R16.reuse, R22, R8 ;  /* 0x000000161008723c */ /* 0x048fe40000001808 */
[----:B--2---:R0:W-:Y:S01]  /*2bd10*/  STL.64 [R1+0x1f20], R26 ;  /* 0x001f201a01007387 */ /* 0x0041e20000100a00 */
[----:B------:R-:W2:Y:S02]  /*2bd20*/  LDL.LU R24, [R1+0x120] ;  /* 0x0001200001187983 */ /* 0x000ea40000300800 */
[----:B------:R-:W2:Y:S01]  /*2bd30*/  LDL.LU R25, [R1+0x124] ;  /* 0x0001240001197983 */ /* 0x000ea20000300800 */
[----:B0-----:R-:W2:Y:S01]  /*2bd40*/  LDL.LU R26, [R1+0x128] ;  /* 0x00012800011a7983 */ /* 0x001ea20000300800 */
[----:B------:R-:W2:Y:S11]  /*2bd50*/  LDL.LU R27, [R1+0x12c] ;  /* 0x00012c00011b7983 */ /* 0x000eb60000300800 */
[----:B------:R-:W-:Y:S05]  /*2bd60*/  @!UPT UIADD3 URZ, URZ, URZ, URZ ;  /* 0x0000003f3f3ff290 */ /* 0x000fea000fffe03f */
[----:B------:R0:W-:Y:S02]  /*2bd70*/  STL.64 [R1+0x310], R8 ;  /* 0x0003100801007387 */ /* 0x0001e40000100a00 */
[----:B------:R-:W-:Y:S02]  /*2bd80*/  STL.64 [R1+0x318], R10 ;  /* 0x0003180a01007387 */ /* 0x000fe40000100a00 */
[----:B0-----:R-:W-:Y:S02]  /*2bd90*/  IMAD.MOV.U32 R8, RZ, RZ, R23 ;  /* 0x000000ffff087224 */ /* 0x001fe400078e0017 */
[----:B------:R-:W-:Y:S02]  /*2bda0*/  IMAD.MOV.U32 R9, RZ, RZ, R22 ;  /* 0x000000ffff097224 */ /* 0x000fe400078e0016 */
[----:B------:R-:W3:Y:S01]  /*2bdb0*/  LDL.LU.64 R22, [R1+0x1f40] ;  /* 0x001f400001167983 */ /* 0x000ee20000300a00 */
[----:B------:R0:W-:Y:S01]  /*2bdc0*/  STL.64 [R1+0x1ec0], R14 ;  /* 0x001ec00e01007387 */ /* 0x0001e20000100a00 */
[----:B--2---:R-:W-:Y:S07]  /*2bdd0*/  HMMA.16816.F32 R24, R16, R14, R24 ;  /* 0x0000000e1018723c */ /* 0x004fee0000001818 */
[----:B0-----:R-:W-:-:S02]  /*2bde0*/  IMAD.MOV.U32 R15, RZ, RZ, R8 ;  /* 0x000000ffff0f7224 */ /* 0x001fc400078e0008 */
[----:B------:R-:W-:Y:S11]  /*2bdf0*/  IMAD.MOV.U32 R14, RZ, RZ, R9 ;  /* 0x000000ffff0e7224 */ /* 0x000ff600078e0009 */
[----:B------:R-:W-:Y:S03]  /*2be00*/  @!UPT UIADD3 URZ, URZ, URZ, URZ ;  /* 0x0000003f3f3ff290 */ /* 0x000fe6000fffe03f */
[----:B------:R0:W-:Y:S01]  /*2be10*/  STL.64 [R1+0x300], R24 ;  /* 0x0003001801007387 */ /* 0x0001e20000100a00 */
[----:B------:R1:W-:Y:S02]  /*2be20*/  STL.64 [R1+0x308], R26 ;  /* 0x0003081a01007387 */ /* 0x0003e40000100a00 */
[----:B------:R-:W2:Y:S02]  /*2be30*/  LDL.LU R8, [R1+0x100] ;  /* 0x0001000001087983 */ /* 0x000ea40000300800 */
[----:B------:R-:W2:Y:S01]  /*2be40*/  LDL.LU R9, [R1+0x104] ;  /* 0x0001040001097983 */ /* 0x000ea20000300800 */
[----:B------:R-:W2:Y:S01]  /*2be50*/  LDL.LU R10, [R1+0x108] ;  /* 0x00010800010a7983 */ /* 0x000ea20000300800 */
[----:B------:R-:W2:Y:S03]  /*2be60*/  LDL.LU R11, [R1+0x10c] ;  /* 0x00010c00010b7983 */ /* 0x000ea60000300800 */
[----:B0-----:R-:W2:Y:S01]  /*2be70*/  LDL.LU R24, [R1+0xf0] ;  /* 0x0000f00001187983 */ /* 0x001ea20000300800 */
[----:B------:R-:W2:Y:S02]  /*2be80*/  LDL.LU R25, [R1+0xf4] ;  /* 0x0000f40001197983 */ /* 0x000ea40000300800 */
[----:B-1----:R-:W2:Y:S02]  /*2be90*/  LDL.LU R26, [R1+0xf8] ;  /* 0x0000f800011a7983 */ /* 0x002ea40000300800 */
[----:B------:R-:W2:Y:S01]  /*2bea0*/  LDL.LU R27, [R1+0xfc] ;  /* 0x0000fc00011b7983 */ /* 0x000ea20000300800 */
[----:B------:R0:W-:Y:S01]  /*2beb0*/  STL.64 [R1+0x1ee8], R14 ;  /* 0x001ee80e01007387 */ /* 0x0001e20000100a00 */
[----:B------:R-:W2:Y:S02]  /*2bec0*/  LDL.LU R12, [R1+0xb0] ;  /* 0x0000b000010c7983 */ /* 0x000ea40000300800 */
[----:B------:R-:W2:Y:S01]  /*2bed0*/  LDL.LU R13, [R1+0xb4] ;  /* 0x0000b400010d7983 */ /* 0x000ea20000300800 */
[----:B0-----:R-:W2:Y:S01]  /*2bee0*/  LDL.LU R14, [R1+0xb8] ;  /* 0x0000b800010e7983 */ /* 0x001ea20000300800 */
[----:B------:R-:W2:Y:S01]  /*2bef0*/  LDL.LU R15, [R1+0xbc] ;  /* 0x0000bc00010f7983 */ /* 0x000ea20000300800 */
[C---:B---3--:R-:W-:Y:S02]  /*2bf00*/  HMMA.16816.F32 R4, R16.reuse, R22, R4 ;  /* 0x000000161004723c */ /* 0x048fe40000001804 */
[----:B--2---:R-:W-:Y:S01]  /*2bf10*/  STL.64 [R1+0x1f00], R14 ;  /* 0x001f000e01007387 */ /* 0x004fe20000100a00 */
[----:B------:R0:W-:Y:S03]  /*2bf20*/  STL.64 [R1+0x1ef8], R12 ;  /* 0x001ef80c01007387 */ /* 0x0001e60000100a00 */
[----:B0-----:R-:W2:Y:S01]  /*2bf30*/  LDL.LU R12, [R1+0xd0] ;  /* 0x0000d000010c7983 */ /* 0x001ea20000300800 */
[----:B------:R-:W2:Y:S02]  /*2bf40*/  LDL.LU R13, [R1+0xd4] ;  /* 0x0000d400010d7983 */ /* 0x000ea40000300800 */
[----:B------:R-:W3:Y:S02]  /*2bf50*/  LDL.LU R14, [R1+0xd8] ;  /* 0x0000d800010e7983 */ /* 0x000ee40000300800 */
[----:B------:R-:W3:Y:S02]  /*2bf60*/  LDL.LU R15, [R1+0xdc] ;  /* 0x0000dc00010f7983 */ /* 0x000ee40000300800 */
[----:B---3--:R-:W-:Y:S01]  /*2bf70*/  STL.64 [R1+0x1f18], R14 ;  /* 0x001f180e01007387 */ /* 0x008fe20000100a00 */
[----:B--2---:R0:W-:Y:S03]  /*2bf80*/  STL.64 [R1+0x1f10], R12 ;  /* 0x001f100c01007387 */ /* 0x0041e60000100a00 */
[----:B0-----:R-:W2:Y:S01]  /*2bf90*/  LDL.LU R12, [R1+0xe0] ;  /* 0x0000e000010c7983 */ /* 0x001ea20000300800 */
[----:B------:R-:W2:Y:S02]  /*2bfa0*/  LDL.LU R13, [R1+0xe4] ;  /* 0x0000e400010d7983 */ /* 0x000ea40000300800 */
[----:B------:R-:W2:Y:S02]  /*2bfb0*/  LDL.LU R14, [R1+0xe8] ;  /* 0x0000e800010e7983 */ /* 0x000ea40000300800 */
[----:B------:R-:W2:Y:S01]  /*2bfc0*/  LDL.LU R15, [R1+0xec] ;  /* 0x0000ec00010f7983 */ /* 0x000ea20000300800 */
[----:B------:R-:W-:Y:S01]  /*2bfd0*/  STL.64 [R1+0x2f0], R4 ;  /* 0x0002f00401007387 */ /* 0x000fe20000100a00 */
[----:B------:R0:W-:Y:S03]  /*2bfe0*/  STL.64 [R1+0x2f8], R6 ;  /* 0x0002f80601007387 */ /* 0x0001e60000100a00 */
[----:B0-----:R-:W3:Y:S01]  /*2bff0*/  LDL.LU.64 R6, [R1+0x1f38] ;  /* 0x001f380001067983 */ /* 0x001ee20000300a00 */
[----:B------:R0:W-:Y:S02]  /*2c000*/  STL.64 [R1+0x1eb8], R22 ;  /* 0x001eb81601007387 */ /* 0x0001e40000100a00 */
[----:B------:R-:W2:Y:S02]  /*2c010*/  LDL.LU R20, [R1+0x20] ;  /* 0x0000200001147983 */ /* 0x000ea40000300800 */
[----:B------:R-:W2:Y:S01]  /*2c020*/  LDL.LU R21, [R1+0x24] ;  /* 0x0000240001157983 */ /* 0x000ea20000300800 */
[----:B0-----:R-:W2:Y:S01]  /*2c030*/  LDL.LU R22, [R1+0x28] ;  /* 0x0000280001167983 */ /* 0x001ea20000300800 */
[----:B------:R-:W2:Y:S01]  /*2c040*/  LDL.LU R23, [R1+0x2c] ;  /* 0x00002c0001177983 */ /* 0x000ea20000300800 */
[----:B---3--:R-:W-:Y:S02]  /*2c050*/  HMMA.16816.F32 R8, R16, R6, R8 ;  /* 0x000000061008723c */ /* 0x008fe40000001808 */
[----:B--2---:R-:W-:Y:S01]  /*2c060*/  STL.64 [R1+0x1ed0], R22 ;  /* 0x001ed01601007387 */ /* 0x004fe20000100a00 */
[----:B------:R0:W-:Y:S03]  /*2c070*/  STL.64 [R1+0x1ec8], R20 ;  /* 0x001ec81401007387 */ /* 0x0001e60000100a00 */
[----:B0-----:R-:W2:Y:S01]  /*2c080*/  LDL.LU R20, [R1+0x30] ;  /* 0x0000300001147983 */ /* 0x001ea20000300800 */
[----:B------:R-:W-:-:S02]  /*2c090*/  IMAD.MOV.U32 R21, RZ, RZ, R29 ;  /* 0x000000ffff157224 */ /* 0x000fc400078e001d */
[----:B------:R-:W3:Y:S11]  /*2c0a0*/  LDL.LU R29, [R1+0x1f30] ;  /* 0x001f3000011d7983 */ /* 0x000ef60000300800 */
[----:B------:R-:W-:Y:S03]  /*2c0b0*/  @!UPT UIADD3 URZ, URZ, URZ, URZ ;  /* 0x0000003f3f3ff290 */ /* 0x000fe6000fffe03f */
[----:B------:R-:W-:Y:S01]  /*2c0c0*/  STL.64 [R1+0x2c0], R8 ;  /* 0x0002c00801007387 */ /* 0x000fe20000100a00 */
[----:B------:R0:W-:Y:S04]  /*2c0d0*/  STL.64 [R1+0x2c8], R10 ;  /* 0x0002c80a01007387 */ /* 0x0001e80000100a00 */
[----:B0-----:R-:W2:Y:S02]  /*2c0e0*/  LDL.LU.64 R10, [R1+0x1f28] ;  /* 0x001f2800010a7983 */ /* 0x001ea40000300a00 */
[C---:B--2---:R-:W-:Y:S11]  /*2c0f0*/  HMMA.16816.F32 R24, R16.reuse, R10, R24 ;  /* 0x0000000a1018723c */ /* 0x044ff60000001818 */
[----:B------:R-:W-:Y:S11]  /*2c100*/  @!UPT UIADD3 URZ, URZ, URZ, URZ ;  /* 0x0000003f3f3ff290 */ /* 0x000ff6000fffe03f */
[----:B------:R-:W-:Y:S01]  /*2c110*/  @!UPT UIADD3 URZ, URZ, URZ, URZ ;  /* 0x0000003f3f3ff290 */ /* 0x000fe2000fffe03f */
[----:B------:R-:W-:Y:S01]  /*2c120*/  STL.64 [R1+0x2e0], R24 ;  /* 0x0002e01801007387 */ /* 0x000fe20000100a00 */
[----:B------:R0:W-:Y:S03]  /*2c130*/  STL.64 [R1+0x2e8], R26 ;  /* 0x0002e81a01007387 */ /* 0x0001e60000100a00 */
[----:B0-----:R-:W2:Y:S02]  /*2c140*/  LDL.LU.64 R26, [R1+0x1f20] ;  /* 0x001f2000011a7983 */ /* 0x001ea40000300a00 */
[C---:B--2---:R-:W-:Y:S01]  /*2c150*/  HMMA.16816.F32 R12, R16.reuse, R26, R12 ;  /* 0x0000001a100c723c */ /* 0x044fe2000000180c */
[----:B------:R-:W-:Y:S02]  /*2c160*/  IMAD.MOV.U32 R5, RZ, RZ, R26 ;  /* 0x000000ffff057224 */ /* 0x000fe400078e001a */
[----:B------:R-:W-:Y:S11]  /*2c170*/  IMAD.MOV.U32 R4, RZ, RZ, R27 ;  /* 0x000000ffff047224 */ /* 0x000ff600078e001b */
[----:B------:R-:W-:Y:S09]  /*2c180*/  @!UPT UIADD3 URZ, URZ, URZ, URZ ;  /* 0x0000003f3f3ff290 */ /* 0x000ff2000fffe03f */
[----:B------:R-:W-:Y:S01]  /*2c190*/  STL.64 [R1+0x2d0], R12 ;  /* 0x0002d00c01007387 */ /* 0x000fe20000100a00 */
[----:B------:R0:W-:Y:S03]  /*2c1a0*/  STL.64 [R1+0x2d8], R14 ;  /* 0x0002d80e01007387 */ /* 0x0001e60000100a00 */
[----:B0-----:R-:W2:Y:S01]  /*2c1b0*/  LDL.LU.64 R14, [R1+0x1f18] ;  /* 0x001f1800010e7983 */ /* 0x001ea20000300a00 */
[----:B------:R-:W2:Y:S02]  /*2c1c0*/  LDL.LU.64 R12, [R1+0x1f10] ;  /* 0x001f1000010c7983 */ /* 0x000ea40000300a00 */
[----:B------:R-:W2:Y:S02]  /*2c1d0*/  LDL.LU.64 R26, [R1+0x1f08] ;  /* 0x001f0800011a7983 */ /* 0x000ea40000300a00 */
[C---:B--2---:R-:W-:Y:S01]  /*2c1e0*/  HMMA.16816.F32 R24, R16.reuse, R26, R12 ;  /* 0x0000001a1018723c */ /* 0x044fe2000000180c */
[----:B------:R-:W2:Y:S01]  /*2c1f0*/  LDL.LU.64 R14, [R1+0x1f00] ;  /* 0x001f0000010e7983 */ /* 0x000ea20000300a00 */
[----:B------:R-:W2:Y:S11]  /*2c200*/  LDL.LU.64 R12, [R1+0x1ef8] ;  /* 0x001ef800010c7983 */ /* 0x000eb60000300a00 */
[----:B------:R-:W-:Y:S10]  /*2c210*/  @!UPT UIADD3 URZ, URZ, URZ, URZ ;  /* 0x0000003f3f3ff290 */ /* 0x000ff4000fffe03f */
[----:B------:R-:W-:Y:S01]  /*2c220*/  STL.64 [R1+0x2a0], R24 ;  /* 0x0002a01801007387 */ /* 0x000fe20000100a00 */
[----:B------:R0:W-:Y:S03]  /*2c230*/  STL.64 [R1+0x2a8], R26 ;  /* 0x0002a81a01007387 */ /* 0x0001e60000100a00 */
[----:B0-----:R-:W2:Y:S01]  /*2c240*/  LDL.LU.64 R26, [R1+0x1ef0] ;  /* 0x001ef000011a7983 */ /* 0x001ea20000300a00 */
[----:B------:R-:W-:Y:S02]  /*2c250*/  IMAD.MOV.U32 R22, RZ, RZ, R3 ;  /* 0x000000ffff167224 */ /* 0x000fe400078e0003 */
[----:B------:R-:W-:Y:S01]  /*2c260*/  IMAD.MOV.U32 R23, RZ, RZ, R2 ;  /* 0x000000ffff177224 */ /* 0x000fe200078e0002 */
[----:B--2---:R-:W-:Y:S01]  /*2c270*/  HMMA.16816.F32 R16, R16, R26, R12 ;  /* 0x0000001a1010723c */ /* 0x004fe2000000180c */
[----:B------:R-:W2:Y:S01]  /*2c280*/  LDL.LU.64 R14, [R1+0x1ee8] ;  /* 0x001ee800010e7983 */ /* 0x000ea20000300a00 */
[----:B------:R-:W-:-:S02]  /*2c290*/  IMAD.MOV.U32 R3, RZ, RZ, R26 ;  /* 0x000000ffff037224 */ /* 0x000fc400078e001a */
[----:B------:R-:W-:Y:S11]  /*2c2a0*/  IMAD.MOV.U32 R2, RZ, RZ, R27 ;  /* 0x000000ffff027224 */ /* 0x000ff600078e001b */
[----:B------:R-:W-:Y:S08]  /*2c2b0*/  @!UPT UIADD3 URZ, URZ, URZ, URZ ;  /* 0x0000003f3f3ff290 */ /* 0x000ff0000fffe03f */
[----:B------:R-:W-:Y:S01]  /*2c2c0*/  STL.64 [R1+0x1b0], R16 ;  /* 0x0001b01001007387 */ /* 0x000fe20000100a00 */
[----:B------:R-:W-:Y:S02]  /*2c2d0*/  STL.64 [R1+0x1b8], R18 ;  /* 0x0001b81201007387 */ /* 0x000fe40000100a00 */
        /* <DEDUP_REMOVED lines=8> */
[----:B0-----:R-:W2:Y:S02]  /*2c360*/  LDL.LU.64 R14, [R1+0x1ec0] ;  /* 0x001ec000010e7983 */ /* 0x001ea40000300a00 */
[C---:B--2---:R-:W-:Y:S02]  /*2c370*/  HMMA.16816.F32 R12, R24.reuse, R14, R20 ;  /* 0x0000000e180c723c */ /* 0x044fe40000001814 */
[----:B------:R-:W2:Y:S11]  /*2c380*/  LDL.LU.64 R22, [R1+0x1eb8] ;  /* 0x001eb80001167983 */ /* 0x000eb60000300a00 */
[----:B------:R-:W-:Y:S10]  /*2c390*/  @!UPT UIADD3 URZ, URZ, URZ, URZ ;  /* 0x0000003f3f3ff290 */ /* 0x000ff4000fffe03f */
[----:B------:R-:W-:Y:S01]  /*2c3a0*/  STL.64 [R1+0x190], R12 ;  /* 0x0001900c01007387 */ /* 0x000fe20000100a00 */
[----:B------:R0:W-:Y:S03]  /*2c3b0*/  STL.64 [R1+0x198], R14 ;  /* 0x0001980e01007387 */ /* 0x0001e60000100a00 */
[----:B0-----:R-:W2:Y:S01]  /*2c3c0*/  LDL.LU.64 R14, [R1+0x1eb0] ;  /* 0x001eb000010e7983 */ /* 0x001ea20000300a00 */
[----:B------:R-:W2:Y:S02]  /*2c3d0*/  LDL.LU.64 R12, [R1+0x1ea8] ;  /* 0x001ea800010c7983 */ /* 0x000ea40000300a00 */
[C---:B--2---:R-:W-:Y:S01]  /*2c3e0*/  HMMA.16816.F32 R20, R24.reuse, R22, R12 ;  /* 0x000000161814723c */ /* 0x044fe2000000180c */
[----:B------:R-:W2:Y:S01]  /*2c3f0*/  LDL.LU.64 R14, [R1+0x1ea0] ;  /* 0x001ea000010e7983 */ /* 0x000ea20000300a00 */
[----:B------:R-:W2:Y:S11]  /*2c400*/  LDL.LU.64 R12, [R1+0x1e98] ;  /* 0x001e9800010c7983 */ /* 0x000eb60000300a00 */
[----:B------:R-:W-:Y:S10]  /*2c410*/  @!UPT UIADD3 URZ, URZ, URZ, URZ ;  /* 0x0000003f3f3ff290 */ /* 0x000ff4000fffe03f */
[----:B------:R-:W-:Y:S01]  /*2c420*/  STL.64 [R1+0x180], R20 ;  /* 0x0001801401007387 */ /* 0x000fe20000100a00 */
[----:B------:R0:W-:Y:S03]  /*2c430*/  STL.64 [R1+0x188], R22 ;  /* 0x0001881601007387 */ /* 0x0001e60000100a00 */
[----:B0-----:R-:W3:Y:S01]  /*2c440*/  LDL.LU.64 R22, [R1+0x1e90] ;  /* 0x001e900001167983 */ /* 0x001ee20000300a00 */
[----:B------:R-:W3:Y:S02]  /*2c450*/  LDL.LU.64 R20, [R1+0x1e88] ;  /* 0x001e880001147983 */ /* 0x000ee40000300a00 */
[----:B------:R-:W-:Y:S02]  /*2c460*/  IMAD.MOV.U32 R18, RZ, RZ, R5 ;  /* 0x000000ffff127224 */ /* 0x000fe400078e0005 */
[----:B------:R-:W-:Y:S01]  /*2c470*/  IMAD.MOV.U32 R19, RZ, RZ, R4 ;  /* 0x000000ffff137224 */ /* 0x000fe200078e0004 */
[C---:B--2---:R-:W-:Y:S08]  /*2c480*/  HMMA.16816.F32 R8, R24.reuse, R10, R12 ;  /* 0x0000000a1808723c */ /* 0x044ff0000000180c */
[----:B---3--:R-:W-:Y:S01]  /*2c490*/  HMMA.16816.F32 R20, R24, R6, R20 ;  /* 0x000000061814723c */ /* 0x008fe20000001814 */
[----:B------:R-:W0:Y:S04]  /*2c4a0*/  LDSM.16.MT88.4 R4, [R29+0x10800] ;  /* 0x010800001d04783b */ /* 0x000e280000004200 */
[----:B0-----:R-:W-:Y:S11]  /*2c4b0*/  STL.64 [R1+0x1e68], R6 ;  /* 0x001e680601007387 */ /* 0x001ff60000100a00 */
[----:B------:R-:W-:Y:S07]  /*2c4c0*/  @!UPT UIADD3 URZ, URZ, URZ, URZ ;  /* 0x0000003f3f3ff290 */ /* 0x000fee000fffe03f */
[----:B------:R0:W-:Y:S02]  /*2c4d0*/  STL.64 [R1+0x150], R20 ;  /* 0x0001501401007387 */ /* 0x0001e40000100a00 */
[----:B------:R-:W-:Y:S02]  /*2c4e0*/  STL.64 [R1+0x158], R22 ;  /* 0x0001581601007387 */ /* 0x000fe40000100a00 */
[----:B------:R1:W-:Y:S01]  /*2c4f0*/  STL.64 [R1+0x1e60], R4 ;  /* 0x001e600401007387 */ /* 0x0003e20000100a00 */
[----:B0-----:R-:W2:Y:S01]  /*2c500*/  LDL R20, [R1+0x384] ;  /* 0x0003840001147983 */ /* 0x001ea20000100800 */
[----:B-1----:R-:W3:Y:S02]  /*2c510*/  LDL.LU R4, [R1+0x170] ;  /* 0x0001700001047983 */ /* 0x002ee40000300800 */
[----:B------:R-:W-:Y:S02]  /*2c520*/  STL.64 [R1+0x140], R8 ;  /* 0x0001400801007387 */ /* 0x000fe40000100a00 */
[----:B------:R-:W-:Y:S01]  /*2c530*/  STL.64 [R1+0x148], R10 ;  /* 0x0001480a01007387 */ /* 0x000fe20000100a00 */
[----:B------:R-:W3:Y:S01]  /*2c540*/  LDL.LU R5, [R1+0x174] ;  /* 0x0001740001057983 */ /* 0x000ee20000300800 */
[----:B------:R-:W2:Y:S02]  /*2c550*/  LDL.LU R6, [R1+0x178] ;  /* 0x0001780001067983 */ /* 0x000ea40000300800 */
[----:B------:R-:W-:-:S02]  /*2c560*/  IMAD.MOV.U32 R7, RZ, RZ, R0 ;  /* 0x000000ffff077224 */ /* 0x000fc400078e0000 */
[----:B------:R-:W4:Y:S04]  /*2c570*/  LDL.LU R0, [R1+0x1e84] ;  /* 0x001e840001007983 */ /* 0x000f280000300800 */
[----:B--2---:R-:W-:Y:S01]  /*2c580*/  STL.64 [R1+0x1e78], R6 ;  /* 0x001e780601007387 */ /* 0x004fe20000100a00 */
[----:B---3--:R0:W-:Y:S03]  /*2c590*/  STL.64 [R1+0x1e70], R4 ;  /* 0x001e700401007387 */ /* 0x0081e60000100a00 */
[----:B----4-:R-:W1:Y:S01]  /*2c5a0*/  LDSM.16.MT88.4 R8, [R0+0x10800] ;  /* 0x010800000008783b */ /* 0x010e620000004200 */
[----:B0-----:R-:W-:-:S03]  /*2c5b0*/  IMAD.MOV.U32 R4, RZ, RZ, R28 ;  /* 0x000000ffff047224 */ /* 0x001fc600078e001c */
[----:B------:R-:W2:Y:S01]  /*2c5c0*/  LDL.LU R28, [R1+0x1e80] ;  /* 0x001e8000011c7983 */ /* 0x000ea20000300800 */
[----:B------:R-:W3:Y:S02]  /*2c5d0*/  LDL.LU R5, [R1+0x164] ;  /* 0x0001640001057983 */ /* 0x000ee40000300800 */
[----:B------:R-:W3:Y:S02]  /*2c5e0*/  LDL.LU R6, [R1+0x168] ;  /* 0x0001680001067983 */ /* 0x000ee40000300800 */
[----:B------:R-:W3:Y:S01]  /*2c5f0*/  LDL.LU R7, [R1+0x16c] ;  /* 0x00016c0001077983 */ /* 0x000ee20000300800 */
[----:B------:R-:W4:Y:S04]  /*2c600*/  LDL R23, [R1+0xe40] ;  /* 0x000e400001177983 */ /* 0x000f280000100800 */
[----:B-1----:R-:W-:Y:S01]  /*2c610*/  STL.64 [R1+0x1de0], R10 ;  /* 0x001de00a01007387 */ /* 0x002fe20000100a00 */
[----:B------:R-:W-:Y:S02]  /*2c620*/  STL.64 [R1+0x1dd8], R8 ;  /* 0x001dd80801007387 */ /* 0x000fe40000100a00 */
[----:B------:R-:W-:Y:S04]  /*2c630*/  LDSM.16.M88.4 R8, [R20] ;  /* 0x000000001408783b */ /* 0x000fe80000000200 */
[----:B------:R-:W-:Y:S01]  /*2c640*/  STL [R1+0x1bc8], R0 ;  /* 0x001bc80001007387 */ /* 0x000fe20000100800 */
[----:B--2---:R-:W0:Y:S04]  /*2c650*/  LDSM.16.MT88.4 R12, [R28+0x11000] ;  /* 0x011000001c0c783b */ /* 0x004e280000004200 */
[----:B0-----:R-:W-:Y:S01]  /*2c660*/  STL.64 [R1+0x1d08], R14 ;  /* 0x001d080e01007387 */ /* 0x001fe20000100a00 */
[----:B------:R0:W-:Y:S02]  /*2c670*/  STL.64 [R1+0x1d00], R12 ;  /* 0x001d000c01007387 */ /* 0x0001e40000100a00 */
[----:B------:R-:W-:Y:S02]  /*2c680*/  STL [R1+0x1b98], R28 ;  /* 0x001b981c01007387 */ /* 0x000fe40000100800 */
[----:B------:R-:W-:Y:S01]  /*2c690*/  STL.64 [R1+0x30], R8 ;  /* 0x0000300801007387 */ /* 0x000fe20000100a00 */
[----:B------:R3:W-:Y:S01]  /*2c6a0*/  STL.64 [R1+0x38], R10 ;  /* 0x0000380a01007387 */ /* 0x0007e20000100a00 */
[----:B0-----:R-:W-:-:S02]  /*2c6b0*/  IMAD.MOV.U32 R13, RZ, RZ, R8 ;  /* 0x000000ffff0d7224 */ /* 0x001fc400078e0008 */
[----:B------:R-:W-:Y:S02]  /*2c6c0*/  IMAD.MOV.U32 R12, RZ, RZ, R9 ;  /* 0x000000ffff0c7224 */ /* 0x000fe400078e0009 */
[----:B---3--:R-:W-:Y:S01]  /*2c6d0*/  HMMA.16816.F32 R8, R24, R18, R4 ;  /* 0x000000121808723c */ /* 0x008fe20000001804 */
[----:B------:R-:W0:Y:S04]  /*2c6e0*/  LDSM.16.M88.4 R16, [R20+0x2000] ;  /* 0x002000001410783b */ /* 0x000e280000000200 */
[----:B------:R-:W1:Y:S11]  /*2c6f0*/  LDSM.16.M88.4 R4, [R20+0x4000] ;  /* 0x004000001404783b */ /* 0x000e760000000200 */
[----:B------:R-:W-:Y:S07]  /*2c700*/  @!UPT UIADD3 URZ, URZ, URZ, URZ ;  /* 0x0000003f3f3ff290 */ /* 0x000fee000fffe03f */
[----:B------:R-:W-:Y:S01]  /*2c710*/  STL.64 [R1+0x130], R8 ;  /* 0x0001300801007387 */ /* 0x000fe20000100a00 */
[----:B------:R2:W-:Y:S03]  /*2c720*/  STL.64 [R1+0x138], R10 ;  /* 0x0001380a01007387 */ /* 0x0005e60000100a00 */
[----:B0-----:R-:W-:Y:S01]  /*2c730*/  STL.64 [R1+0x20], R16 ;  /* 0x0000201001007387 */ /* 0x001fe20000100a00 */
[----:B------:R-:W-:Y:S02]  /*2c740*/  STL.64 [R1+0x28], R18 ;  /* 0x0000281201007387 */ /* 0x000fe40000100a00 */
[----:B-1----:R-:W-:Y:S02]  /*2c750*/  STL.64 [R1+0x10], R4 ;  /* 0x0000100401007387 */ /* 0x002fe40000100a00 */
[----:B------:R-:W0:Y:S04]  /*2c760*/  LDSM.16.M88.4 R16, [R20+0x6000] ;  /* 0x006000001410783b */ /* 0x000e280000000200 */
[----:B--2---:R-:W-:Y:S01]  /*2c770*/  IMAD.MOV.U32 R11, RZ, RZ, R4 ;  /* 0x000000ffff0b7224 */ /* 0x004fe200078e0004 */
[----:B------:R-:W-:Y:S01]  /*2c780*/  STL.64 [R1+0x18], R6 ;  /* 0x0000180601007387 */ /* 0x000fe20000100a00 */
[----:B------:R-:W-:-:S02]  /*2c790*/  IMAD.MOV.U32 R10, RZ, RZ, R5 ;  /* 0x000000ffff0a7224 */ /* 0x000fc400078e0005 */
[----:B------:R-:W1:Y:S01]  /*2c7a0*/  LDSM.16.M88.4 R4, [R20+0x8000] ;  /* 0x008000001404783b */ /* 0x000e620000000200 */
[----:B0-----:R0:W-:Y:S03]  /*2c7b0*/  STL [R1+0x1ab8], R18 ;  /* 0x001ab81201007387 */ /* 0x0011e60000100800 */
[----:B------:R-:W-:Y:S01]  /*2c7c0*/  STL [R1+0x1aa0], R19 ;  /* 0x001aa01301007387 */ /* 0x000fe20000100800 */
[----:B-1----:R-:W-:Y:S01]  /*2c7d0*/  STL.64 [R1+0xc0], R4 ;  /* 0x0000c00401007387 */ /* 0x002fe20000100a00 */
[----:B------:R-:W-:Y:S02]  /*2c7e0*/  STL.64 [R1+0xc8], R6 ;  /* 0x0000c80601007387 */ /* 0x000fe40000100a00 */
[----:B0-----:R-:W-:Y:S02]  /*2c7f0*/  IMAD.MOV.U32 R18, RZ, RZ, R5 ;  /* 0x000000ffff127224 */ /* 0x001fe400078e0005 */
[----:B------:R-:W0:Y:S04]  /*2c800*/  LDSM.16.M88.4 R4, [R20+0xa000] ;  /* 0x00a000001404783b */ /* 0x000e280000000200 */
[----:B------:R1:W-:Y:S01]  /*2c810*/  STL [R1+0x1e48], R18 ;  /* 0x001e481201007387 */ /* 0x0003e20000100800 */
[----:B------:R-:W-:Y:S03]  /*2c820*/  STL.64 [R1+0x1e40], R16 ;  /* 0x001e401001007387 */ /* 0x000fe60000100a00 */
[----:B-1----:R-:W2:Y:S04]  /*2c830*/  LDL.LU.64 R18, [R1+0x48] ;  /* 0x0000480001127983 */ /* 0x002ea80000300a00 */
[----:B0-----:R-:W-:Y:S01]  /*2c840*/  STL.64 [R1+0xb0], R4 ;  /* 0x0000b00401007387 */ /* 0x001fe20000100a00 */
[----:B------:R-:W-:Y:S02]  /*2c850*/  STL.64 [R1+0xb8], R6 ;  /* 0x0000b80601007387 */ /* 0x000fe40000100a00 */
[----:B------:R-:W0:Y:S04]  /*2c860*/  LDSM.16.M88.4 R4, [R20+0xc000] ;  /* 0x00c000001404783b */ /* 0x000e280000000200 */
[----:B------:R-:W-:-:S02]  /*2c870*/  IMAD.MOV.U32 R14, RZ, RZ, R3 ;  /* 0x000000ffff0e7224 */ /* 0x000fc400078e0003 */
[----:B------:R-:W-:Y:S01]  /*2c880*/  IMAD.MOV.U32 R15, RZ, RZ, R2 ;  /* 0x000000ffff0f7224 */ /* 0x000fe200078e0002 */
[----:B0-----:R-:W-:Y:S01]  /*2c890*/  STL.64 [R1+0xe0], R4 ;  /* 0x0000e00401007387 */ /* 0x001fe20000100a00 */
[----:B------:R-:W-:Y:S02]  /*2c8a0*/  IMAD.MOV.U32 R2, RZ, RZ, R5 ;  /* 0x000000ffff027224 */ /* 0x000fe400078e0005 */
[----:B------:R-:W-:Y:S02]  /*2c8b0*/  STL.64 [R1+0xe8], R6 ;  /* 0x0000e80601007387 */ /* 0x000fe40000100a00 */
[----:B------:R-:W-:Y:S02]  /*2c8c0*/  IMAD.MOV.U32 R3, RZ, RZ, R7 ;  /* 0x000000ffff037224 */ /* 0x000fe400078e0007 */
[----:B------:R-:W0:Y:S04]  /*2c8d0*/  LDSM.16.M88.4 R4, [R20+0xe000] ;  /* 0x00e000001404783b */ /* 0x000e280000000200 */
[----:B------:R-:W-:Y:S01]  /*2c8e0*/  STL [R1+0x1df8], R2 ;  /* 0x001df80201007387 */ /* 0x000fe20000100800 */
[----:B------:R-:W-:Y:S02]  /*2c8f0*/  STL [R1+0x1abc], R3 ;  /* 0x001abc0301007387 */ /* 0x000fe40000100800 */
[----:B----4-:R-:W1:Y:S01]  /*2c900*/  LDSM.16.MT88.4 R20, [R23+0x11000] ;  /* 0x011000001714783b */ /* 0x010e620000004200 */
[----:B0-----:R-:W-:Y:S03]  /*2c910*/  STL.64 [R1+0x100], R4 ;  /* 0x0001000401007387 */ /* 0x001fe60000100a00 */
[----:B------:R0:W-:Y:S02]  /*2c920*/  STL.64 [R1+0x108], R6 ;  /* 0x0001080601007387 */ /* 0x0001e40000100a00 */
[----:B0-----:R-:W3:Y:S01]  /*2c930*/  LDL.LU.64 R6, [R1+0x1e78] ;  /* 0x001e780001067983 */ /* 0x001ee20000300a00 */
[----:B------:R-:W3:Y:S02]  /*2c940*/  LDL.LU.64 R4, [R1+0x1e70] ;  /* 0x001e700001047983 */ /* 0x000ee40000300a00 */
[----:B--2---:R-:W-:-:S02]  /*2c950*/  IMAD.MOV.U32 R9, RZ, RZ, R18 ;  /* 0x000000ffff097224 */ /* 0x004fc400078e0012 */
[----:B------:R-:W-:Y:S01]  /*2c960*/  IMAD.MOV.U32 R8, RZ, RZ, R19 ;  /* 0x000000ffff087224 */ /* 0x000fe200078e0013 */
[C---:B---3--:R-:W-:Y:S11]  /*2c970*/  HMMA.16816.F32 R4, R24.reuse, R18, R4 ;  /* 0x000000121804723c */ /* 0x048ff60000001804 */
[----:B------:R-:W-:Y:S11]  /*2c980*/  @!UPT UIADD3 URZ, URZ, URZ, URZ ;  /* 0x0000003f3f3ff290 */ /* 0x000ff6000fffe03f */
[----:B------:R-:W-:Y:S01]  /*2c990*/  @!UPT UIADD3 URZ, URZ, URZ, URZ ;  /* 0x0000003f3f3ff290 */ /* 0x000fe2000fffe03f */
[----:B------:R-:W-:Y:S01]  /*2c9a0*/  STL.64 [R1+0x120], R4 ;  /* 0x0001200401007387 */ /* 0x000fe20000100a00 */
[----:B------:R0:W-:Y:S03]  /*2c9b0*/  STL.64 [R1+0x128], R6 ;  /* 0x0001280601007387 */ /* 0x0001e60000100a00 */
[----:B0-----:R-:W2:Y:S01]  /*2c9c0*/  LDL.LU.64 R6, [R1+0x1e68] ;  /* 0x001e680001067983 */ /* 0x001ea20000300a00 */
[----:B------:R-:W2:Y:S02]  /*2c9d0*/  LDL.LU.64 R4, [R1+0x1e60] ;  /* 0x001e600001047983 */ /* 0x000ea40000300a00 */
[----:B------:R-:W-:Y:S02]  /*2c9e0*/  STL.64 [R1+0x1e10], R10 ;  /* 0x001e100a01007387 */ /* 0x000fe40000100a00 */
[----:B------:R-:W-:Y:S01]  /*2c9f0*/  STL.64 [R1+0x1e08], R8 ;  /* 0x001e080801007387 */ /* 0x000fe20000100a00 */
[----:B------:R-:W3:Y:S01]  /*2ca00*/  LDL.LU R16, [R1+0x1e0] ;  /* 0x0001e00001107983 */ /* 0x000ee20000300800 */
[----:B------:R-:W3:Y:S02]  /*2ca10*/  LDL.LU R17, [R1+0x1e4] ;  /* 0x0001e40001117983 */ /* 0x000ee40000300800 */
[----:B------:R-:W4:Y:S02]  /*2ca20*/  LDL.LU R18, [R1+0x1e8] ;  /* 0x0001e80001127983 */ /* 0x000f240000300800 */
[----:B------:R-:W4:Y:S02]  /*2ca30*/  LDL.LU R19, [R1+0x1ec] ;  /* 0x0001ec0001137983 */ /* 0x000f240000300800 */
[----:B----4-:R-:W-:Y:S01]  /*2ca40*/  STL.64 [R1+0x1e58], R18 ;  /* 0x001e581201007387 */ /* 0x010fe20000100a00 */
[----:B---3--:R0:W-:Y:S03]  /*2ca50*/  STL.64 [R1+0x1e50], R16 ;  /* 0x001e501001007387 */ /* 0x0081e60000100a00 */
[----:B0-----:R-:W2:Y:S01]  /*2ca60*/  LDL.LU R16, [R1+0x1d0] ;  /* 0x0001d00001107983 */ /* 0x001ea20000300800 */
[----:B------:R-:W2:Y:S02]  /*2ca70*/  LDL.LU R17, [R1+0x1d4] ;  /* 0x0001d40001117983 */ /* 0x000ea40000300800 */
[----:B------:R-:W2:Y:S02]  /*2ca80*/  LDL.LU R18, [R1+0x1d8] ;  /* 0x0001d80001127983 */ /* 0x000ea40000300800 */
[----:B------:R-:W2:Y:S01]  /*2ca90*/  LDL.LU R19, [R1+0x1dc] ;  /* 0x0001dc0001137983 */ /* 0x000ea20000300800 */
[----:B------:R-:W3:Y:S04]  /*2caa0*/  LDL.LU.64 R10, [R1+0x78] ;  /* 0x00007800010a7983 */ /* 0x000ee80000300a00 */
[----:B---3--:R0:W-:Y:S01]  /*2cab0*/  STL.64 [R1+0x1e28], R10 ;  /* 0x001e280a01007387 */ /* 0x0081e20000100a00 */
[----:B------:R-:W3:Y:S02]  /*2cac0*/  LDL.LU R8, [R1+0x1c0] ;  /* 0x0001c00001087983 */ /* 0x000ee40000300800 */
[----:B------:R-:W3:Y:S01]  /*2cad0*/  LDL.LU R9, [R1+0x1c4] ;  /* 0x0001c40001097983 */ /* 0x000ee20000300800 */
[----:B0-----:R-:W3:Y:S01]  /*2cae0*/  LDL.LU R10, [R1+0x1c8] ;  /* 0x0001c800010a7983 */ /* 0x001ee20000300800 */
[----:B------:R-:W3:Y:S02]  /*2caf0*/  LDL.LU R11, [R1+0x1cc] ;  /* 0x0001cc00010b7983 */ /* 0x000ee40000300800 */
[----:B-1----:R-:W-:Y:S02]  /*2cb00*/  STL.64 [R1+0x1c78], R22 ;  /* 0x001c781601007387 */ /* 0x002fe40000100a00 */
[----:B------:R0:W-:Y:S01]  /*2cb10*/  STL.64 [R1+0x1c70], R20 ;  /* 0x001c701401007387 */ /* 0x0001e20000100a00 */
[----:B---3--:R-:W-:Y:S01]  /*2cb20*/  HMMA.16816.F32 R24, R24, R14, R8 ;  /* 0x0000000e1818723c */ /* 0x008fe20000001808 */
[----:B------:R-:W3:Y:S01]  /*2cb30*/  LDL.LU.64 R10, [R1+0x88] ;  /* 0x00008800010a7983 */ /* 0x000ee20000300a00 */
[----:B0-----:R-:W4:Y:S11]  /*2cb40*/  LDL.LU R20, [R1+0x210] ;  /* 0x0002100001147983 */ /* 0x001f360000300800 */
[----:B------:R-:W-:Y:S10]  /*2cb50*/  @!UPT UIADD3 URZ, URZ, URZ, URZ ;  /* 0x0000003f3f3ff290 */ /* 0x000ff4000fffe03f */
[----:B------:R-:W-:Y:S01]  /*2cb60*/  STL.64 [R1+0x110], R24 ;  /* 0x0001101801007387 */ /* 0x000fe20000100a00 */
[----:B------:R-:W-:Y:S02]  /*2cb70*/  STL.64 [R1+0x118], R26 ;  /* 0x0001181a01007387 */ /* 0x000fe40000100a00 */
[----:B------:R-:W4:Y:S02]  /*2cb80*/  LDL.LU R21, [R1+0x214] ;  /* 0x0002140001157983 */ /* 0x000f240000300800 */
[----:B------:R-:W2:Y:S01]  /*2cb90*/  LDL.LU R22, [R1+0x218] ;  /* 0x0002180001167983 */ /* 0x000ea20000300800 */
[----:B------:R-:W2:Y:S04]  /*2cba0*/  LDL.LU R23, [R1+0x21c] ;  /* 0x00021c0001177983 */ /* 0x000ea80000300800 */
[----:B------:R-:W0:Y:S04]  /*2cbb0*/  LDSM.16.MT88.4 R24, [R29+0x11000] ;  /* 0x011000001d18783b */ /* 0x000e280000004200 */
[----:B--2---:R-:W-:Y:S01]  /*2cbc0*/  STL.64 [R1+0x1e20], R22 ;  /* 0x001e201601007387 */ /* 0x004fe20000100a00 */
[----:B----4-:R1:W-:Y:S03]  /*2cbd0*/  STL.64 [R1+0x1e18], R20 ;  /* 0x001e181401007387 */ /* 0x0103e60000100a00 */
[----:B-1----:R-:W2:Y:S01]  /*2cbe0*/  LDL.LU R20, [R1+0x200] ;  /* 0x0002000001147983 */ /* 0x002ea20000300800 */
[----:B------:R-:W2:Y:S02]  /*2cbf0*/  LDL.LU R21, [R1+0x204] ;  /* 0x0002040001157983 */ /* 0x000ea40000300800 */
[----:B------:R-:W4:Y:S02]  /*2cc00*/  LDL.LU R22, [R1+0x208] ;  /* 0x0002080001167983 */ /* 0x000f240000300800 */
[----:B------:R-:W4:Y:S02]  /*2cc10*/  LDL.LU R23, [R1+0x20c] ;  /* 0x00020c0001177983 */ /* 0x000f240000300800 */
[----:B----4-:R-:W-:Y:S01]  /*2cc20*/  STL.64 [R1+0x1e38], R22 ;  /* 0x001e381601007387 */ /* 0x010fe20000100a00 */
[----:B--2---:R1:W-:Y:S03]  /*2cc30*/  STL.64 [R1+0x1e30], R20 ;  /* 0x001e301401007387 */ /* 0x0043e60000100a00 */
[----:B-1----:R-:W3:Y:S01]  /*2cc40*/  LDL.LU R20, [R1+0x1f0] ;  /* 0x0001f00001147983 */ /* 0x002ee20000300800 */
[----:B------:R-:W3:Y:S02]  /*2cc50*/  LDL.LU R21, [R1+0x1f4] ;  /* 0x0001f40001157983 */ /* 0x000ee40000300800 */
[----:B------:R-:W3:Y:S02]  /*2cc60*/  LDL.LU R22, [R1+0x1f8] ;  /* 0x0001f80001167983 */ /* 0x000ee40000300800 */
[----:B------:R-:W3:Y:S01]  /*2cc70*/  LDL.LU R23, [R1+0x1fc] ;  /* 0x0001fc0001177983 */ /* 0x000ee20000300800 */
[----:B------:R1:W-:Y:S01]  /*2cc80*/  STL.64 [R1+0x1df0], R14 ;  /* 0x001df00e01007387 */ /* 0x0003e20000100a00 */
[----:B------:R-:W-:Y:S03]  /*2cc90*/  STL.64 [R1+0x1de8], R12 ;  /* 0x001de80c01007387 */ /* 0x000fe60000100a00 */
[----:B-1----:R-:W2:Y:S01]  /*2cca0*/  LDL.LU.64 R14, [R1+0xa8] ;  /* 0x0000a800010e7983 */ /* 0x002ea20000300a00 */
[----:B0-----:R0:W-:Y:S02]  /*2ccb0*/  STL.64 [R1+0x1be0], R26 ;  /* 0x001be01a01007387 */ /* 0x0011e40000100a00 */
[----:B------:R-:W-:Y:S01]  /*2ccc0*/  STL.64 [R1+0x1bd8], R24 ;  /* 0x001bd81801007387 */ /* 0x000fe20000100a00 */
[----:B0-----:R-:W4:Y:S01]  /*2ccd0*/  LDL.LU.64 R26, [R1+0x98] ;  /* 0x00009800011a7983 */ /* 0x001f220000300a00 */
[----:B--2---:R-:W-:Y:S11]  /*2cce0*/  HMMA.16816.F32 R16, R4, R14, R16 ;  /* 0x0000000e0410723c */ /* 0x004ff60000001810 */
[----:B------:R-:W-:Y:S11]  /*2ccf0*/  @!UPT UIADD3 URZ, URZ, URZ, URZ ;  /* 0x0000003f3f3ff290 */ /* 0x000ff6000fffe03f */
[----:B------:R-:W-:Y:S01]  /*2cd00*/  @!UPT UIADD3 URZ, URZ, URZ, URZ ;  /* 0x0000003f3f3ff290 */ /* 0x000fe2000fffe03f */
[----:B------:R-:W-:Y:S01]  /*2cd10*/  STL.64 [R1+0xf0], R16 ;  /* 0x0000f01001007387 */ /* 0x000fe20000100a00 */
[----:B------:R0:W-:Y:S03]  /*2cd20*/  STL.64 [R1+0xf8], R18 ;  /* 0x0000f81201007387 */ /* 0x0001e60000100a00 */
[----:B0-----:R-:W2:Y:S01]  /*2cd30*/  LDL.LU.64 R18, [R1+0x1e58] ;  /* 0x001e580001127983 */ /* 0x001ea20000300a00 */
[----:B------:R-:W2:Y:S02]  /*2cd40*/  LDL.LU.64 R16, [R1+0x1e50] ;  /* 0x001e500001107983 */ /* 0x000ea40000300a00 */
[----:B------:R-:W-:Y:S02]  /*2cd50*/  IMAD.MOV.U32 R0, RZ, RZ, R15 ;  /* 0x000000ffff007224 */ /* 0x000fe400078e000f */
[----:B------:R-:W-:Y:S02]  /*2cd60*/  IMAD.MOV.U32 R3, RZ, RZ, R14 ;  /* 0x000000ffff037224 */ /* 0x000fe400078e000e */
[----:B----4-:R-:W-:-:S02]  /*2cd70*/  IMAD.MOV.U32 R13, RZ, RZ, R26 ;  /* 0x000000ffff0d7224 */ /* 0x010fc400078e001a */
[----:B------:R-:W-:Y:S01]  /*2cd80*/  IMAD.MOV.U32 R12, RZ, RZ, R27 ;  /* 0x000000ffff0c7224 */ /* 0x000fe200078e001b */
[----:B------:R-:W-:Y:S01]  /*2cd90*/  STL [R1+0x1e00], R0 ;  /* 0x001e000001007387 */ /* 0x000fe20000100800 */
[----:B------:R-:W-:Y:S01]  /*2cda0*/  STL [R1+0x1dfc], R3 ;  /* 0x001dfc0301007387 */ /* 0x000fe20000100800 */
[C---:B--2---:R-:W-:Y:S11]  /*2cdb0*/  HMMA.16816.F32 R16, R4.reuse, R26, R16 ;  /* 0x0000001a0410723c */ /* 0x044ff60000001810 */
[----:B------:R-:W-:Y:S11]  /*2cdc0*/  @!UPT UIADD3 URZ, URZ, URZ, URZ ;  /* 0x0000003f3f3ff290 */ /* 0x000ff6000fffe03f */
[----:B------:R-:W-:Y:S02]  /*2cdd0*/  @!UPT UIADD3 URZ, URZ, URZ, URZ ;  /* 0x0000003f3f3ff290 */ /* 0x000fe4000fffe03f */
[----:B------:R-:W-:Y:S02]  /*2cde0*/  IMAD.MOV.U32 R26, RZ, RZ, R18 ;  /* 0x000000ffff1a7224 */ /* 0x000fe400078e0012 */
[----:B------:R-:W-:Y:S02]  /*2cdf0*/  IMAD.MOV.U32 R29, RZ, RZ, R16 ;  /* 0x000000ffff1d7224 */ /* 0x000fe400078e0010 */
[----:B------:R-:W-:Y:S01]  /*2ce00*/  IMAD.MOV.U32 R27, RZ, RZ, R17 ;  /* 0x000000ffff1b7224 */ /* 0x000fe200078e0011 */
[----:B------:R-:W2:Y:S01]  /*2ce10*/  LDL.LU R18, [R1+0x1e48] ;  /* 0x001e480001127983 */ /* 0x000ea20000300800 */
[----:B------:R-:W4:Y:S01]  /*2ce20*/  LDL.LU.64 R16, [R1+0x1e40] ;  /* 0x001e400001107983 */ /* 0x000f220000300a00 */
[----:B---3--:R-:W-:Y:S01]  /*2ce30*/  HMMA.16816.F32 R20, R4, R10, R20 ;  /* 0x0000000a0414723c */ /* 0x008fe20000001814 */
[----:B------:R-:W-:Y:S02]  /*2ce40*/  STL [R1+0x1cc8], R19 ;  /* 0x001cc81301007387 */ /* 0x000fe40000100800 */
[----:B------:R-:W-:-:S02]  /*2ce50*/  IMAD.MOV.U32 R15, RZ, RZ, R10 ;  /* 0x000000ffff0f7224 */ /* 0x000fc400078e000a */
[----:B------:R-:W-:Y:S01]  /*2ce60*/  IMAD.MOV.U32 R14, RZ, RZ, R11 ;  /* 0x000000ffff0e7224 */ /* 0x000fe200078e000b */
[----:B----4-:R-:W-:Y:S01]  /*2ce70*/  STL.64 [R1+0x1cc0], R16 ;  /* 0x001cc01001007387 */ /* 0x010fe20000100a00 */
[----:B------:R-:W-:Y:S11]  /*2ce80*/  STL [R1+0x1c08], R29 ;  /* 0x001c081d01007387 */ /* 0x000ff60000100800 */
[----:B------:R-:W-:Y:S05]  /*2ce90*/  @!UPT UIADD3 URZ, URZ, URZ, URZ ;  /* 0x0000003f3f3ff290 */ /* 0x000fea000fffe03f */
[----:B------:R-:W-:Y:S02]  /*2cea0*/  STL.64 [R1+0x160], R20 ;  /* 0x0001601401007387 */ /* 0x000fe40000100a00 */
[----:B------:R0:W-:Y:S02]  /*2ceb0*/  STL.64 [R1+0x168], R22 ;  /* 0x0001681601007387 */ /* 0x0001e40000100a00 */
[----:B0-----:R-:W3:Y:S01]  /*2cec0*/  LDL.LU.64 R22, [R1+0x1e38] ;  /* 0x001e380001167983 */ /* 0x001ee20000300a00 */
[----:B------:R-:W3:Y:S02]  /*2ced0*/  LDL.LU.64 R20, [R1+0x1e30] ;  /* 0x001e300001147983 */ /* 0x000ee40000300a00 */
[----:B------:R-:W3:Y:S02]  /*2cee0*/  LDL.LU.64 R10, [R1+0x1e28] ;  /* 0x001e2800010a7983 */ /* 0x000ee40000300a00 */
[----:B---3--:R-:W-:Y:S01]  /*2cef0*/  HMMA.16816.F32 R20, R4, R10, R20 ;  /* 0x0000000a0414723c */ /* 0x008fe20000001814 */
[----:B------:R-:W-:-:S02]  /*2cf00*/  IMAD.MOV.U32 R2, RZ, RZ, R10 ;  /* 0x000000ffff027224 */ /* 0x000fc400078e000a */
[----:B------:R-:W-:Y:S11]  /*2cf10*/  IMAD.MOV.U32 R29, RZ, RZ, R11 ;  /* 0x000000ffff1d7224 */ /* 0x000ff600078e000b */
[----:B------:R-:W-:Y:S09]  /*2cf20*/  @!UPT UIADD3 URZ, URZ, URZ, URZ ;  /* 0x0000003f3f3ff290 */ /* 0x000ff2000fffe03f */
[----:B------:R-:W-:Y:S01]  /*2cf30*/  STL.64 [R1+0x170], R20 ;  /* 0x0001701401007387 */ /* 0x000fe20000100a00 */
[----:B------:R0:W-:Y:S03]  /*2cf40*/  STL.64 [R1+0x178], R22 ;  /* 0x0001781601007387 */ /* 0x0001e60000100a00 */
[----:B0-----:R-:W3:Y:S01]  /*2cf50*/  LDL.LU.64 R22, [R1+0x1e20] ;  /* 0x001e200001167983 */ /* 0x001ee20000300a00 */
[----:B------:R-:W3:Y:S02]  /*2cf60*/  LDL.LU.64 R20, [R1+0x1e18] ;  /* 0x001e180001147983 */ /* 0x000ee40000300a00 */
[----:B------:R-:W4:Y:S02]  /*2cf70*/  LDL.LU.64 R10, [R1+0x1e10] ;  /* 0x001e1000010a7983 */ /* 0x000f240000300a00 */
[----:B------:R-:W2:Y:S01]  /*2cf80*/  LDL.LU.64 R8, [R1+0x1e08] ;  /* 0x001e080001087983 */ /* 0x000ea20000300a00 */
[----:B------:R-:W2:Y:S01]  /*2cf90*/  LDL.64 R24, [R1+0x100] ;  /* 0x0001000001187983 */ /* 0x000ea20000100a00 */
[----:B------:R0:W-:Y:S03]  /*2cfa0*/  STL.64 [R1+0x1c88], R26 ;  /* 0x001c881a01007387 */ /* 0x0001e60000100a00 */
[----:B--2---:R1:W-:Y:S01]  /*2cfb0*/  STL.64 [R1+0x1c80], R24 ;  /* 0x001c801801007387 */ /* 0x0043e20000100a00 */
[----:B0-----:R-:W3:Y:S02]  /*2cfc0*/  LDL.LU.64 R26, [R1+0x68] ;  /* 0x00006800011a7983 */ /* 0x001ee40000300a00 */
[----:B---3--:R-:W-:Y:S11]  /*2cfd0*/  HMMA.16816.F32 R20, R4, R26, R20 ;  /* 0x0000001a0414723c */ /* 0x008ff60000001814 */
[----:B------:R-:W-:Y:S11]  /*2cfe0*/  @!UPT UIADD3 URZ, URZ, URZ, URZ ;  /* 0x0000003f3f3ff290 */ /* 0x000ff6000fffe03f */
[----:B------:R-:W-:Y:S01]  /*2cff0*/  @!UPT UIADD3 URZ, URZ, URZ, URZ ;  /* 0x0000003f3f3ff290 */ /* 0x000fe2000fffe03f */
[----:B------:R0:W-:Y:S01]  /*2d000*/  STL [R1+0x1c0], R20 ;  /* 0x0001c01401007387 */ /* 0x0001e20000100800 */
[----:B------:R2:W-:Y:S02]  /*2d010*/  STL.64 [R1+0x1c8], R22 ;  /* 0x0001c81601007387 */ /* 0x0005e40000100a00 */
[----:B-1----:R-:W3:Y:S02]  /*2d020*/  LDL.64 R24, [R1+0xb0] ;  /* 0x0000b00001187983 */ /* 0x002ee40000100a00 */
[----:B------:R-:W-:Y:S01]  /*2d030*/  IMAD.MOV.U32 R28, RZ, RZ, R21 ;  /* 0x000000ffff1c7224 */ /* 0x000fe200078e0015 */
[----:B---3--:R1:W-:Y:S01]  /*2d040*/  STL.64 [R1+0x1ca0], R24 ;  /* 0x001ca01801007387 */ /* 0x0083e20000100a00 */
[----:B0-----:R-:W3:Y:S02]  /*2d050*/  LDL.LU R20, [R1+0x2a0] ;  /* 0x0002a00001147983 */ /* 0x001ee40000300800 */
[----:B------:R-:W3:Y:S02]  /*2d060*/  LDL.LU R21, [R1+0x2a4] ;  /* 0x0002a40001157983 */ /* 0x000ee40000300800 */
[----:B--2---:R-:W2:Y:S01]  /*2d070*/  LDL.LU R22, [R1+0x2a8] ;  /* 0x0002a80001167983 */ /* 0x004ea20000300800 */
[----:B------:R-:W2:Y:S04]  /*2d080*/  LDL.LU R23, [R1+0x2ac] ;  /* 0x0002ac0001177983 */ /* 0x000ea80000300800 */
[----:B-1----:R-:W2:Y:S01]  /*2d090*/  LDL R24, [R1+0xc0] ;  /* 0x0000c00001187983 */ /* 0x002ea20000100800 */
[----:B------:R-:W-:-:S02]  /*2d0a0*/  IMAD.MOV.U32 R25, RZ, RZ, R18 ;  /* 0x000000ffff197224 */ /* 0x000fc400078e0012 */
[----:B------:R-:W-:Y:S02]  /*2d0b0*/  IMAD.MOV.U32 R0, RZ, RZ, R26 ;  /* 0x000000ffff007224 */ /* 0x000fe400078e001a */
[----:B------:R-:W-:Y:S01]  /*2d0c0*/  IMAD.MOV.U32 R3, RZ, RZ, R27 ;  /* 0x000000ffff037224 */ /* 0x000fe200078e001b */
[----:B--2---:R-:W-:Y:S01]  /*2d0d0*/  STL.64 [R1+0x1cb8], R24 ;  /* 0x001cb81801007387 */ /* 0x004fe20000100a00 */
[----:B------:R-:W-:Y:S02]  /*2d0e0*/  STL.64 [R1+0x1c98], R22 ;  /* 0x001c981601007387 */ /* 0x000fe40000100a00 */
[----:B---3--:R0:W-:Y:S02]  /*2d0f0*/  STL.64 [R1+0x1c90], R20 ;  /* 0x001c901401007387 */ /* 0x0081e40000100a00 */
[----:B0-----:R-:W2:Y:S01]  /*2d100*/  LDL.LU R20, [R1+0x2d0] ;  /* 0x0002d00001147983 */ /* 0x001ea20000300800 */
[----:B------:R-:W2:Y:S02]  /*2d110*/  LDL.LU R21, [R1+0x2d4] ;  /* 0x0002d40001157983 */ /* 0x000ea40000300800 */
[----:B------:R-:W3:Y:S02]  /*2d120*/  LDL.LU R22, [R1+0x2d8] ;  /* 0x0002d80001167983 */ /* 0x000ee40000300800 */
[----:B------:R-:W3:Y:S01]  /*2d130*/  LDL.LU R23, [R1+0x2dc] ;  /* 0x0002dc0001177983 */ /* 0x000ee20000300800 */
[----:B------:R-:W2:Y:S01]  /*2d140*/  LDL.LU R24, [R1+0x2c0] ;  /* 0x0002c00001187983 */ /* 0x000ea20000300800 */
[----:B------:R-:W2:Y:S02]  /*2d150*/  LDL.LU R25, [R1+0x2c4] ;  /* 0x0002c40001197983 */ /* 0x000ea40000300800 */
[----:B------:R-:W2:Y:S02]  /*2d160*/  LDL.LU R26, [R1+0x2c8] ;  /* 0x0002c800011a7983 */ /* 0x000ea40000300800 */
[----:B------:R-:W2:Y:S02]  /*2d170*/  LDL.LU R27, [R1+0x2cc] ;  /* 0x0002cc00011b7983 */ /* 0x000ea40000300800 */
[----:B----4-:R-:W-:-:S02]  /*2d180*/  IMAD.MOV.U32 R16, RZ, RZ, R11 ;  /* 0x000000ffff107224 */ /* 0x010fc400078e000b */
[----:B------:R-:W-:Y:S01]  /*2d190*/  IMAD.MOV.U32 R17, RZ, RZ, R10 ;  /* 0x000000ffff117224 */ /* 0x000fe200078e000a */
[----:B--2---:R-:W-:Y:S01]  /*2d1a0*/  STL.64 [R1+0x1cd8], R26 ;  /* 0x001cd81a01007387 */ /* 0x004fe20000100a00 */
[----:B------:R-:W-:Y:S03]  /*2d1b0*/  STL.64 [R1+0x1cd0], R24 ;  /* 0x001cd01801007387 */ /* 0x000fe60000100a00 */
[----:B------:R0:W-:Y:S02]  /*2d1c0*/  STL.64 [R1+0x1ce0], R16 ;  /* 0x001ce01001007387 */ /* 0x0001e40000100a00 */
[----:B0-----:R-:W2:Y:S04]  /*2d1d0*/  LDL.64 R16, [R1+0x20] ;  /* 0x0000200001107983 */ /* 0x001ea80000100a00 */
[----:B--2---:R0:W-:Y:S01]  /*2d1e0*/  STL.64 [R1+0x1cf8], R16 ;  /* 0x001cf81001007387 */ /* 0x0041e20000100a00 */
[----:B------:R-:W2:Y:S02]  /*2d1f0*/  LDL.LU R24, [R1+0x2f0] ;  /* 0x0002f00001187983 */ /* 0x000ea40000300800 */
[----:B------:R-:W2:Y:S02]  /*2d200*/  LDL.LU R25, [R1+0x2f4] ;  /* 0x0002f40001197983 */ /* 0x000ea40000300800 */
[----:B------:R-:W4:Y:S01]  /*2d210*/  LDL.LU R26, [R1+0x2f8] ;  /* 0x0002f800011a7983 */ /* 0x000f220000300800 */
[----:B------:R-:W4:Y:S04]  /*2d220*/  LDL.LU R27, [R1+0x2fc] ;  /* 0x0002fc00011b7983 */ /* 0x000f280000300800 */
[----:B0-----:R-:W2:Y:S01]  /*2d230*/  LDL.LU R16, [R1+0x310] ;  /* 0x0003100001107983 */ /* 0x001ea20000300800 */
[----:B------:R-:W2:Y:S02]  /*2d240*/  LDL.LU R17, [R1+0x314] ;  /* 0x0003140001117983 */ /* 0x000ea40000300800 */
[----:B------:R-:W2:Y:S02]  /*2d250*/  LDL.LU R18, [R1+0x318] ;  /* 0x0003180001127983 */ /* 0x000ea40000300800 */
[----:B------:R-:W2:Y:S02]  /*2d260*/  LDL.LU R19, [R1+0x31c] ;  /* 0x00031c0001137983 */ /* 0x000ea40000300800 */
[----:B--2---:R-:W-:Y:S01]  /*2d270*/  STL.64 [R1+0x1d18], R18 ;  /* 0x001d181201007387 */ /* 0x004fe20000100a00 */
[----:B------:R0:W-:Y:S03]  /*2d280*/  STL.64 [R1+0x1d10], R16 ;  /* 0x001d101001007387 */ /* 0x0001e60000100a00 */
[----:B0-----:R-:W2:Y:S01]  /*2d290*/  LDL.LU R16, [R1+0x320] ;  /* 0x0003200001107983 */ /* 0x001ea20000300800 */
[----:B------:R-:W2:Y:S02]  /*2d2a0*/  LDL.LU R17, [R1+0x324] ;  /* 0x0003240001117983 */ /* 0x000ea40000300800 */
[----:B------:R-:W2:Y:S02]  /*2d2b0*/  LDL.LU R18, [R1+0x328] ;  /* 0x0003280001127983 */ /* 0x000ea40000300800 */
[----:B------:R-:W2:Y:S02]  /*2d2c0*/  LDL.LU R19, [R1+0x32c] ;  /* 0x00032c0001137983 */ /* 0x000ea40000300800 */
[----:B--2---:R-:W-:Y:S01]  /*2d2d0*/  STL.64 [R1+0x1d28], R18 ;  /* 0x001d281201007387 */ /* 0x004fe20000100a00 */
[----:B------:R-:W-:Y:S02]  /*2d2e0*/  STL.64 [R1+0x1d20], R16 ;  /* 0x001d201001007387 */ /* 0x000fe40000100a00 */
[----:B----4-:R-:W-:Y:S02]  /*2d2f0*/  STL.64 [R1+0x1cf0], R26 ;  /* 0x001cf01a01007387 */ /* 0x010fe40000100a00 */
[----:B------:R0:W-:Y:S02]  /*2d300*/  STL.64 [R1+0x1ce8], R24 ;  /* 0x001ce81801007387 */ /* 0x0001e40000100a00 */
[----:B0-----:R-:W2:Y:S01]  /*2d310*/  LDL.LU R24, [R1+0x300] ;  /* 0x0003000001187983 */ /* 0x001ea20000300800 */
[----:B------:R-:W2:Y:S02]  /*2d320*/  LDL.LU R25, [R1+0x304] ;  /* 0x0003040001197983 */ /* 0x000ea40000300800 */
[----:B------:R-:W4:Y:S02]  /*2d330*/  LDL.LU R26, [R1+0x308] ;  /* 0x00030800011a7983 */ /* 0x000f240000300800 */
[----:B------:R-:W4:Y:S02]  /*2d340*/  LDL.LU R27, [R1+0x30c] ;  /* 0x00030c00011b7983 */ /* 0x000f240000300800 */
[----:B----4-:R-:W-:Y:S01]  /*2d350*/  STL.64 [R1+0x1d38], R26 ;  /* 0x001d381a01007387 */ /* 0x010fe20000100a00 */
[----:B--2---:R0:W-:Y:S03]  /*2d360*/  STL.64 [R1+0x1d30], R24 ;  /* 0x001d301801007387 */ /* 0x0041e60000100a00 */
[----:B0-----:R-:W2:Y:S01]  /*2d370*/  LDL.LU R24, [R1+0x330] ;  /* 0x0003300001187983 */ /* 0x001ea20000300800 */
[----:B------:R-:W2:Y:S02]  /*2d380*/  LDL.LU R25, [R1+0x334] ;  /* 0x0003340001197983 */ /* 0x000ea40000300800 */
[----:B------:R-:W4:Y:S02]  /*2d390*/  LDL.LU R26, [R1+0x338] ;  /* 0x00033800011a7983 */ /* 0x000f240000300800 */
[----:B------:R-:W4:Y:S02]  /*2d3a0*/  LDL.LU R27, [R1+0x33c] ;  /* 0x00033c00011b7983 */ /* 0x000f240000300800 */
[----:B------:R-:W-:-:S02]  /*2d3b0*/  IMAD.MOV.U32 R19, RZ, RZ, R8 ;  /* 0x000000ffff137224 */ /* 0x000fc400078e0008 */
[----:B------:R-:W-:Y:S01]  /*2d3c0*/  IMAD.MOV.U32 R18, RZ, RZ, R9 ;  /* 0x000000ffff127224 */ /* 0x000fe200078e0009 */
[----:B------:R-:W3:Y:S01]  /*2d3d0*/  LDL.LU R8, [R1+0x250] ;  /* 0x0002500001087983 */ /* 0x000ee20000300800 */
[----:B------:R-:W3:Y:S02]  /*2d3e0*/  LDL.LU R9, [R1+0x254] ;  /* 0x0002540001097983 */ /* 0x000ee40000300800 */
[----:B------:R-:W3:Y:S02]  /*2d3f0*/  LDL.LU R10, [R1+0x258] ;  /* 0x00025800010a7983 */ /* 0x000ee40000300800 */
[----:B------:R-:W3:Y:S01]  /*2d400*/  LDL.LU R11, [R1+0x25c] ;  /* 0x00025c00010b7983 */ /* 0x000ee20000300800 */
[----:B----4-:R0:W-:Y:S01]  /*2d410*/  STL.64 [R1+0x1d48], R26 ;  /* 0x001d481a01007387 */ /* 0x0101e20000100a00 */
[----:B--2---:R-:W-:Y:S03]  /*2d420*/  STL.64 [R1+0x1d40], R24 ;  /* 0x001d401801007387 */ /* 0x004fe60000100a00 */
[----:B0-----:R-:W2:Y:S01]  /*2d430*/  LDL.LU R26, [R1+0x58] ;  /* 0x00005800011a7983 */ /* 0x001ea20000300800 */
[----:B------:R-:W2:Y:S02]  /*2d440*/  LDL.LU R27, [R1+0x5c] ;  /* 0x00005c00011b7983 */ /* 0x000ea40000300800 */
[----:B---3--:R-:W-:Y:S02]  /*2d450*/  STL.64 [R1+0x1cb0], R22 ;  /* 0x001cb01601007387 */ /* 0x008fe40000100a00 */
[----:B------:R0:W-:Y:S02]  /*2d460*/  STL.64 [R1+0x1ca8], R20 ;  /* 0x001ca81401007387 */ /* 0x0001e40000100a00 */
[----:B0-----:R-:W3:Y:S01]  /*2d470*/  LDL.LU R20, [R1+0x2e0] ;  /* 0x0002e00001147983 */ /* 0x001ee20000300800 */
[----:B------:R-:W3:Y:S02]  /*2d480*/  LDL.LU R21, [R1+0x2e4] ;  /* 0x0002e40001157983 */ /* 0x000ee40000300800 */
[----:B------:R-:W4:Y:S02]  /*2d490*/  LDL.LU R22, [R1+0x2e8] ;  /* 0x0002e80001167983 */ /* 0x000f240000300800 */
[----:B------:R-:W4:Y:S02]  /*2d4a0*/  LDL.LU R23, [R1+0x2ec] ;  /* 0x0002ec0001177983 */ /* 0x000f240000300800 */
[----:B----4-:R-:W-:Y:S01]  /*2d4b0*/  STL.64 [R1+0x1d58], R22 ;  /* 0x001d581601007387 */ /* 0x010fe20000100a00 */
[----:B---3--:R0:W-:Y:S03]  /*2d4c0*/  STL.64 [R1+0x1d50], R20 ;  /* 0x001d501401007387 */ /* 0x0081e60000100a00 */
[----:B0-----:R-:W3:Y:S01]  /*2d4d0*/  LDL.LU R20, [R1+0x2b0] ;  /* 0x0002b00001147983 */ /* 0x001ee20000300800 */
[----:B------:R-:W3:Y:S02]  /*2d4e0*/  LDL.LU R21, [R1+0x2b4] ;  /* 0x0002b40001157983 */ /* 0x000ee40000300800 */
[----:B------:R-:W4:Y:S02]  /*2d4f0*/  LDL.LU R22, [R1+0x2b8] ;  /* 0x0002b80001167983 */ /* 0x000f240000300800 */
[----:B------:R-:W4:Y:S01]  /*2d500*/  LDL.LU R23, [R1+0x2bc] ;  /* 0x0002bc0001177983 */ /* 0x000f220000300800 */
[----:B--2---:R-:W-:Y:S01]  /*2d510*/  HMMA.16816.F32 R8, R4, R26, R8 ;  /* 0x0000001a0408723c */ /* 0x004fe20000001808 */
[----:B----4-:R0:W-:Y:S01]  /*2d520*/  STL.64 [R1+0x1d68], R22 ;  /* 0x001d681601007387 */ /* 0x0101e20000100a00 */
[----:B---3--:R-:W-:Y:S02]  /*2d530*/  STL.64 [R1+0x1d60], R20 ;  /* 0x001d601401007387 */ /* 0x008fe40000100a00 */
[----:B0-----:R-:W-:-:S02]  /*2d540*/  IMAD.MOV.U32 R22, RZ, RZ, R0 ;  /* 0x000000ffff167224 */ /* 0x001fc400078e0000 */
[----:B------:R-:W2:Y:S01]  /*2d550*/  LDL.LU R0, [R1+0x1e00] ;  /* 0x001e000001007983 */ /* 0x000ea20000300800 */
[----:B------:R-:W-:Y:S02]  /*2d560*/  IMAD.MOV.U32 R23, RZ, RZ, R3 ;  /* 0x000000ffff177224 */ /* 0x000fe400078e0003 */
[----:B------:R-:W3:Y:S03]  /*2d570*/  LDL.LU R3, [R1+0x1dfc] ;  /* 0x001dfc0001037983 */ /* 0x000ee60000300800 */
[----:B------:R0:W-:Y:S02]  /*2d580*/  STL.64 [R1+0x1d78], R22 ;  /* 0x001d781601007387 */ /* 0x0001e40000100a00 */
[----:B0-----:R-:W-:Y:S02]  /*2d590*/  IMAD.MOV.U32 R22, RZ, RZ, R2 ;  /* 0x000000ffff167224 */ /* 0x001fe400078e0002 */
[----:B------:R-:W-:Y:S01]  /*2d5a0*/  IMAD.MOV.U32 R23, RZ, RZ, R29 ;  /* 0x000000ffff177224 */ /* 0x000fe200078e001d */
[----:B------:R-:W4:Y:S04]  /*2d5b0*/  LDL.LU R2, [R1+0x1df8] ;  /* 0x001df80001027983 */ /* 0x000f280000300800 */
[----:B------:R0:W-:Y:S02]  /*2d5c0*/  STL.64 [R1+0x1d90], R22 ;  /* 0x001d901601007387 */ /* 0x0001e40000100a00 */
[----:B0-----:R-:W-:-:S02]  /*2d5d0*/  IMAD.MOV.U32 R22, RZ, RZ, R15 ;  /* 0x000000ffff167224 */ /* 0x001fc400078e000f */
[----:B------:R-:W-:-:S05]  /*2d5e0*/  IMAD.MOV.U32 R23, RZ, RZ, R14 ;  /* 0x000000ffff177224 */ /* 0x000fca00078e000e */
[----:B------:R0:W-:Y:S02]  /*2d5f0*/  STL.64 [R1+0x1da8], R22 ;  /* 0x001da81601007387 */ /* 0x0001e40000100a00 */
[----:B0-----:R-:W-:Y:S02]  /*2d600*/  IMAD.MOV.U32 R22, RZ, RZ, R13 ;  /* 0x000000ffff167224 */ /* 0x001fe400078e000d */
[----:B------:R-:W-:-:S05]  /*2d610*/  IMAD.MOV.U32 R23, RZ, RZ, R12 ;  /* 0x000000ffff177224 */ /* 0x000fca00078e000c */
[----:B------:R-:W-:Y:S01]  /*2d620*/  STL.64 [R1+0x1dc0], R22 ;  /* 0x001dc01601007387 */ /* 0x000fe20000100a00 */
[----:B------:R-:W-:Y:S02]  /*2d630*/  STL [R1+0x1bcc], R28 ;  /* 0x001bcc1c01007387 */ /* 0x000fe40000100800 */
[----:B------:R0:W-:Y:S02]  /*2d640*/  STL.64 [R1+0x1e0], R8 ;  /* 0x0001e00801007387 */ /* 0x0001e40000100a00 */
[----:B------:R1:W-:Y:S01]  /*2d650*/  STL [R1+0x1e8], R10 ;  /* 0x0001e80a01007387 */ /* 0x0003e20000100800 */
[----:B------:R-:W3:Y:S01]  /*2d660*/  LDL.LU R12, [R1+0x270] ;  /* 0x00027000010c7983 */ /* 0x000ee20000300800 */
[----:B------:R-:W3:Y:S02]  /*2d670*/  LDL.LU R13, [R1+0x274] ;  /* 0x00027400010d7983 */ /* 0x000ee40000300800 */
[----:B------:R-:W3:Y:S02]  /*2d680*/  LDL.LU R14, [R1+0x278] ;  /* 0x00027800010e7983 */ /* 0x000ee40000300800 */
[----:B------:R-:W3:Y:S01]  /*2d690*/  LDL.LU R15, [R1+0x27c] ;  /* 0x00027c00010f7983 */ /* 0x000ee20000300800 */
[----:B0-----:R-:W3:Y:S01]  /*2d6a0*/  LDL.LU R8, [R1+0x240] ;  /* 0x0002400001087983 */ /* 0x001ee20000300800 */
[----:B------:R-:W3:Y:S02]  /*2d6b0*/  LDL.LU R9, [R1+0x244] ;  /* 0x0002440001097983 */ /* 0x000ee40000300800 */
[----:B-1----:R-:W3:Y:S02]  /*2d6c0*/  LDL.LU R10, [R1+0x248] ;  /* 0x00024800010a7983 */ /* 0x002ee40000300800 */
[----:B--2---:R-:W-:-:S02]  /*2d6d0*/  IMAD.MOV.U32 R23, RZ, RZ, R0 ;  /* 0x000000ffff177224 */ /* 0x004fc400078e0000 */
[----:B------:R-:W-:Y:S02]  /*2d6e0*/  IMAD.MOV.U32 R0, RZ, RZ, R11 ;  /* 0x000000ffff007224 */ /* 0x000fe400078e000b */
[----:B------:R-:W2:Y:S01]  /*2d6f0*/  LDL.LU R11, [R1+0x24c] ;  /* 0x00024c00010b7983 */ /* 0x000ea20000300800 */
[----:B------:R0:W-:Y:S02]  /*2d700*/  STL.64 [R1+0x1d70], R26 ;  /* 0x001d701a01007387 */ /* 0x0001e40000100a00 */
[----:B------:R-:W2:Y:S02]  /*2d710*/  LDL.LU R24, [R1+0x290] ;  /* 0x0002900001187983 */ /* 0x000ea40000300800 */
[----:B------:R-:W2:Y:S01]  /*2d720*/  LDL.LU R25, [R1+0x294] ;  /* 0x0002940001197983 */ /* 0x000ea20000300800 */
[----:B0-----:R-:W2:Y:S01]  /*2d730*/  LDL.LU R26, [R1+0x298] ;  /* 0x00029800011a7983 */ /* 0x001ea20000300800 */
[----:B------:R-:W2:Y:S03]  /*2d740*/  LDL.LU R27, [R1+0x29c] ;  /* 0x00029c00011b7983 */ /* 0x000ea60000300800 */
[----:B--2---:R-:W-:Y:S01]  /*2d750*/  STL.64 [R1+0x1d88], R26 ;  /* 0x001d881a01007387 */ /* 0x004fe20000100a00 */
[----:B------:R0:W-:Y:S03]  /*2d760*/  STL.64 [R1+0x1d80], R24 ;  /* 0x001d801801007387 */ /* 0x0001e60000100a00 */
        /* <DEDUP_REMOVED lines=9> */
[----:B------:R-:W2:Y:S01]  /*2d800*/  LDL.LU R27, [R1+0x26c] ;  /* 0x00026c00011b7983 */ /* 0x000ea20000300800 */
[C---:B---3--:R-:W-:Y:S01]  /*2d810*/  HMMA.16816.F32 R12, R4.reuse, R18, R12 ;  /* 0x00000012040c723c */ /* 0x048fe2000000180c */
[----:B--2---:R-:W-:Y:S01]  /*2d820*/  STL.64 [R1+0x1db8], R26 ;  /* 0x001db81a01007387 */ /* 0x004fe20000100a00 */
[----:B------:R0:W-:Y:S03]  /*2d830*/  STL.64 [R1+0x1db0], R24 ;  /* 0x001db01801007387 */ /* 0x0001e60000100a00 */
[----:B0-----:R-:W2:Y:S01]  /*2d840*/  LDL.LU R24, [R1+0x220] ;  /* 0x0002200001187983 */ /* 0x001ea20000300800 */
[----:B------:R-:W2:Y:S02]  /*2d850*/  LDL.LU R25, [R1+0x224] ;  /* 0x0002240001197983 */ /* 0x000ea40000300800 */
[----:B------:R-:W3:Y:S02]  /*2d860*/  LDL.LU R26, [R1+0x228] ;  /* 0x00022800011a7983 */ /* 0x000ee40000300800 */
[----:B------:R-:W3:Y:S11]  /*2d870*/  LDL.LU R27, [R1+0x22c] ;  /* 0x00022c00011b7983 */ /* 0x000ef60000300800 */
[----:B------:R-:W-:Y:S03]  /*2d880*/  @!UPT UIADD3 URZ, URZ, URZ, URZ ;  /* 0x0000003f3f3ff290 */ /* 0x000fe6000fffe03f */
[----:B------:R-:W-:Y:S01]  /*2d890*/  IMAD.MOV.U32 R28, RZ, RZ, R15 ;  /* 0x000000ffff1c7224 */ /* 0x000fe200078e000f */
[----:B---3--:R-:W-:Y:S01]  /*2d8a0*/  STL.64 [R1+0x1dd0], R26 ;  /* 0x001dd01a01007387 */ /* 0x008fe20000100a00 */
[----:B--2---:R0:W-:Y:S03]  /*2d8b0*/  STL.64 [R1+0x1dc8], R24 ;  /* 0x001dc81801007387 */ /* 0x0041e60000100a00 */
[----:B0-----:R-:W2:Y:S01]  /*2d8c0*/  LDL.LU R24, [R1+0x230] ;  /* 0x0002300001187983 */ /* 0x001ea20000300800 */
[----:B------:R-:W2:Y:S02]  /*2d8d0*/  LDL.LU R25, [R1+0x234] ;  /* 0x0002340001197983 */ /* 0x000ea40000300800 */
[----:B------:R-:W2:Y:S02]  /*2d8e0*/  LDL.LU R26, [R1+0x238] ;  /* 0x00023800011a7983 */ /* 0x000ea40000300800 */
[----:B------:R-:W2:Y:S01]  /*2d8f0*/  LDL.LU R27, [R1+0x23c] ;  /* 0x00023c00011b7983 */ /* 0x000ea20000300800 */
[----:B------:R-:W-:Y:S01]  /*2d900*/  STL.64 [R1+0x360], R12 ;  /* 0x0003600c01007387 */ /* 0x000fe20000100a00 */
[----:B------:R0:W-:Y:S03]  /*2d910*/  STL [R1+0x368], R14 ;  /* 0x0003680e01007387 */ /* 0x0001e60000100800 */
[----:B0-----:R-:W3:Y:S01]  /*2d920*/  LDL.LU.64 R14, [R1+0x1df0] ;  /* 0x001df000010e7983 */ /* 0x001ee20000300a00 */
[----:B------:R-:W2:Y:S02]  /*2d930*/  LDL.LU.64 R12, [R1+0x1de8] ;  /* 0x001de800010c7983 */ /* 0x000ea40000300a00 */
[----:B------:R-:W-:Y:S01]  /*2d940*/  IMAD.MOV.U32 R22, RZ, RZ, R3 ;  /* 0x000000ffff167224 */ /* 0x000fe200078e0003 */
[----:B---3--:R-:W-:Y:S01]  /*2d950*/  HMMA.16816.F32 R4, R4, R14, R8 ;  /* 0x0000000e0404723c */ /* 0x008fe20000001808 */
[----:B------:R-:W2:Y:S01]  /*2d960*/  LDL.LU.64 R10, [R1+0x1de0] ;  /* 0x001de000010a7983 */ /* 0x000ea20000300a00 */
[----:B------:R-:W2:Y:S11]  /*2d970*/  LDL.LU.64 R8, [R1+0x1dd8] ;  /* 0x001dd80001087983 */ /* 0x000eb60000300a00 */
[----:B------:R-:W-:Y:S10]  /*2d980*/  @!UPT UIADD3 URZ, URZ, URZ, URZ ;  /* 0x0000003f3f3ff290 */ /* 0x000ff4000fffe03f */
[----:B------:R-:W-:Y:S01]  /*2d990*/  STL.64 [R1+0x350], R4 ;  /* 0x0003500401007387 */ /* 0x000fe20000100a00 */
[----:B------:R-:W-:Y:S01]  /*2d9a0*/  STL.64 [R1+0x358], R6 ;  /* 0x0003580601007387 */ /* 0x000fe20000100a00 */
[C---:B--2---:R-:W-:Y:S02]  /*2d9b0*/  HMMA.16816.F32 R20, R8.reuse, R22, R24 ;  /* 0x000000160814723c */ /* 0x044fe40000001818 */
[----:B------:R-:W2:Y:S01]  /*2d9c0*/  LDL.LU.64 R26, [R1+0x1dd0] ;  /* 0x001dd000011a7983 */ /* 0x000ea20000300a00 */
[----:B------:R-:W2:Y:S11]  /*2d9d0*/  LDL.LU.64 R24, [R1+0x1dc8] ;  /* 0x001dc80001187983 */ /* 0x000eb60000300a00 */
[----:B------:R-:W-:Y:S09]  /*2d9e0*/  @!UPT UIADD3 URZ, URZ, URZ, URZ ;  /* 0x0000003f3f3ff290 */ /* 0x000ff2000fffe03f */
[----:B------:R-:W-:Y:S01]  /*2d9f0*/  STL.64 [R1+0x340], R20 ;  /* 0x0003401401007387 */ /* 0x000fe20000100a00 */
        /* <DEDUP_REMOVED lines=38> */
[C---:B---3--:R-:W-:Y:S01]  /*2dc60*/  HMMA.16816.F32 R16, R8.reuse, R18, R24 ;  /* 0x000000120810723c */ /* 0x048fe20000001818 */
[----:B------:R-:W3:Y:S01]  /*2dc70*/  LDL.LU.64 R26, [R1+0x1d38] ;  /* 0x001d3800011a7983 */ /* 0x000ee20000300a00 */
[----:B------:R-:W3:Y:S11]  /*2dc80*/  LDL.LU.64 R24, [R1+0x1d30] ;  /* 0x001d300001187983 */ /* 0x000ef60000300a00 */
[----:B------:R-:W-:Y:S10]  /*2dc90*/  @!UPT UIADD3 URZ, URZ, URZ, URZ ;  /* 0x0000003f3f3ff290 */ /* 0x000ff4000fffe03f */
[----:B------:R-:W-:Y:S01]  /*2dca0*/  STL.64 [R1+0x220], R16 ;  /* 0x0002201001007387 */ /* 0x000fe20000100a00 */
[----:B------:R0:W-:Y:S03]  /*2dcb0*/  STL.64 [R1+0x228], R18 ;  /* 0x0002281201007387 */ /* 0x0001e60000100a00 */
[----:B0-----:R-:W2:Y:S01]  /*2dcc0*/  LDL.LU.64 R18, [R1+0x1d28] ;  /* 0x001d280001127983 */ /* 0x001ea20000300a00 */
[----:B------:R-:W2:Y:S02]  /*2dcd0*/  LDL.LU.64 R16, [R1+0x1d20] ;  /* 0x001d200001107983 */ /* 0x000ea40000300a00 */
[----:B------:R-:W-:Y:S02]  /*2dce0*/  IMAD.MOV.U32 R4, RZ, RZ, R13 ;  /* 0x000000ffff047224 */ /* 0x000fe400078e000d */
[----:B------:R-:W-:Y:S01]  /*2dcf0*/  IMAD.MOV.U32 R5, RZ, RZ, R12 ;  /* 0x000000ffff057224 */ /* 0x000fe200078e000c */
[----:B--2---:R-:W-:Y:S01]  /*2dd00*/  HMMA.16816.F32 R8, R8, R14, R16 ;  /* 0x0000000e0808723c */ /* 0x004fe20000001810 */
[----:B------:R-:W2:Y:S01]  /*2dd10*/  LDL.LU.64 R18, [R1+0x1d18] ;  /* 0x001d180001127983 */ /* 0x000ea20000300a00 */
[----:B------:R-:W2:Y:S02]  /*2dd20*/  LDL.LU.64 R16, [R1+0x1d10] ;  /* 0x001d100001107983 */ /* 0x000ea40000300a00 */
[----:B------:R-:W2:Y:S02]  /*2dd30*/  LDL.LU.64 R14, [R1+0x1d08] ;  /* 0x001d0800010e7983 */ /* 0x000ea40000300a00 */
[----:B------:R-:W2:Y:S11]  /*2dd40*/  LDL.LU.64 R12, [R1+0x1d00] ;  /* 0x001d0000010c7983 */ /* 0x000eb60000300a00 */
[----:B------:R-:W-:Y:S06]  /*2dd50*/  @!UPT UIADD3 URZ, URZ, URZ, URZ ;  /* 0x0000003f3f3ff290 */ /* 0x000fec000fffe03f */
[----:B------:R0:W-:Y:S01]  /*2dd60*/  STL.64 [R1+0x200], R8 ;  /* 0x0002000801007387 */ /* 0x0001e20000100a00 */
[----:B------:R-:W-:Y:S03]  /*2dd70*/  STL.64 [R1+0x208], R10 ;  /* 0x0002080a01007387 */ /* 0x000fe60000100a00 */
[----:B0-----:R-:W3:Y:S01]  /*2dd80*/  LDL R8, [R1+0xe0] ;  /* 0x0000e00001087983 */ /* 0x001ee20000100800 */
[----:B--2---:R-:W-:Y:S11]  /*2dd90*/  HMMA.16816.F32 R16, R12, R4, R16 ;  /* 0x000000040c10723c */ /* 0x004ff60000001810 */
[----:B------:R-:W-:Y:S11]  /*2dda0*/  @!UPT UIADD3 URZ, URZ, URZ, URZ ;  /* 0x0000003f3f3ff290 */ /* 0x000ff6000fffe03f */
[----:B------:R-:W-:Y:S01]  /*2ddb0*/  @!UPT UIADD3 URZ, URZ, URZ, URZ ;  /* 0x0000003f3f3ff290 */ /* 0x000fe2000fffe03f */
[----:B------:R0:W-:Y:S01]  /*2ddc0*/  STL.64 [R1+0x210], R16 ;  /* 0x0002101001007387 */ /* 0x0001e20000100a00 */
[----:B------:R-:W-:Y:S03]  /*2ddd0*/  STL [R1+0x218], R18 ;  /* 0x0002181201007387 */ /* 0x000fe60000100800 */
[----:B0-----:R-:W3:Y:S01]  /*2dde0*/  LDL.LU.64 R16, [R1+0x1cf8] ;  /* 0x001cf80001107983 */ /* 0x001ee20000300a00 */
[----:B----4-:R-:W-:Y:S02]  /*2ddf0*/  IMAD.MOV.U32 R9, RZ, RZ, R2 ;  /* 0x000000ffff097224 */ /* 0x010fe400078e0002 */
[----:B------:R-:W-:-:S05]  /*2de00*/  IMAD.MOV.U32 R2, RZ, RZ, R19 ;  /* 0x000000ffff027224 */ /* 0x000fca00078e0013 */
[----:B------:R-:W-:Y:S01]  /*2de10*/  STL [R1+0x1b78], R2 ;  /* 0x001b780201007387 */ /* 0x000fe20000100800 */
[C---:B---3--:R-:W-:Y:S01]  /*2de20*/  HMMA.16816.F32 R24, R12.reuse, R16, R24 ;  /* 0x000000100c18723c */ /* 0x048fe20000001818 */
        /* <DEDUP_REMOVED lines=14> */
[----:B0-----:R-:W3:Y:S01]  /*2df10*/  LDL.LU R19, [R1+0x1cc8] ;  /* 0x001cc80001137983 */ /* 0x001ee20000300800 */
[----:B------:R-:W2:Y:S02]  /*2df20*/  LDL.LU.64 R16, [R1+0x1cc0] ;  /* 0x001cc00001107983 */ /* 0x000ea40000300a00 */
[C---:B--2---:R-:W-:Y:S11]  /*2df30*/  HMMA.16816.F32 R24, R12.reuse, R16, R24 ;  /* 0x000000100c18723c */ /* 0x044ff60000001818 */
[----:B------:R-:W-:Y:S11]  /*2df40*/  @!UPT UIADD3 URZ, URZ, URZ, URZ ;  /* 0x0000003f3f3ff290 */ /* 0x000ff6000fffe03f */
[----:B------:R-:W-:Y:S01]  /*2df50*/  @!UPT UIADD3 URZ, URZ, URZ, URZ ;  /* 0x0000003f3f3ff290 */ /* 0x000fe2000fffe03f */
[----:B------:R0:W-:Y:S01]  /*2df60*/  STL.64 [R1+0x2c0], R24 ;  /* 0x0002c01801007387 */ /* 0x0001e20000100a00 */
[----:B------:R1:W-:Y:S03]  /*2df70*/  STL.64 [R1+0x2c8], R26 ;  /* 0x0002c81a01007387 */ /* 0x0003e60000100a00 */
[----:B0-----:R-:W1:Y:S02]  /*2df80*/  LDL.LU.64 R24, [R1+0x1cb8] ;  /* 0x001cb80001187983 */ /* 0x001e640000300a00 */
[C---:B-1----:R-:W-:Y:S02]  /*2df90*/  HMMA.16816.F32 R24, R12.reuse, R24, R20 ;  /* 0x000000180c18723c */ /* 0x042fe40000001814 */
[----:B------:R-:W2:Y:S01]  /*2dfa0*/  LDL.LU.64 R22, [R1+0x1cb0] ;  /* 0x001cb00001167983 */ /* 0x000ea20000300a00 */
[----:B------:R-:W2:Y:S11]  /*2dfb0*/  LDL.LU.64 R20, [R1+0x1ca8] ;  /* 0x001ca80001147983 */ /* 0x000eb60000300a00 */
[----:B------:R-:W-:Y:S09]  /*2dfc0*/  @!UPT UIADD3 URZ, URZ, URZ, URZ ;  /* 0x0000003f3f3ff290 */ /* 0x000ff2000fffe03f */
[----:B------:R0:W-:Y:S01]  /*2dfd0*/  STL.64 [R1+0x2e0], R24 ;  /* 0x0002e01801007387 */ /* 0x0001e20000100a00 */
[----:B------:R-:W-:Y:S03]  /*2dfe0*/  STL.64 [R1+0x2e8], R26 ;  /* 0x0002e81a01007387 */ /* 0x000fe60000100a00 */
[----:B0-----:R-:W2:Y:S02]  /*2dff0*/  LDL.LU.64 R24, [R1+0x1ca0] ;  /* 0x001ca00001187983 */ /* 0x001ea40000300a00 */
[C---:B--2---:R-:W-:Y:S11]  /*2e000*/  HMMA.16816.F32 R20, R12.reuse, R24, R20 ;  /* 0x000000180c14723c */ /* 0x044ff60000001814 */
[----:B------:R-:W-:Y:S11]  /*2e010*/  @!UPT UIADD3 URZ, URZ, URZ, URZ ;  /* 0x0000003f3f3ff290 */ /* 0x000ff6000fffe03f */
[----:B------:R-:W-:Y:S01]  /*2e020*/  @!UPT UIADD3 URZ, URZ, URZ, URZ ;  /* 0x0000003f3f3ff290 */ /* 0x000fe2000fffe03f */
[----:B------:R-:W-:Y:S01]  /*2e030*/  STL.64 [R1+0x2f0], R20 ;  /* 0x0002f01401007387 */ /* 0x000fe20000100a00 */
[----:B------:R0:W-:Y:S03]  /*2e040*/  STL.64 [R1+0x2f8], R22 ;  /* 0x0002f81601007387 */ /* 0x0001e60000100a00 */
[----:B0-----:R-:W2:Y:S01]  /*2e050*/  LDL.LU.64 R22, [R1+0x1c98] ;  /* 0x001c980001167983 */ /* 0x001ea20000300a00 */
[----:B------:R-:W2:Y:S02]  /*2e060*/  LDL.LU.64 R20, [R1+0x1c90] ;  /* 0x001c900001147983 */ /* 0x000ea40000300a00 */
[----:B------:R-:W-:Y:S02]  /*2e070*/  IMAD.MOV.U32 R29, RZ, RZ, R24 ;  /* 0x000000ffff1d7224 */ /* 0x000fe400078e0018 */
[----:B------:R-:W-:Y:S01]  /*2e080*/  IMAD.MOV.U32 R2, RZ, RZ, R25 ;  /* 0x000000ffff027224 */ /* 0x000fe200078e0019 */
[----:B------:R-:W4:Y:S01]  /*2e090*/  LDL.LU.64 R26, [R1+0x1c88] ;  /* 0x001c8800011a7983 */ /* 0x000f220000300a00 */
[----:B------:R-:W3:Y:S01]  /*2e0a0*/  LDL.LU.64 R24, [R1+0x1c80] ;  /* 0x001c800001187983 */ /* 0x000ee20000300a00 */
[----:B--2---:R-:W-:Y:S11]  /*2e0b0*/  HMMA.16816.F32 R20, R12, R8, R20 ;  /* 0x000000080c14723c */ /* 0x004ff60000001814 */
[----:B------:R-:W-:Y:S11]  /*2e0c0*/  @!UPT UIADD3 URZ, URZ, URZ, URZ ;  /* 0x0000003f3f3ff290 */ /* 0x000ff6000fffe03f */
[----:B------:R-:W-:Y:S01]  /*2e0d0*/  @!UPT UIADD3 URZ, URZ, URZ, URZ ;  /* 0x0000003f3f3ff290 */ /* 0x000fe2000fffe03f */
[----:B------:R-:W-:Y:S01]  /*2e0e0*/  STL.64 [R1+0x2d0], R20 ;  /* 0x0002d01401007387 */ /* 0x000fe20000100a00 */
        /* <DEDUP_REMOVED lines=11> */
[----:B------:R-:W3:Y:S01]  /*2e1a0*/  LDL.LU R20, [R1+0x1b0] ;  /* 0x0001b00001147983 */ /* 0x000ee20000300800 */
[----:B------:R-:W-:-:S02]  /*2e1b0*/  IMAD.MOV.U32 R3, RZ, RZ, R22 ;  /* 0x000000ffff037224 */ /* 0x000fc400078e0016 */
[----:B------:R-:W3:Y:S02]  /*2e1c0*/  LDL.LU R21, [R1+0x1b4] ;  /* 0x0001b40001157983 */ /* 0x000ee40000300800 */
[----:B------:R-:W-:Y:S01]  /*2e1d0*/  IMAD.MOV.U32 R18, RZ, RZ, R23 ;  /* 0x000000ffff127224 */ /* 0x000fe200078e0017 */
[----:B------:R-:W3:Y:S01]  /*2e1e0*/  LDL.LU R22, [R1+0x1b8] ;  /* 0x0001b80001167983 */ /* 0x000ee20000300800 */
[----:B------:R-:W3:Y:S03]  /*2e1f0*/  LDL.LU R23, [R1+0x1bc] ;  /* 0x0001bc0001177983 */ /* 0x000ee60000300800 */
        /* <DEDUP_REMOVED lines=8> */
[----:B0-----:R-:W2:Y:S04]  /*2e280*/  LDL.64 R8, [R1+0x10] ;  /* 0x0000100001087983 */ /* 0x001ea80000100a00 */
[----:B--2---:R0:W-:Y:S02]  /*2e290*/  STL.64 [R1+0x1c50], R8 ;  /* 0x001c500801007387 */ /* 0x0041e40000100a00 */
[----:B0-----:R-:W-:-:S02]  /*2e2a0*/  IMAD.MOV.U32 R8, RZ, RZ, R7 ;  /* 0x000000ffff087224 */ /* 0x001fc400078e0007 */
[----:B------:R-:W-:-:S05]  /*2e2b0*/  IMAD.MOV.U32 R9, RZ, RZ, R6 ;  /* 0x000000ffff097224 */ /* 0x000fca00078e0006 */
[----:B------:R0:W-:Y:S04]  /*2e2c0*/  STL.64 [R1+0x1c68], R8 ;  /* 0x001c680801007387 */ /* 0x0001e80000100a00 */
[----:B0-----:R-:W2:Y:S01]  /*2e2d0*/  LDL.LU R8, [R1+0x1a0] ;  /* 0x0001a00001087983 */ /* 0x001ea20000300800 */
[----:B------:R-:W2:Y:S02]  /*2e2e0*/  LDL.LU R9, [R1+0x1a4] ;  /* 0x0001a40001097983 */ /* 0x000ea40000300800 */
[----:B------:R-:W2:Y:S02]  /*2e2f0*/  LDL.LU R10, [R1+0x1a8] ;  /* 0x0001a800010a7983 */ /* 0x000ea40000300800 */
[----:B------:R-:W2:Y:S01]  /*2e300*/  LDL.LU R11, [R1+0x1ac] ;  /* 0x0001ac00010b7983 */ /* 0x000ea20000300800 */
[----:B------:R-:W-:Y:S01]  /*2e310*/  STL [R1+0x1acc], R18 ;  /* 0x001acc1201007387 */ /* 0x000fe20000100800 */
[----:B---3--:R-:W-:Y:S02]  /*2e320*/  STL [R1+0x1c48], R19 ;  /* 0x001c481301007387 */ /* 0x008fe40000100800 */
[----:B------:R0:W-:Y:S02]  /*2e330*/  STL.64 [R1+0x1c40], R16 ;  /* 0x001c401001007387 */ /* 0x0001e40000100a00 */
[----:B0-----:R-:W3:Y:S01]  /*2e340*/  LDL.LU R16, [R1+0x180] ;  /* 0x0001800001107983 */ /* 0x001ee20000300800 */
[----:B------:R-:W3:Y:S02]  /*2e350*/  LDL.LU R17, [R1+0x184] ;  /* 0x0001840001117983 */ /* 0x000ee40000300800 */
[----:B------:R-:W2:Y:S02]  /*2e360*/  LDL.LU R18, [R1+0x188] ;  /* 0x0001880001127983 */ /* 0x000ea40000300800 */
[----:B------:R-:W2:Y:S01]  /*2e370*/  LDL.LU R19, [R1+0x18c] ;  /* 0x00018c0001137983 */ /* 0x000ea20000300800 */
[----:B------:R-:W-:Y:S01]  /*2e380*/  HMMA.16816.F32 R12, R12, R24, R20 ;  /* 0x000000180c0c723c */ /* 0x000fe20000001814 */
[----:B--2---:R-:W-:Y:S01]  /*2e390*/  STL.64 [R1+0x1c60], R18 ;  /* 0x001c601201007387 */ /* 0x004fe20000100a00 */
[----:B---3--:R0:W-:Y:S03]  /*2e3a0*/  STL.64 [R1+0x1c58], R16 ;  /* 0x001c581001007387 */ /* 0x0081e60000100a00 */
[----:B0-----:R-:W2:Y:S01]  /*2e3b0*/  LDL.LU R16, [R1+0x190] ;  /* 0x0001900001107983 */ /* 0x001ea20000300800 */
[----:B------:R-:W2:Y:S02]  /*2e3c0*/  LDL.LU R17, [R1+0x194] ;  /* 0x0001940001117983 */ /* 0x000ea40000300800 */
[----:B------:R-:W2:Y:S02]  /*2e3d0*/  LDL.LU R18, [R1+0x198] ;  /* 0x0001980001127983 */ /* 0x000ea40000300800 */
[----:B------:R-:W2:Y:S01]  /*2e3e0*/  LDL.LU R19, [R1+0x19c] ;  /* 0x00019c0001137983 */ /* 0x000ea20000300800 */
[----:B------:R-:W-:Y:S01]  /*2e3f0*/  STL [R1+0x1ac8], R3 ;  /* 0x001ac80301007387 */ /* 0x000fe20000100800 */
[----:B------:R-:W3:Y:S02]  /*2e400*/  LDL.LU.64 R22, [R1+0x1c78] ;  /* 0x001c780001167983 */ /* 0x000ee40000300a00 */
[----:B------:R-:W3:Y:S02]  /*2e410*/  LDL.LU.64 R20, [R1+0x1c70] ;  /* 0x001c700001147983 */ /* 0x000ee40000300a00 */
[----:B----4-:R-:W-:Y:S01]  /*2e420*/  STL.64 [R1+0x1bf8], R26 ;  /* 0x001bf81a01007387 */ /* 0x010fe20000100a00 */
[----:B------:R0:W-:Y:S06]  /*2e430*/  STL.64 [R1+0x1bf0], R24 ;  /* 0x001bf01801007387 */ /* 0x0001ec0000100a00 */
[----:B------:R1:W-:Y:S02]  /*2e440*/  STL.64 [R1+0x2a0], R12 ;  /* 0x0002a00c01007387 */ /* 0x0003e40000100a00 */
[----:B------:R-:W-:Y:S01]  /*2e450*/  STL.64 [R1+0x2a8], R14 ;  /* 0x0002a80e01007387 */ /* 0x000fe20000100a00 */
[----:B0-----:R-:W4:Y:S01]  /*2e460*/  LDL.LU R24, [R1+0x120] ;  /* 0x0001200001187983 */ /* 0x001f220000300800 */
[----:B------:R-:W4:Y:S02]  /*2e470*/  LDL.LU R25, [R1+0x124] ;  /* 0x0001240001197983 */ /* 0x000f240000300800 */
[----:B------:R-:W4:Y:S02]  /*2e480*/  LDL.LU R26, [R1+0x128] ;  /* 0x00012800011a7983 */ /* 0x000f240000300800 */
[----:B------:R-:W4:Y:S01]  /*2e490*/  LDL.LU R27, [R1+0x12c] ;  /* 0x00012c00011b7983 */ /* 0x000f220000300800 */
[----:B-1----:R-:W2:Y:S01]  /*2e4a0*/  LDL.LU.64 R12, [R1+0xc0] ;  /* 0x0000c000010c7983 */ /* 0x002ea20000300a00 */
[C---:B---3--:R-:W-:Y:S11]  /*2e4b0*/  HMMA.16816.F32 R8, R20.reuse, R4, R8 ;  /* 0x000000041408723c */ /* 0x048ff60000001808 */
[----:B------:R-:W-:Y:S11]  /*2e4c0*/  @!UPT UIADD3 URZ, URZ, URZ, URZ ;  /* 0x0000003f3f3ff290 */ /* 0x000ff6000fffe03f */
[----:B------:R-:W-:Y:S01]  /*2e4d0*/  @!UPT UIADD3 URZ, URZ, URZ, URZ ;  /* 0x0000003f3f3ff290 */ /* 0x000fe2000fffe03f */
[----:B------:R0:W-:Y:S01]  /*2e4e0*/  STL.64 [R1+0x280], R8 ;  /* 0x0002800801007387 */ /* 0x0001e20000100a00 */
[----:B------:R-:W-:Y:S03]  /*2e4f0*/  STL.64 [R1+0x288], R10 ;  /* 0x0002880a01007387 */ /* 0x000fe60000100a00 */
[----:B0-----:R-:W2:Y:S01]  /*2e500*/  LDL.LU.64 R8, [R1+0x1c68] ;  /* 0x001c680001087983 */ /* 0x001ea20000300a00 */
[----:B------:R0:W-:Y:S03]  /*2e510*/  STL.64 [R1+0x1be8], R4 ;  /* 0x001be80401007387 */ /* 0x0001e60000100a00 */
[----:B0-----:R-:W3:Y:S01]  /*2e520*/  LDL.LU R4, [R1+0x110] ;  /* 0x0001100001047983 */ /* 0x001ee20000300800 */
[----:B------:R-:W3:Y:S02]  /*2e530*/  LDL.LU R5, [R1+0x114] ;  /* 0x0001140001057983 */ /* 0x000ee40000300800 */
[----:B------:R-:W3:Y:S02]  /*2e540*/  LDL.LU R6, [R1+0x118] ;  /* 0x0001180001067983 */ /* 0x000ee40000300800 */
[----:B------:R-:W3:Y:S01]  /*2e550*/  LDL.LU R7, [R1+0x11c] ;  /* 0x00011c0001077983 */ /* 0x000ee20000300800 */
[C---:B--2---:R-:W-:Y:S01]  /*2e560*/  HMMA.16816.F32 R8, R20.reuse, R8, R16 ;  /* 0x000000081408723c */ /* 0x044fe20000001810 */
[----:B------:R-:W2:Y:S01]  /*2e570*/  LDL.LU.64 R18, [R1+0x1c60] ;  /* 0x001c600001127983 */ /* 0x000ea20000300a00 */
[----:B------:R-:W2:Y:S11]  /*2e580*/  LDL.LU.64 R16, [R1+0x1c58] ;  /* 0x001c580001107983 */ /* 0x000eb60000300a00 */
[----:B------:R-:W-:Y:S10]  /*2e590*/  @!UPT UIADD3 URZ, URZ, URZ, URZ ;  /* 0x0000003f3f3ff290 */ /* 0x000ff4000fffe03f */
[----:B------:R0:W-:Y:S01]  /*2e5a0*/  STL.64 [R1+0x1f0], R8 ;  /* 0x0001f00801007387 */ /* 0x0001e20000100a00 */
[----:B------:R-:W-:Y:S03]  /*2e5b0*/  STL.64 [R1+0x1f8], R10 ;  /* 0x0001f80a01007387 */ /* 0x000fe60000100a00 */
[----:B0-----:R-:W2:Y:S02]  /*2e5c0*/  LDL.LU.64 R8, [R1+0x1c50] ;  /* 0x001c500001087983 */ /* 0x001ea40000300a00 */
[C---:B--2---:R-:W-:Y:S01]  /*2e5d0*/  HMMA.16816.F32 R16, R20.reuse, R8, R16 ;  /* 0x000000081410723c */ /* 0x044fe20000001810 */
[----:B------:R-:W-:Y:S02]  /*2e5e0*/  IMAD.MOV.U32 R14, RZ, RZ, R8 ;  /* 0x000000ffff0e7224 */ /* 0x000fe400078e0008 */
[----:B------:R-:W-:Y:S11]  /*2e5f0*/  IMAD.MOV.U32 R3, RZ, RZ, R9 ;  /* 0x000000ffff037224 */ /* 0x000ff600078e0009 */
[----:B------:R-:W-:Y:S09]  /*2e600*/  @!UPT UIADD3 URZ, URZ, URZ, URZ ;  /* 0x0000003f3f3ff290 */ /* 0x000ff2000fffe03f */
[----:B------:R-:W-:Y:S01]  /*2e610*/  STL.64 [R1+0x1d0], R16 ;  /* 0x0001d01001007387 */ /* 0x000fe20000100a00 */
[----:B------:R0:W-:Y:S03]  /*2e620*/  STL.64 [R1+0x1d8], R18 ;  /* 0x0001d81201007387 */ /* 0x0001e60000100a00 */
[----:B0-----:R-:W2:Y:S01]  /*2e630*/  LDL.LU R19, [R1+0x1c48] ;  /* 0x001c480001137983 */ /* 0x001ea20000300800 */
[----:B------:R-:W2:Y:S02]  /*2e640*/  LDL.LU.64 R16, [R1+0x1c40] ;  /* 0x001c400001107983 */ /* 0x000ea40000300a00 */
[----:B------:R-:W2:Y:S02]  /*2e650*/  LDL.LU.64 R10, [R1+0x1c38] ;  /* 0x001c3800010a7983 */ /* 0x000ea40000300a00 */
        /* <DEDUP_REMOVED lines=8> */
[----:B--2---:R-:W-:Y:S11]  /*2e6e0*/  HMMA.16816.F32 R8, R20, R12, R8 ;  /* 0x0000000c1408723c */ /* 0x004ff60000001808 */
[----:B------:R-:W-:Y:S11]  /*2e6f0*/  @!UPT UIADD3 URZ, URZ, URZ, URZ ;  /* 0x0000003f3f3ff290 */ /* 0x000ff6000fffe03f */
[----:B------:R-:W-:Y:S01]  /*2e700*/  @!UPT UIADD3 URZ, URZ, URZ, URZ ;  /* 0x0000003f3f3ff290 */ /* 0x000fe2000fffe03f */
[----:B------:R-:W-:Y:S01]  /*2e710*/  STL.64 [R1+0x1a0], R8 ;  /* 0x0001a00801007387 */ /* 0x000fe20000100a00 */
[----:B------:R0:W-:Y:S03]  /*2e720*/  STL.64 [R1+0x1a8], R10 ;  /* 0x0001a80a01007387 */ /* 0x0001e60000100a00 */
[----:B0-----:R-:W2:Y:S01]  /*2e730*/  LDL.LU.64 R10, [R1+0x1c18] ;  /* 0x001c1800010a7983 */ /* 0x001ea20000300a00 */
[----:B------:R-:W2:Y:S02]  /*2e740*/  LDL.LU.64 R8, [R1+0x1c10] ;  /* 0x001c100001087983 */ /* 0x000ea40000300a00 */
[----:B------:R0:W-:Y:S02]  /*2e750*/  STL.64 [R1+0x1ba0], R12 ;  /* 0x001ba00c01007387 */ /* 0x0001e40000100a00 */
[----:B0-----:R-:W-:Y:S02]  /*2e760*/  IMAD.MOV.U32 R12, RZ, RZ, R14 ;  /* 0x000000ffff0c7224 */ /* 0x001fe400078e000e */
[----:B------:R-:W-:-:S05]  /*2e770*/  IMAD.MOV.U32 R13, RZ, RZ, R3 ;  /* 0x000000ffff0d7224 */ /* 0x000fca00078e0003 */
[----:B------:R0:W-:Y:S02]  /*2e780*/  STL.64 [R1+0x1bb0], R12 ;  /* 0x001bb00c01007387 */ /* 0x0001e40000100a00 */
[----:B0-----:R-:W-:Y:S02]  /*2e790*/  IMAD.MOV.U32 R12, RZ, RZ, R29 ;  /* 0x000000ffff0c7224 */ /* 0x001fe400078e001d */
[----:B------:R-:W-:Y:S01]  /*2e7a0*/  IMAD.MOV.U32 R13, RZ, RZ, R2 ;  /* 0x000000ffff0d7224 */ /* 0x000fe200078e0002 */
[----:B------:R-:W3:Y:S06]  /*2e7b0*/  LDL.LU R29, [R1+0x1c08] ;  /* 0x001c0800011d7983 */ /* 0x000eec0000300800 */
[C---:B--2---:R-:W-:Y:S01]  /*2e7c0*/  HMMA.16816.F32 R12, R20.reuse, R12, R8 ;  /* 0x0000000c140c723c */ /* 0x044fe20000001808 */
[----:B------:R-:W4:Y:S11]  /*2e7d0*/  LDL.LU.64 R8, [R1+0x1c00] ;  /* 0x001c000001087983 */ /* 0x000f360000300a00 */
[----:B------:R-:W-:Y:S11]  /*2e7e0*/  @!UPT UIADD3 URZ, URZ, URZ, URZ ;  /* 0x0000003f3f3ff290 */ /* 0x000ff6000fffe03f */
[----:B------:R0:W-:Y:S01]  /*2e7f0*/  STL.64 [R1+0x190], R12 ;  /* 0x0001900c01007387 */ /* 0x0001e20000100a00 */
[----:B------:R-:W-:Y:S03]  /*2e800*/  STL.64 [R1+0x198], R14 ;  /* 0x0001980e01007387 */ /* 0x000fe60000100a00 */
[----:B0-----:R-:W2:Y:S01]  /*2e810*/  LDL.64 R12, [R1+0x20] ;  /* 0x00002000010c7983 */ /* 0x001ea20000100a00 */
[C---:B----4-:R-:W-:Y:S03]  /*2e820*/  HMMA.16816.F32 R8, R20.reuse, R8, R24 ;  /* 0x000000081408723c */ /* 0x050fe60000001818 */
[----:B--2---:R0:W-:Y:S04]  /*2e830*/  STL.64 [R1+0x1bd0], R12 ;  /* 0x001bd00c01007387 */ /* 0x0041e80000100a00 */
[----:B0-----:R-:W2:Y:S01]  /*2e840*/  LDL.LU R12, [R1+0xf0] ;  /* 0x0000f000010c7983 */ /* 0x001ea20000300800 */
[----:B------:R-:W2:Y:S02]  /*2e850*/  LDL.LU R13, [R1+0xf4] ;  /* 0x0000f400010d7983 */ /* 0x000ea40000300800 */
[----:B------:R-:W2:Y:S02]  /*2e860*/  LDL.LU R14, [R1+0xf8] ;  /* 0x0000f800010e7983 */ /* 0x000ea40000300800 */
[----:B------:R-:W2:Y:S01]  /*2e870*/  LDL.LU R15, [R1+0xfc] ;  /* 0x0000fc00010f7983 */ /* 0x000ea20000300800 */
[----:B------:R-:W4:Y:S01]  /*2e880*/  LDL.LU.64 R26, [R1+0x1bf8] ;  /* 0x001bf800011a7983 */ /* 0x000f220000300a00 */
[----:B------:R-:W3:Y:S09]  /*2e890*/  LDL.LU.64 R24, [R1+0x1bf0] ;  /* 0x001bf00001187983 */ /* 0x000ef20000300a00 */
[----:B------:R-:W-:Y:S02]  /*2e8a0*/  STL.64 [R1+0x180], R8 ;  /* 0x0001800801007387 */ /* 0x000fe40000100a00 */
[----:B------:R0:W-:Y:S02]  /*2e8b0*/  STL.64 [R1+0x188], R10 ;  /* 0x0001880a01007387 */ /* 0x0001e40000100a00 */
[----:B0-----:R-:W2:Y:S04]  /*2e8c0*/  LDL R11, [R1+0xe40] ;  /* 0x000e4000010b7983 */ /* 0x001ea80000100800 */
[----:B--2---:R-:W-:Y:S01]  /*2e8d0*/  STL [R1+0x1b84], R11 ;  /* 0x001b840b01007387 */ /* 0x004fe20000100800 */
[----:B------:R-:W2:Y:S03]  /*2e8e0*/  LDL.LU.64 R8, [R1+0xb0] ;  /* 0x0000b00001087983 */ /* 0x000ea60000300a00 */
[----:B--2---:R0:W-:Y:S04]  /*2e8f0*/  STL.64 [R1+0x1ba8], R8 ;  /* 0x001ba80801007387 */ /* 0x0041e80000100a00 */
[----:B0-----:R-:W2:Y:S01]  /*2e900*/  LDL.LU R8, [R1+0x160] ;  /* 0x0001600001087983 */ /* 0x001ea20000300800 */
[----:B------:R-:W2:Y:S02]  /*2e910*/  LDL.LU R9, [R1+0x164] ;  /* 0x0001640001097983 */ /* 0x000ea40000300800 */
[----:B------:R-:W2:Y:S02]  /*2e920*/  LDL.LU R10, [R1+0x168] ;  /* 0x00016800010a7983 */ /* 0x000ea40000300800 */
[----:B------:R-:W2:Y:S01]  /*2e930*/  LDL.LU R11, [R1+0x16c] ;  /* 0x00016c00010b7983 */ /* 0x000ea20000300800 */
[----:B---3--:R-:W-:Y:S01]  /*2e940*/  HMMA.16816.F32 R20, R20, R24, R4 ;  /* 0x000000181414723c */ /* 0x008fe20000001804 */
[----:B--2---:R4:W-:Y:S01]  /*2e950*/  STL.64 [R1+0x1bc0], R10 ;  /* 0x001bc00a01007387 */ /* 0x0049e20000100a00 */
[----:B------:R0:W-:Y:S02]  /*2e960*/  STL.64 [R1+0x1bb8], R8 ;  /* 0x001bb80801007387 */ /* 0x0001e40000100a00 */
[----:B------:R-:W2:Y:S02]  /*2e970*/  LDL.LU.64 R4, [R1+0x1be8] ;  /* 0x001be80001047983 */ /* 0x000ea40000300a00 */
[----:B----4-:R-:W-:-:S02]  /*2e980*/  IMAD.MOV.U32 R10, RZ, RZ, R26 ;  /* 0x000000ffff0a7224 */ /* 0x010fc400078e001a */
[----:B0-----:R-:W-:Y:S02]  /*2e990*/  IMAD.MOV.U32 R8, RZ, RZ, R29 ;  /* 0x000000ffff087224 */ /* 0x001fe400078e001d */
[----:B------:R-:W-:Y:S02]  /*2e9a0*/  IMAD.MOV.U32 R9, RZ, RZ, R27 ;  /* 0x000000ffff097224 */ /* 0x000fe400078e001b */
[----:B------:R-:W-:Y:S01]  /*2e9b0*/  IMAD.MOV.U32 R29, RZ, RZ, R25 ;  /* 0x000000ffff1d7224 */ /* 0x000fe200078e0019 */
[----:B------:R-:W2:Y:S01]  /*2e9c0*/  LDL.LU.64 R26, [R1+0x1be0] ;  /* 0x001be000011a7983 */ /* 0x000ea20000300a00 */
[----:B------:R-:W2:Y:S02]  /*2e9d0*/  LDL.LU.64 R24, [R1+0x1bd8] ;  /* 0x001bd80001187983 */ /* 0x000ea40000300a00 */
[----:B------:R-:W-:-:S07]  /*2e9e0*/  IMAD.MOV.U32 R11, RZ, RZ, R19 ;  /* 0x000000ffff0b7224 */ /* 0x000fce00078e0013 */
[----:B------:R0:W-:Y:S01]  /*2e9f0*/  STL [R1+0x154], R21 ;  /* 0x0001541501007387 */ /* 0x0001e20000100800 */
[----:B------:R1:W-:Y:S01]  /*2ea00*/  STL.64 [R1+0x158], R22 ;  /* 0x0001581601007387 */ /* 0x0003e20000100a00 */
[----:B------:R-:W-:Y:S02]  /*2ea10*/  IMAD.MOV.U32 R19, RZ, RZ, R20 ;  /* 0x000000ffff137224 */ /* 0x000fe400078e0014 */
[----:B------:R-:W3:Y:S01]  /*2ea20*/  LDL.LU R20, [R1+0x170] ;  /* 0x0001700001147983 */ /* 0x000ee20000300800 */
[----:B0-----:R-:W3:Y:S01]  /*2ea30*/  LDL.LU R21, [R1+0x174] ;  /* 0x0001740001157983 */ /* 0x001ee20000300800 */
[----:B-1----:R-:W3:Y:S03]  /*2ea40*/  LDL.LU R22, [R1+0x178] ;  /* 0x0001780001167983 */ /* 0x002ee60000300800 */
[----:B------:R-:W3:Y:S01]  /*2ea50*/  LDL.LU R23, [R1+0x17c] ;  /* 0x00017c0001177983 */ /* 0x000ee20000300800 */
[----:B------:R-:W-:Y:S01]  /*2ea60*/  STL [R1+0x1ad0], R19 ;  /* 0x001ad01301007387 */ /* 0x000fe20000100800 */
[C---:B--2---:R-:W-:Y:S02]  /*2ea70*/  HMMA.16816.F32 R4, R24.reuse, R4, R12 ;  /* 0x000000041804723c */ /* 0x044fe4000000180c */
[----:B------:R-:W2:Y:S11]  /*2ea80*/  LDL.LU.64 R12, [R1+0x1bd0] ;  /* 0x001bd000010c7983 */ /* 0x000eb60000300a00 */
[----:B------:R-:W-:Y:S10]  /*2ea90*/  @!UPT UIADD3 URZ, URZ, URZ, URZ ;  /* 0x0000003f3f3ff290 */ /* 0x000ff4000fffe03f */
[----:B------:R-:W-:Y:S01]  /*2eaa0*/  STL.64 [R1+0x130], R4 ;  /* 0x0001300401007387 */ /* 0x000fe20000100a00 */
[----:B------:R0:W-:Y:S03]  /*2eab0*/  STL.64 [R1+0x138], R6 ;  /* 0x0001380601007387 */ /* 0x0001e60000100a00 */
[----:B0-----:R-:W4:Y:S04]  /*2eac0*/  LDL R7, [R1+0xe3c] ;  /* 0x000e3c0001077983 */ /* 0x001f280000100800 */
[----:B----4-:R0:W-:Y:S01]  /*2ead0*/  STL [R1+0x1b80], R7 ;  /* 0x001b800701007387 */ /* 0x0101e20000100800 */
[----:B------:R-:W4:Y:S02]  /*2eae0*/  LDL.LU R4, [R1+0x360] ;  /* 0x0003600001047983 */ /* 0x000f240000300800 */
[----:B------:R-:W4:Y:S02]  /*2eaf0*/  LDL.LU R5, [R1+0x364] ;  /* 0x0003640001057983 */ /* 0x000f240000300800 */
[----:B------:R-:W3:Y:S01]  /*2eb00*/  LDL.LU R6, [R1+0x368] ;  /* 0x0003680001067983 */ /* 0x000ee20000300800 */
[----:B--2---:R-:W-:Y:S01]  /*2eb10*/  HMMA.16816.F32 R8, R24, R12, R8 ;  /* 0x0000000c1808723c */ /* 0x004fe20000001808 */
[----:B0-----:R-:W-:-:S02]  /*2eb20*/  IMAD.MOV.U32 R7, RZ, RZ, R28 ;  /* 0x000000ffff077224 */ /* 0x001fc400078e001c */
[----:B------:R-:W2:Y:S01]  /*2eb30*/  LDL.LU R28, [R1+0x1bcc] ;  /* 0x001bcc00011c7983 */ /* 0x000ea20000300800 */
[----:B------:R-:W-:-:S03]  /*2eb40*/  IMAD.MOV.U32 R2, RZ, RZ, R13 ;  /* 0x000000ffff027224 */ /* 0x000fc600078e000d */
[----:B---3--:R-:W-:Y:S01]  /*2eb50*/  STL.64 [R1+0x1b90], R6 ;  /* 0x001b900601007387 */ /* 0x008fe20000100a00 */
[----:B----4-:R0:W-:Y:S03]  /*2eb60*/  STL.64 [R1+0x1b88], R4 ;  /* 0x001b880401007387 */ /* 0x0101e60000100a00 */
[----:B0-----:R-:W3:Y:S01]  /*2eb70*/  LDL.LU R4, [R1+0x1e0] ;  /* 0x0001e00001047983 */ /* 0x001ee20000300800 */
[----:B------:R-:W3:Y:S02]  /*2eb80*/  LDL.LU R5, [R1+0x1e4] ;  /* 0x0001e40001057983 */ /* 0x000ee40000300800 */
[----:B------:R-:W3:Y:S02]  /*2eb90*/  LDL.LU R6, [R1+0x1e8] ;  /* 0x0001e80001067983 */ /* 0x000ee40000300800 */
[----:B------:R-:W-:Y:S02]  /*2eba0*/  IMAD.MOV.U32 R7, RZ, RZ, R0 ;  /* 0x000000ffff077224 */ /* 0x000fe400078e0000 */
[----:B------:R-:W4:Y:S05]  /*2ebb0*/  LDL.LU R0, [R1+0x1bc8] ;  /* 0x001bc80001007983 */ /* 0x000f2a0000300800 */
[----:B------:R-:W-:Y:S02]  /*2ebc0*/  STL.64 [R1+0x110], R8 ;  /* 0x0001100801007387 */ /* 0x000fe40000100a00 */
[----:B------:R0:W-:Y:S02]  /*2ebd0*/  STL.64 [R1+0x118], R10 ;  /* 0x0001180a01007387 */ /* 0x0001e40000100a00 */
[----:B0-----:R-:W2:Y:S01]  /*2ebe0*/  LDL.LU.64 R10, [R1+0x1bc0] ;  /* 0x001bc000010a7983 */ /* 0x001ea20000300a00 */
[----:B------:R-:W2:Y:S02]  /*2ebf0*/  LDL.LU.64 R8, [R1+0x1bb8] ;  /* 0x001bb80001087983 */ /* 0x000ea40000300a00 */
[----:B------:R-:W2:Y:S01]  /*2ec00*/  LDL.LU.64 R12, [R1+0x1bb0] ;  /* 0x001bb000010c7983 */ /* 0x000ea20000300a00 */
[C---:B------:R-:W-:Y:S01]  /*2ec10*/  HMMA.16816.F32 R20, R24.reuse, R16, R20 ;  /* 0x000000101814723c */ /* 0x040fe20000001814 */
[----:B------:R-:W-:Y:S11]  /*2ec20*/  STL [R1+0x1b7c], R2 ;  /* 0x001b7c0201007387 */ /* 0x000ff60000100800 */
[----:B------:R-:W-:Y:S11]  /*2ec30*/  @!UPT UIADD3 URZ, URZ, URZ, URZ ;  /* 0x0000003f3f3ff290 */ /* 0x000ff6000fffe03f */
[----:B------:R-:W-:Y:S01]  /*2ec40*/  @!UPT UIADD3 URZ, URZ, URZ, URZ ;  /* 0x0000003f3f3ff290 */ /* 0x000fe2000fffe03f */
[----:B------:R-:W-:Y:S02]  /*2ec50*/  IMAD.MOV.U32 R19, RZ, RZ, R21 ;  /* 0x000000ffff137224 */ /* 0x000fe400078e0015 */
[----:B------:R-:W-:Y:S01]  /*2ec60*/  IMAD.MOV.U32 R18, RZ, RZ, R22 ;  /* 0x000000ffff127224 */ /* 0x000fe200078e0016 */
[----:B--2---:R-:W-:Y:S01]  /*2ec70*/  HMMA.16816.F32 R12, R24, R12, R8 ;  /* 0x0000000c180c723c */ /* 0x004fe20000001808 */
[----:B------:R-:W3:Y:S11]  /*2ec80*/  LDL.LU.64 R8, [R1+0x1ba8] ;  /* 0x001ba80001087983 */ /* 0x000ef60000300a00 */
[----:B------:R-:W-:Y:S11]  /*2ec90*/  @!UPT UIADD3 URZ, URZ, URZ, URZ ;  /* 0x0000003f3f3ff290 */ /* 0x000ff6000fffe03f */
[----:B------:R0:W-:Y:S01]  /*2eca0*/  STL.64 [R1+0xf0], R12 ;  /* 0x0000f00c01007387 */ /* 0x0001e20000100a00 */
[----:B------:R-:W-:Y:S03]  /*2ecb0*/  STL.64 [R1+0xf8], R14 ;  /* 0x0000f80e01007387 */ /* 0x000fe60000100a00 */
[----:B0-----:R-:W2:Y:S01]  /*2ecc0*/  LDL.LU.64 R12, [R1+0x1ba0] ;  /* 0x001ba000010c7983 */ /* 0x001ea20000300a00 */
[----:B------:R-:W-:Y:S02]  /*2ecd0*/  STL [R1+0xd0], R20 ;  /* 0x0000d01401007387 */ /* 0x000fe40000100800 */
[----:B------:R-:W-:Y:S02]  /*2ece0*/  STL.64 [R1+0x1b48], R18 ;  /* 0x001b481201007387 */ /* 0x000fe40000100a00 */
[----:B------:R0:W-:Y:S02]  /*2ecf0*/  STL.64 [R1+0x1b40], R16 ;  /* 0x001b401001007387 */ /* 0x0001e40000100a00 */
[----:B0-----:R-:W2:Y:S01]  /*2ed00*/  LDL.LU R16, [R1+0x1c0] ;  /* 0x0001c00001107983 */ /* 0x001ea20000300800 */
[----:B------:R-:W-:-:S02]  /*2ed10*/  IMAD.MOV.U32 R17, RZ, RZ, R28 ;  /* 0x000000ffff117224 */ /* 0x000fc400078e001c */
[----:B------:R-:W2:Y:S02]  /*2ed20*/  LDL.LU R28, [R1+0x1b98] ;  /* 0x001b9800011c7983 */ /* 0x000ea40000300800 */
[----:B------:R-:W2:Y:S01]  /*2ed30*/  LDL.LU R18, [R1+0x1c8] ;  /* 0x0001c80001127983 */ /* 0x000ea20000300800 */
[----:B------:R-:W2:Y:S01]  /*2ed40*/  LDL.LU R19, [R1+0x1cc] ;  /* 0x0001cc0001137983 */ /* 0x000ea20000300800 */
[----:B------:R-:W-:Y:S02]  /*2ed50*/  IMAD.MOV.U32 R3, RZ, RZ, R23 ;  /* 0x000000ffff037224 */ /* 0x000fe400078e0017 */
[----:B----4-:R0:W-:Y:S01]  /*2ed60*/  LDSM.16.MT88.4 R20, [R0+0x11000] ;  /* 0x011000000014783b */ /* 0x0101e20000004200 */
[C---:B---3--:R-:W-:Y:S08]  /*2ed70*/  HMMA.16816.F32 R4, R24.reuse, R8, R4 ;  /* 0x000000081804723c */ /* 0x048ff00000001804 */
[----:B--2---:R-:W-:Y:S01]  /*2ed80*/  HMMA.16816.F32 R16, R24, R12, R16 ;  /* 0x0000000c1810723c */ /* 0x004fe20000001810 */
[----:B0-----:R-:W-:Y:S11]  /*2ed90*/  IMAD.MOV.U32 R0, RZ, RZ, R13 ;  /* 0x000000ffff007224 */ /* 0x001ff600078e000d */
[----:B------:R-:W-:Y:S11]  /*2eda0*/  @!UPT UIADD3 URZ, URZ, URZ, URZ ;  /* 0x0000003f3f3ff290 */ /* 0x000ff6000fffe03f */
[----:B------:R-:W-:Y:S01]  /*2edb0*/  STL.64 [R1+0xa0], R16 ;  /* 0x0000a01001007387 */ /* 0x000fe20000100a00 */
[----:B------:R0:W-:Y:S02]  /*2edc0*/  STL.64 [R1+0xa8], R18 ;  /* 0x0000a81201007387 */ /* 0x0001e40000100a00 */
[----:B0-----:R-:W-:Y:S02]  /*2edd0*/  IMAD.MOV.U32 R18, RZ, RZ, R12 ;  /* 0x000000ffff127224 */ /* 0x001fe400078e000c */
[----:B------:R-:W0:Y:S04]  /*2ede0*/  LDSM.16.MT88.4 R12, [R28+0x11800] ;  /* 0x011800001c0c783b */ /* 0x000e280000004200 */
[----:B0-----:R-:W-:Y:S01]  /*2edf0*/  STL.64 [R1+0x1ae0], R14 ;  /* 0x001ae00e01007387 */ /* 0x001fe20000100a00 */
[----:B------:R0:W-:Y:S03]  /*2ee00*/  STL.64 [R1+0x1ad8], R12 ;  /* 0x001ad80c01007387 */ /* 0x0001e60000100a00 */
[----:B0-----:R-:W2:Y:S01]  /*2ee10*/  LDL.LU.64 R12, [R1+0xe0] ;  /* 0x0000e000010c7983 */ /* 0x001ea20000300a00 */
[----:B------:R-:W-:Y:S02]  /*2ee20*/  STL.64 [R1+0x90], R4 ;  /* 0x0000900401007387 */ /* 0x000fe40000100a00 */
[----:B------:R0:W-:Y:S02]  /*2ee30*/  STL.64 [R1+0x98], R6 ;  /* 0x0000980601007387 */ /* 0x0001e40000100a00 */
[----:B0-----:R-:W2:Y:S01]  /*2ee40*/  LDL.LU.64 R6, [R1+0x1b90] ;  /* 0x001b900001067983 */ /* 0x001ea20000300a00 */
[----:B------:R-:W2:Y:S02]  /*2ee50*/  LDL.LU.64 R4, [R1+0x1b88] ;  /* 0x001b880001047983 */ /* 0x000ea40000300a00 */
[----:B------:R-:W3:Y:S02]  /*2ee60*/  LDL.LU R11, [R1+0x1b84] ;  /* 0x001b8400010b7983 */ /* 0x000ee40000300800 */
[----:B------:R-:W-:-:S02]  /*2ee70*/  IMAD.MOV.U32 R28, RZ, RZ, R8 ;  /* 0x000000ffff1c7224 */ /* 0x000fc400078e0008 */
[----:B------:R-:W-:Y:S01]  /*2ee80*/  IMAD.MOV.U32 R19, RZ, RZ, R9 ;  /* 0x000000ffff137224 */ /* 0x000fe200078e0009 */
[----:B------:R-:W4:Y:S04]  /*2ee90*/  LDL R16, [R1+0x100] ;  /* 0x0001000001107983 */ /* 0x000f280000100800 */
[----:B---3--:R-:W0:Y:S01]  /*2eea0*/  LDSM.16.MT88.4 R8, [R11+0x11800] ;  /* 0x011800000b08783b */ /* 0x008e220000004200 */
[----:B--2---:R-:W-:Y:S03]  /*2eeb0*/  HMMA.16816.F32 R4, R24, R12, R4 ;  /* 0x0000000c1804723c */ /* 0x004fe60000001804 */
[----:B0-----:R-:W-:Y:S01]  /*2eec0*/  STL.64 [R1+0x1a68], R10 ;  /* 0x001a680a01007387 */ /* 0x001fe20000100a00 */
[----:B------:R0:W-:Y:S03]  /*2eed0*/  STL.64 [R1+0x1a60], R8 ;  /* 0x001a600801007387 */ /* 0x0001e60000100a00 */
[----:B0-----:R-:W2:Y:S01]  /*2eee0*/  LDL.LU.64 R8, [R1+0x30] ;  /* 0x0000300001087983 */ /* 0x001ea20000300a00 */
[----:B------:R-:W3:Y:S11]  /*2eef0*/  LDL.64 R10, [R1+0x38] ;  /* 0x00003800010a7983 */ /* 0x000ef60000100a00 */
[----:B------:R-:W-:Y:S04]  /*2ef00*/  @!UPT UIADD3 URZ, URZ, URZ, URZ ;  /* 0x0000003f3f3ff290 */ /* 0x000fe8000fffe03f */
[----:B------:R-:W-:Y:S02]  /*2ef10*/  STL.64 [R1+0x80], R4 ;  /* 0x0000800401007387 */ /* 0x000fe40000100a00 */
[----:B------:R0:W-:Y:S02]  /*2ef20*/  STL.64 [R1+0x88], R6 ;  /* 0x0000880601007387 */ /* 0x0001e40000100a00 */
[----:B0-----:R-:W2:Y:S04]  /*2ef30*/  LDL.LU R7, [R1+0x1b80] ;  /* 0x001b800001077983 */ /* 0x001ea80000300800 */
[----:B--2---:R-:W0:Y:S04]  /*2ef40*/  LDSM.16.MT88.4 R4, [R7+0x11800] ;  /* 0x011800000704783b */ /* 0x004e280000004200 */
[----:B0-----:R-:W-:Y:S01]  /*2ef50*/  STL.64 [R1+0x19d0], R6 ;  /* 0x0019d00601007387 */ /* 0x001fe20000100a00 */
[----:B------:R0:W-:Y:S03]  /*2ef60*/  STL.64 [R1+0x19c8], R4 ;  /* 0x0019c80401007387 */ /* 0x0001e60000100a00 */
[----:B0-----:R-:W2:Y:S01]  /*2ef70*/  LDL.LU R4, [R1+0x10] ;  /* 0x0000100001047983 */ /* 0x001ea20000300800 */
[----:B------:R-:W2:Y:S02]  /*2ef80*/  LDL.LU R5, [R1+0x14] ;  /* 0x0000140001057983 */ /* 0x000ea40000300800 */
[----:B------:R-:W2:Y:S02]  /*2ef90*/  LDL R6, [R1+0x18] ;  /* 0x0000180001067983 */ /* 0x000ea40000100800 */
[----:B------:R-:W2:Y:S02]  /*2efa0*/  LDL R7, [R1+0x1c] ;  /* 0x00001c0001077983 */ /* 0x000ea40000100800 */
[----:B------:R-:W-:-:S02]  /*2efb0*/  IMAD.MOV.U32 R17, RZ, RZ, R29 ;  /* 0x000000ffff117224 */ /* 0x000fc400078e001d */
[----:B------:R-:W-:Y:S02]  /*2efc0*/  IMAD.MOV.U32 R2, RZ, RZ, R12 ;  /* 0x000000ffff027224 */ /* 0x000fe400078e000c */
[----:B------:R-:W-:Y:S01]  /*2efd0*/  IMAD.MOV.U32 R29, RZ, RZ, R13 ;  /* 0x000000ffff1d7224 */ /* 0x000fe200078e000d */
[----:B--2---:R-:W-:Y:S01]  /*2efe0*/  STL.64 [R1+0x1b58], R6 ;  /* 0x001b580601007387 */ /* 0x004fe20000100a00 */
[----:B------:R0:W-:Y:S03]  /*2eff0*/  STL.64 [R1+0x1b50], R4 ;  /* 0x001b500401007387 */ /* 0x0001e60000100a00 */
[----:B0-----:R-:W4:Y:S01]  /*2f000*/  LDL.LU R4, [R1+0x350] ;  /* 0x0003500001047983 */ /* 0x001f220000300800 */
[----:B------:R-:W4:Y:S02]  /*2f010*/  LDL.LU R5, [R1+0x354] ;  /* 0x0003540001057983 */ /* 0x000f240000300800 */
[----:B------:R-:W4:Y:S02]  /*2f020*/  LDL.LU R6, [R1+0x358] ;  /* 0x0003580001067983 */ /* 0x000f240000300800 */
[----:B------:R-:W4:Y:S01]  /*2f030*/  LDL.LU R7, [R1+0x35c] ;  /* 0x00035c0001077983 */ /* 0x000f220000300800 */
[----:B------:R-:W2:Y:S01]  /*2f040*/  LDL.LU R12, [R1+0x200] ;  /* 0x00020000010c7983 */ /* 0x000ea20000300800 */
[----:B------:R-:W2:Y:S02]  /*2f050*/  LDL.LU R13, [R1+0x204] ;  /* 0x00020400010d7983 */ /* 0x000ea40000300800 */
[----:B------:R-:W2:Y:S02]  /*2f060*/  LDL.LU R14, [R1+0x208] ;  /* 0x00020800010e7983 */ /* 0x000ea40000300800 */
[----:B------:R-:W2:Y:S01]  /*2f070*/  LDL.LU R15, [R1+0x20c] ;  /* 0x00020c00010f7983 */ /* 0x000ea20000300800 */
[----:B----4-:R-:W-:Y:S01]  /*2f080*/  HMMA.16816.F32 R4, R24, R16, R4 ;  /* 0x000000101804723c */ /* 0x010fe20000001804 */
[----:B--2---:R-:W-:Y:S01]  /*2f090*/  STL.64 [R1+0x1af0], R14 ;  /* 0x001af00e01007387 */ /* 0x004fe20000100a00 */
[----:B------:R0:W-:Y:S02]  /*2f0a0*/  STL.64 [R1+0x1ae8], R12 ;  /* 0x001ae80c01007387 */ /* 0x0001e40000100a00 */
[----:B0-----:R-:W-:-:S02]  /*2f0b0*/  IMAD.MOV.U32 R12, RZ, RZ, R2 ;  /* 0x000000ffff0c7224 */ /* 0x001fc400078e0002 */
[----:B------:R-:W-:Y:S01]  /*2f0c0*/  IMAD.MOV.U32 R13, RZ, RZ, R29 ;  /* 0x000000ffff0d7224 */ /* 0x000fe200078e001d */
[----:B------:R-:W2:Y:S01]  /*2f0d0*/  LDL.LU R2, [R1+0x1b7c] ;  /* 0x001b7c0001027983 */ /* 0x000ea20000300800 */
[----:B------:R-:W4:Y:S03]  /*2f0e0*/  LDL R15, [R1+0xe38] ;  /* 0x000e3800010f7983 */ /* 0x000f260000100800 */
[----:B------:R0:W-:Y:S02]  /*2f0f0*/  STL.64 [R1+0x1b08], R12 ;  /* 0x001b080c01007387 */ /* 0x0001e40000100a00 */
[----:B0-----:R-:W-:Y:S02]  /*2f100*/  IMAD.MOV.U32 R12, RZ, RZ, R28 ;  /* 0x000000ffff0c7224 */ /* 0x001fe400078e001c */
[----:B------:R-:W-:-:S05]  /*2f110*/  IMAD.MOV.U32 R13, RZ, RZ, R19 ;  /* 0x000000ffff0d7224 */ /* 0x000fca00078e0013 */
[----:B------:R0:W-:Y:S02]  /*2f120*/  STL.64 [R1+0x1b20], R12 ;  /* 0x001b200c01007387 */ /* 0x0001e40000100a00 */
[----:B0-----:R-:W-:Y:S02]  /*2f130*/  IMAD.MOV.U32 R12, RZ, RZ, R18 ;  /* 0x000000ffff0c7224 */ /* 0x001fe400078e0012 */
[----:B------:R-:W-:-:S05]  /*2f140*/  IMAD.MOV.U32 R13, RZ, RZ, R0 ;  /* 0x000000ffff0d7224 */ /* 0x000fca00078e0000 */
[----:B------:R-:W-:Y:S01]  /*2f150*/  STL.64 [R1+0x1b38], R12 ;  /* 0x001b380c01007387 */ /* 0x000fe20000100a00 */
[----:B------:R0:W-:Y:S02]  /*2f160*/  STL [R1+0x70], R4 ;  /* 0x0000700401007387 */ /* 0x0001e40000100800 */
[----:B------:R-:W2:Y:S02]  /*2f170*/  LDL.LU R16, [R1+0x260] ;  /* 0x0002600001107983 */ /* 0x000ea40000300800 */
[----:B------:R-:W2:Y:S01]  /*2f180*/  LDL.LU R17, [R1+0x264] ;  /* 0x0002640001117983 */ /* 0x000ea20000300800 */
[----:B------:R-:W2:Y:S01]  /*2f190*/  LDL.LU R18, [R1+0x268] ;  /* 0x0002680001127983 */ /* 0x000ea20000300800 */
[----:B------:R-:W2:Y:S02]  /*2f1a0*/  LDL.LU R19, [R1+0x26c] ;  /* 0x00026c0001137983 */ /* 0x000ea40000300800 */
[----:B------:R-:W-:Y:S01]  /*2f1b0*/  IMAD.MOV.U32 R29, RZ, RZ, R5 ;  /* 0x000000ffff1d7224 */ /* 0x000fe200078e0005 */
[----:B----4-:R-:W1:Y:S04]  /*2f1c0*/  LDSM.16.MT88.4 R24, [R15+0x11800] ;  /* 0x011800000f18783b */ /* 0x010e680000004200 */
[----:B--2---:R-:W-:Y:S01]  /*2f1d0*/  STL.64 [R1+0x1b68], R18 ;  /* 0x001b681201007387 */ /* 0x004fe20000100a00 */
[----:B------:R2:W-:Y:S02]  /*2f1e0*/  STL.64 [R1+0x1b60], R16 ;  /* 0x001b601001007387 */ /* 0x0005e40000100a00 */
[----:B0-----:R-:W4:Y:S02]  /*2f1f0*/  LDL.LU R4, [R1+0x20] ;  /* 0x0000200001047983 */ /* 0x001f240000300800 */
[----:B------:R-:W-:-:S02]  /*2f200*/  IMAD.MOV.U32 R5, RZ, RZ, R2 ;  /* 0x000000ffff057224 */ /* 0x000fc400078e0002 */
[----:B------:R-:W3:Y:S01]  /*2f210*/  LDL.LU R2, [R1+0x1b78] ;  /* 0x001b780001027983 */ /* 0x000ee20000300800 */
[----:B------:R-:W-:Y:S02]  /*2f220*/  IMAD.MOV.U32 R0, RZ, RZ, R7 ;  /* 0x000000ffff007224 */ /* 0x000fe400078e0007 */
[----:B------:R-:W-:Y:S01]  /*2f230*/  IMAD.MOV.U32 R28, RZ, RZ, R6 ;  /* 0x000000ffff1c7224 */ /* 0x000fe200078e0006 */
[----:B----4-:R0:W-:Y:S01]  /*2f240*/  STL.64 [R1+0x1b70], R4 ;  /* 0x001b700401007387 */ /* 0x0101e20000100a00 */
[----:B--2---:R-:W2:Y:S02]  /*2f250*/  LDL.LU R16, [R1+0x270] ;  /* 0x0002700001107983 */ /* 0x004ea40000300800 */
[----:B------:R-:W2:Y:S02]  /*2f260*/  LDL.LU R17, [R1+0x274] ;  /* 0x0002740001117983 */ /* 0x000ea40000300800 */
[----:B------:R-:W2:Y:S01]  /*2f270*/  LDL.LU R18, [R1+0x278] ;  /* 0x0002780001127983 */ /* 0x000ea20000300800 */
[----:B------:R-:W2:Y:S04]  /*2f280*/  LDL.LU R19, [R1+0x27c] ;  /* 0x00027c0001137983 */ /* 0x000ea80000300800 */
[----:B0-----:R-:W4:Y:S01]  /*2f290*/  LDL.LU R4, [R1+0x340] ;  /* 0x0003400001047983 */ /* 0x001f220000300800 */
[----:B------:R-:W4:Y:S02]  /*2f2a0*/  LDL.LU R5, [R1+0x344] ;  /* 0x0003440001057983 */ /* 0x000f240000300800 */
[----:B------:R-:W4:Y:S02]  /*2f2b0*/  LDL.LU R6, [R1+0x348] ;  /* 0x0003480001067983 */ /* 0x000f240000300800 */
[----:B------:R-:W4:Y:S01]  /*2f2c0*/  LDL.LU R7, [R1+0x34c] ;  /* 0x00034c0001077983 */ /* 0x000f220000300800 */
[----:B------:R-:W-:Y:S01]  /*2f2d0*/  STL [R1+0x1968], R0 ;  /* 0x0019680001007387 */ /* 0x000fe20000100800 */
[----:B------:R-:W-:Y:S02]  /*2f2e0*/  STL [R1+0x1964], R29 ;  /* 0x0019641d01007387 */ /* 0x000fe40000100800 */
[----:B------:R-:W-:Y:S02]  /*2f2f0*/  STL [R1+0x1960], R28 ;  /* 0x0019601c01007387 */ /* 0x000fe40000100800 */
[----:B------:R-:W2:Y:S01]  /*2f300*/  LDL.LU R12, [R1+0x250] ;  /* 0x00025000010c7983 */ /* 0x000ea20000300800 */
[----:B------:R-:W2:Y:S01]  /*2f310*/  LDL.LU R13, [R1+0x254] ;  /* 0x00025400010d7983 */ /* 0x000ea20000300800 */
[----:B------:R-:W2:Y:S02]  /*2f320*/  LDL.LU R14, [R1+0x258] ;  /* 0x00025800010e7983 */ /* 0x000ea40000300800 */
[----:B------:R-:W2:Y:S02]  /*2f330*/  LDL.LU R15, [R1+0x25c] ;  /* 0x00025c00010f7983 */ /* 0x000ea40000300800 */
[----:B-1----:R-:W-:Y:S01]  /*2f340*/  STL.64 [R1+0x1958], R26 ;  /* 0x0019581a01007387 */ /* 0x002fe20000100a00 */
[----:B------:R0:W-:Y:S04]  /*2f350*/  STL.64 [R1+0x1950], R24 ;  /* 0x0019501801007387 */ /* 0x0001e80000100a00 */
[----:B0-----:R-:W2:Y:S01]  /*2f360*/  LDL.LU.64 R24, [R1+0x100] ;  /* 0x0001000001187983 */ /* 0x001ea20000300a00 */
[----:B------:R-:W2:Y:S03]  /*2f370*/  LDL.LU.64 R26, [R1+0x108] ;  /* 0x00010800011a7983 */ /* 0x000ea60000300a00 */
[----:B--2---:R-:W-:Y:S01]  /*2f380*/  STL.64 [R1+0x1b00], R26 ;  /* 0x001b001a01007387 */ /* 0x004fe20000100a00 */
[----:B------:R0:W-:Y:S03]  /*2f390*/  STL.64 [R1+0x1af8], R24 ;  /* 0x001af81801007387 */ /* 0x0001e60000100a00 */
[----:B0-----:R-:W2:Y:S01]  /*2f3a0*/  LDL.LU R24, [R1+0x220] ;  /* 0x0002200001187983 */ /* 0x001ea20000300800 */
[----:B------:R-:W2:Y:S02]  /*2f3b0*/  LDL.LU R25, [R1+0x224] ;  /* 0x0002240001197983 */ /* 0x000ea40000300800 */
[----:B------:R-:W2:Y:S02]  /*2f3c0*/  LDL.LU R26, [R1+0x228] ;  /* 0x00022800011a7983 */ /* 0x000ea40000300800 */
[----:B------:R-:W2:Y:S01]  /*2f3d0*/  LDL.LU R27, [R1+0x22c] ;  /* 0x00022c00011b7983 */ /* 0x000ea20000300800 */
[C---:B----4-:R-:W-:Y:S01]  /*2f3e0*/  HMMA.16816.F32 R4, R20.reuse, R8, R4 ;  /* 0x000000081404723c */ /* 0x050fe20000001804 */
[----:B--2---:R-:W-:Y:S01]  /*2f3f0*/  STL.64 [R1+0x1b18], R26 ;  /* 0x001b181a01007387 */ /* 0x004fe20000100a00 */
[----:B------:R0:W-:Y:S03]  /*2f400*/  STL.64 [R1+0x1b10], R24 ;  /* 0x001b101801007387 */ /* 0x0001e60000100a00 */
        /* <DEDUP_REMOVED lines=8> */
[----:B------:R-:W2:Y:S02]  /*2f490*/  LDL.LU R26, [R1+0x248] ;  /* 0x00024800011a7983 */ /* 0x000ea40000300800 */
[----:B------:R-:W2:Y:S02]  /*2f4a0*/  LDL.LU R27, [R1+0x24c] ;  /* 0x00024c00011b7983 */ /* 0x000ea40000300800 */
[----:B------:R0:W-:Y:S01]  /*2f4b0*/  STL.64 [R1+0x60], R4 ;  /* 0x0000600401007387 */ /* 0x0001e20000100a00 */
[----:B------:R1:W-:Y:S03]  /*2f4c0*/  STL.64 [R1+0x68], R6 ;  /* 0x0000680601007387 */ /* 0x0003e60000100a00 */
[----:B0-----:R-:W1:Y:S02]  /*2f4d0*/  LDL.LU.64 R4, [R1+0x1b70] ;  /* 0x001b700001047983 */ /* 0x001e640000300a00 */
[C---:B-1----:R-:W-:Y:S02]  /*2f4e0*/  HMMA.16816.F32 R4, R20.reuse, R4, R16 ;  /* 0x000000041404723c */ /* 0x042fe40000001810 */
[----:B------:R-:W4:Y:S01]  /*2f4f0*/  LDL.LU.64 R18, [R1+0x1b68] ;  /* 0x001b680001127983 */ /* 0x000f220000300a00 */
[----:B------:R-:W4:Y:S11]  /*2f500*/  LDL.LU.64 R16, [R1+0x1b60] ;  /* 0x001b600001107983 */ /* 0x000f360000300a00 */
[----:B------:R-:W-:Y:S09]  /*2f510*/  @!UPT UIADD3 URZ, URZ, URZ, URZ ;  /* 0x0000003f3f3ff290 */ /* 0x000ff2000fffe03f */
[----:B------:R-:W-:Y:S01]  /*2f520*/  STL.64 [R1+0x50], R4 ;  /* 0x0000500401007387 */ /* 0x000fe20000100a00 */
[----:B------:R0:W-:Y:S03]  /*2f530*/  STL.64 [R1+0x58], R6 ;  /* 0x0000580601007387 */ /* 0x0001e60000100a00 */
[----:B0-----:R-:W2:Y:S01]  /*2f540*/  LDL.LU.64 R6, [R1+0x1b58] ;  /* 0x001b580001067983 */ /* 0x001ea20000300a00 */
[----:B------:R-:W4:Y:S02]  /*2f550*/  LDL.LU.64 R4, [R1+0x1b50] ;  /* 0x001b500001047983 */ /* 0x000f240000300a00 */
[C---:B----4-:R-:W-:Y:S11]  /*2f560*/  HMMA.16816.F32 R16, R20.reuse, R4, R16 ;  /* 0x000000041410723c */ /* 0x050ff60000001810 */
[----:B------:R-:W-:Y:S11]  /*2f570*/  @!UPT UIADD3 URZ, URZ, URZ, URZ ;  /* 0x0000003f3f3ff290 */ /* 0x000ff6000fffe03f */
[----:B------:R-:W-:Y:S01]  /*2f580*/  @!UPT UIADD3 URZ, URZ, URZ, URZ ;  /* 0x0000003f3f3ff290 */ /* 0x000fe2000fffe03f */
[----:B------:R-:W-:Y:S01]  /*2f590*/  STL.64 [R1+0x40], R16 ;  /* 0x0000401001007387 */ /* 0x000fe20000100a00 */
[----:B------:R0:W-:Y:S03]  /*2f5a0*/  STL.64 [R1+0x48], R18 ;  /* 0x0000481201007387 */ /* 0x0001e60000100a00 */
[----:B0-----:R-:W4:Y:S01]  /*2f5b0*/  LDL.LU.64 R18, [R1+0x1b48] ;  /* 0x001b480001127983 */ /* 0x001f220000300a00 */
[----:B------:R-:W3:Y:S02]  /*2f5c0*/  LDL.LU.64 R16, [R1+0x1b40] ;  /* 0x001b400001107983 */ /* 0x000ee40000300a00 */
[----:B--2---:R0:W-:Y:S02]  /*2f5d0*/  STL.64 [R1+0x1ac0], R6 ;  /* 0x001ac00601007387 */ /* 0x0041e40000100a00 */
[----:B------:R-:W2:Y:S01]  /*2f5e0*/  LDL.LU R4, [R1+0x210] ;  /* 0x0002100001047983 */ /* 0x000ea20000300800 */
[----:B------:R-:W2:Y:S04]  /*2f5f0*/  LDL.LU R5, [R1+0x214] ;  /* 0x0002140001057983 */ /* 0x000ea80000300800 */
[----:B0-----:R-:W2:Y:S01]  /*2f600*/  LDL.LU R6, [R1+0x218] ;  /* 0x0002180001067983 */ /* 0x001ea20000300800 */
[C---:B---3--:R-:W-:Y:S11]  /*2f610*/  HMMA.16816.F32 R12, R20.reuse, R16, R12 ;  /* 0x00000010140c723c */ /* 0x048ff6000000180c */
[----:B------:R-:W-:Y:S11]  /*2f620*/  @!UPT UIADD3 URZ, URZ, URZ, URZ ;  /* 0x0000003f3f3ff290 */ /* 0x000ff6000fffe03f */
[----:B------:R-:W-:Y:S01]  /*2f630*/  @!UPT UIADD3 URZ, URZ, URZ, URZ ;  /* 0x0000003f3f3ff290 */ /* 0x000fe2000fffe03f */
[----:B------:R0:W-:Y:S01]  /*2f640*/  STL.64 [R1], R12 ;  /* 0x0000000c01007387 */ /* 0x0001e20000100a00 */
[----:B------:R1:W-:Y:S03]  /*2f650*/  STL.64 [R1+0x8], R14 ;  /* 0x0000080e01007387 */ /* 0x0003e60000100a00 */
[----:B0-----:R-:W1:Y:S02]  /*2f660*/  LDL.LU.64 R12, [R1+0x1b38] ;  /* 0x001b3800010c7983 */ /* 0x001e640000300a00 */
[----:B-1----:R-:W-:Y:S02]  /*2f670*/  HMMA.16816.F32 R12, R20, R12, R24 ;  /* 0x0000000c140c723c */ /* 0x002fe40000001818 */
[----:B------:R-:W3:Y:S01]  /*2f680*/  LDL.LU.64 R26, [R1+0x1b30] ;  /* 0x001b3000011a7983 */ /* 0x000ee20000300a00 */
[----:B------:R-:W3:Y:S11]  /*2f690*/  LDL.LU.64 R24, [R1+0x1b28] ;  /* 0x001b280001187983 */ /* 0x000ef60000300a00 */
[----:B------:R-:W-:Y:S09]  /*2f6a0*/  @!UPT UIADD3 URZ, URZ, URZ, URZ ;  /* 0x0000003f3f3ff290 */ /* 0x000ff2000fffe03f */
[----:B------:R0:W-:Y:S01]  /*2f6b0*/  STL.64 [R1+0x120], R12 ;  /* 0x0001200c01007387 */ /* 0x0001e20000100a00 */
[----:B------:R3:W-:Y:S03]  /*2f6c0*/  STL [R1+0x128], R14 ;  /* 0x0001280e01007387 */ /* 0x0007e60000100800 */
[----:B0-----:R-:W3:Y:S01]  /*2f6d0*/  LDL.LU.64 R12, [R1+0x1b20] ;  /* 0x001b2000010c7983 */ /* 0x001ee20000300a00 */
[----:B------:R-:W-:Y:S02]  /*2f6e0*/  IMAD.MOV.U32 R7, RZ, RZ, R2 ;  /* 0x000000ffff077224 */ /* 0x000fe400078e0002 */
[----:B------:R-:W-:-:S05]  /*2f6f0*/  IMAD.MOV.U32 R2, RZ, RZ, R15 ;  /* 0x000000ffff027224 */ /* 0x000fca00078e000f */
[----:B------:R-:W-:Y:S01]  /*2f700*/  STL [R1+0x1948], R2 ;  /* 0x0019480201007387 */ /* 0x000fe20000100800 */
[C---:B---3--:R-:W-:Y:S03]  /*2f710*/  HMMA.16816.F32 R12, R20.reuse, R12, R24 ;  /* 0x0000000c140c723c */ /* 0x048fe60000001818 */
[----:B------:R-:W3:Y:S01]  /*2f720*/  LDL.LU.64 R26, [R1+0x1b18] ;  /* 0x001b1800011a7983 */ /* 0x000ee20000300a00 */
[----:B------:R-:W3:Y:S11]  /*2f730*/  LDL.LU.64 R24, [R1+0x1b10] ;  /* 0x001b100001187983 */ /* 0x000ef60000300a00 */
[----:B------:R-:W-:Y:S08]  /*2f740*/  @!UPT UIADD3 URZ, URZ, URZ, URZ ;  /* 0x0000003f3f3ff290 */ /* 0x000ff0000fffe03f */
[----:B------:R3:W-:Y:S01]  /*2f750*/  STL [R1+0x14c], R15 ;  /* 0x00014c0f01007387 */ /* 0x0007e20000100800 */
[----:B------:R-:W-:Y:S02]  /*2f760*/  IMAD.MOV.U32 R0, RZ, RZ, R12 ;  /* 0x000000ffff007224 */ /* 0x000fe400078e000c */
[----:B------:R-:W-:Y:S02]  /*2f770*/  IMAD.MOV.U32 R29, RZ, RZ, R13 ;  /* 0x000000ffff1d7224 */ /* 0x000fe400078e000d */
[----:B------:R-:W3:Y:S01]  /*2f780*/  LDL.LU.64 R12, [R1+0x1b08] ;  /* 0x001b0800010c7983 */ /* 0x000ee20000300a00 */
[----:B------:R-:W-:Y:S02]  /*2f790*/  IMAD.MOV.U32 R28, RZ, RZ, R14 ;  /* 0x000000ffff1c7224 */ /* 0x000fe400078e000e */
[----:B------:R-:W-:Y:S02]  /*2f7a0*/  STL [R1+0x1994], R29 ;  /* 0x0019941d01007387 */ /* 0x000fe40000100800 */
[----:B------:R-:W-:Y:S01]  /*2f7b0*/  STL [R1+0x1990], R0 ;  /* 0x0019900001007387 */ /* 0x000fe20000100800 */
[C---:B---3--:R-:W-:Y:S01]  /*2f7c0*/  HMMA.16816.F32 R12, R20.reuse, R12, R24 ;  /* 0x0000000c140c723c */ /* 0x048fe20000001818 */
[----:B------:R-:W3:Y:S01]  /*2f7d0*/  LDL.LU.64 R26, [R1+0x1b00] ;  /* 0x001b0000011a7983 */ /* 0x000ee20000300a00 */
[----:B------:R-:W2:Y:S11]  /*2f7e0*/  LDL.LU.64 R24, [R1+0x1af8] ;  /* 0x001af80001187983 */ /* 0x000eb60000300a00 */
[----:B------:R-:W-:Y:S10]  /*2f7f0*/  @!UPT UIADD3 URZ, URZ, URZ, URZ ;  /* 0x0000003f3f3ff290 */ /* 0x000ff4000fffe03f */
[----:B------:R-:W-:Y:S01]  /*2f800*/  STL.64 [R1+0x170], R12 ;  /* 0x0001700c01007387 */ /* 0x000fe20000100a00 */
[----:B------:R0:W-:Y:S03]  /*2f810*/  STL.64 [R1+0x178], R14 ;  /* 0x0001780e01007387 */ /* 0x0001e60000100a00 */
[----:B0-----:R-:W2:Y:S01]  /*2f820*/  LDL.LU.64 R14, [R1+0x1af0] ;  /* 0x001af000010e7983 */ /* 0x001ea20000300a00 */
[----:B------:R-:W2:Y:S02]  /*2f830*/  LDL.LU.64 R12, [R1+0x1ae8] ;  /* 0x001ae800010c7983 */ /* 0x000ea40000300a00 */
[----:B--2---:R-:W-:Y:S01]  /*2f840*/  HMMA.16816.F32 R20, R20, R24, R12 ;  /* 0x000000181414723c */ /* 0x004fe2000000180c */
[----:B------:R-:W2:Y:S01]  /*2f850*/  LDL.LU.64 R14, [R1+0x1ae0] ;  /* 0x001ae000010e7983 */ /* 0x000ea20000300a00 */
[----:B------:R-:W2:Y:S05]  /*2f860*/  LDL.LU.64 R12, [R1+0x1ad8] ;  /* 0x001ad800010c7983 */ /* 0x000eaa0000300a00 */
[----:B------:R-:W-:-:S02]  /*2f870*/  IMAD.MOV.U32 R25, RZ, RZ, R10 ;  /* 0x000000ffff197224 */ /* 0x000fc400078e000a */
[----:B------:R-:W-:Y:S11]  /*2f880*/  IMAD.MOV.U32 R24, RZ, RZ, R11 ;  /* 0x000000ffff187224 */ /* 0x000ff600078e000b */
[----:B------:R-:W-:Y:S03]  /*2f890*/  @!UPT UIADD3 URZ, URZ, URZ, URZ ;  /* 0x0000003f3f3ff290 */ /* 0x000fe6000fffe03f */
[----:B------:R4:W-:Y:S01]  /*2f8a0*/  STL.64 [R1+0x18c0], R22 ;  /* 0x0018c01601007387 */ /* 0x0009e20000100a00 */
[----:B------:R0:W-:Y:S02]  /*2f8b0*/  STL.64 [R1+0x18b8], R20 ;  /* 0x0018b81401007387 */ /* 0x0001e40000100a00 */
[----:B----4-:R-:W-:Y:S02]  /*2f8c0*/  IMAD.MOV.U32 R22, RZ, RZ, R18 ;  /* 0x000000ffff167224 */ /* 0x010fe400078e0012 */
[----:B0-----:R-:W-:Y:S02]  /*2f8d0*/  IMAD.MOV.U32 R21, RZ, RZ, R19 ;  /* 0x000000ffff157224 */ /* 0x001fe400078e0013 */
[----:B------:R-:W-:Y:S01]  /*2f8e0*/  IMAD.MOV.U32 R23, RZ, RZ, R3 ;  /* 0x000000ffff177224 */ /* 0x000fe200078e0003 */
[C---:B--2---:R-:W-:Y:S11]  /*2f8f0*/  HMMA.16816.F32 R4, R12.reuse, R10, R4 ;  /* 0x0000000a0c04723c */ /* 0x044ff60000001804 */
[----:B------:R-:W-:Y:S11]  /*2f900*/  @!UPT UIADD3 URZ, URZ, URZ, URZ ;  /* 0x0000003f3f3ff290 */ /* 0x000ff6000fffe03f */
[----:B------:R-:W-:Y:S01]  /*2f910*/  @!UPT UIADD3 URZ, URZ, URZ, URZ ;  /* 0x0000003f3f3ff290 */ /* 0x000fe2000fffe03f */
[----:B------:R0:W-:Y:S01]  /*2f920*/  STL.64 [R1+0x1c0], R4 ;  /* 0x0001c00401007387 */ /* 0x0001e20000100a00 */
[----:B------:R1:W-:Y:S02]  /*2f930*/  STL [R1+0x1c8], R6 ;  /* 0x0001c80601007387 */ /* 0x0003e40000100800 */
[----:B------:R-:W-:Y:S01]  /*2f940*/  IMAD.MOV.U32 R16, RZ, RZ, R7 ;  /* 0x000000ffff107224 */ /* 0x000fe200078e0007 */
[----:B0-----:R-:W2:Y:S01]  /*2f950*/  LDL.LU R4, [R1+0x290] ;  /* 0x0002900001047983 */ /* 0x001ea20000300800 */
[----:B------:R-:W2:Y:S02]  /*2f960*/  LDL.LU R5, [R1+0x294] ;  /* 0x0002940001057983 */ /* 0x000ea40000300800 */
[----:B-1----:R-:W2:Y:S02]  /*2f970*/  LDL.LU R6, [R1+0x298] ;  /* 0x0002980001067983 */ /* 0x002ea40000300800 */
[----:B------:R-:W2:Y:S01]  /*2f980*/  LDL.LU R7, [R1+0x29c] ;  /* 0x00029c0001077983 */ /* 0x000ea20000300800 */
[----:B---3--:R-:W-:Y:S01]  /*2f990*/  STL.64 [R1+0x1a78], R26 ;  /* 0x001a781a01007387 */ /* 0x008fe20000100a00 */
[----:B------:R0:W-:Y:S02]  /*2f9a0*/  STL.64 [R1+0x1a70], R24 ;  /* 0x001a701801007387 */ /* 0x0001e40000100a00 */
[----:B------:R-:W3:Y:S02]  /*2f9b0*/  LDL.LU R20, [R1+0xd0] ;  /* 0x0000d00001147983 */ /* 0x000ee40000300800 */
[----:B------:R-:W4:Y:S01]  /*2f9c0*/  LDL.LU R19, [R1+0x1ad0] ;  /* 0x001ad00001137983 */ /* 0x000f220000300800 */
[----:B------:R-:W2:Y:S01]  /*2f9d0*/  LDL.LU R18, [R1+0x1acc] ;  /* 0x001acc0001127983 */ /* 0x000ea20000300800 */
[----:B------:R-:W2:Y:S03]  /*2f9e0*/  LDL.LU R3, [R1+0x1ac8] ;  /* 0x001ac80001037983 */ /* 0x000ea60000300800 */
        /* <DEDUP_REMOVED lines=16> */
[----:B------:R-:W2:Y:S01]  /*2faf0*/  LDL.LU R8, [R1+0x2f0] ;  /* 0x0002f00001087983 */ /* 0x000ea20000300800 */
[----:B------:R-:W2:Y:S02]  /*2fb00*/  LDL.LU R9, [R1+0x2f4] ;  /* 0x0002f40001097983 */ /* 0x000ea40000300800 */
[----:B------:R-:W2:Y:S02]  /*2fb10*/  LDL.LU R10, [R1+0x2f8] ;  /* 0x0002f800010a7983 */ /* 0x000ea40000300800 */
[----:B------:R-:W2:Y:S02]  /*2fb20*/  LDL.LU R11, [R1+0x2fc] ;  /* 0x0002fc00010b7983 */ /* 0x000ea40000300800 */
[----:B--2---:R0:W-:Y:S01]  /*2fb30*/  STL.64 [R1+0x1a88], R10 ;  /* 0x001a880a01007387 */ /* 0x0041e20000100a00 */
[----:B------:R-:W-:Y:S03]  /*2fb40*/  STL.64 [R1+0x1a80], R8 ;  /* 0x001a800801007387 */ /* 0x000fe60000100a00 */
[----:B0-----:R-:W2:Y:S01]  /*2fb50*/  LDL.64 R10, [R1+0xc8] ;  /* 0x0000c800010a7983 */ /* 0x001ea20000100a00 */
[----:B------:R0:W-:Y:S02]  /*2fb60*/  STL.64 [R1+0x19a0], R22 ;  /* 0x0019a01601007387 */ /* 0x0001e40000100a00 */
[----:B---3--:R-:W-:Y:S01]  /*2fb70*/  STL.64 [R1+0x1998], R20 ;  /* 0x0019981401007387 */ /* 0x008fe20000100a00 */
[----:B0-----:R-:W3:Y:S01]  /*2fb80*/  LDL.LU.64 R22, [R1+0x28] ;  /* 0x0000280001167983 */ /* 0x001ee20000300a00 */
[----:B------:R-:W-:Y:S01]  /*2fb90*/  STL [R1+0x18c8], R16 ;  /* 0x0018c81001007387 */ /* 0x000fe20000100800 */
[----:B---3--:R-:W-:Y:S11]  /*2fba0*/  HMMA.16816.F32 R4, R12, R22, R4 ;  /* 0x000000160c04723c */ /* 0x008ff60000001804 */
[----:B------:R-:W-:Y:S11]  /*2fbb0*/  @!UPT UIADD3 URZ, URZ, URZ, URZ ;  /* 0x0000003f3f3ff290 */ /* 0x000ff6000fffe03f */
[----:B------:R-:W-:Y:S01]  /*2fbc0*/  @!UPT UIADD3 URZ, URZ, URZ, URZ ;  /* 0x0000003f3f3ff290 */ /* 0x000fe2000fffe03f */
[----:B------:R-:W-:Y:S01]  /*2fbd0*/  STL.64 [R1+0x1e0], R4 ;  /* 0x0001e00401007387 */ /* 0x000fe20000100a00 */
[----:B------:R0:W-:Y:S03]  /*2fbe0*/  STL.64 [R1+0x1e8], R6 ;  /* 0x0001e80601007387 */ /* 0x0001e60000100a00 */
[----:B0-----:R-:W3:Y:S01]  /*2fbf0*/  LDL.LU.64 R6, [R1+0x1ac0] ;  /* 0x001ac00001067983 */ /* 0x001ee20000300a00 */
[----:B------:R0:W-:Y:S02]  /*2fc00*/  STL.64 [R1+0x1a48], R22 ;  /* 0x001a481601007387 */ /* 0x0001e40000100a00 */
[----:B------:R-:W2:Y:S02]  /*2fc10*/  LDL.LU R20, [R1+0x2d0] ;  /* 0x0002d00001147983 */ /* 0x000ea40000300800 */
[----:B------:R-:W2:Y:S02]  /*2fc20*/  LDL.LU R21, [R1+0x2d4] ;  /* 0x0002d40001157983 */ /* 0x000ea40000300800 */
[----:B0-----:R-:W-:-:S02]  /*2fc30*/  IMAD.MOV.U32 R22, RZ, RZ, R3 ;  /* 0x000000ffff167224 */ /* 0x001fc400078e0003 */
[----:B------:R-:W-:Y:S01]  /*2fc40*/  IMAD.MOV.U32 R23, RZ, RZ, R18 ;  /* 0x000000ffff177224 */ /* 0x000fe200078e0012 */
[----:B------:R-:W2:Y:S01]  /*2fc50*/  LDL.LU R3, [R1+0x1abc] ;  /* 0x001abc0001037983 */ /* 0x000ea20000300800 */
[----:B------:R-:W2:Y:S01]  /*2fc60*/  LDL.LU R18, [R1+0x1ab8] ;  /* 0x001ab80001127983 */ /* 0x000ea20000300800 */
[C---:B---3--:R-:W-:Y:S02]  /*2fc70*/  HMMA.16816.F32 R4, R12.reuse, R6, R24 ;  /* 0x000000060c04723c */ /* 0x048fe40000001818 */
[----:B------:R-:W2:Y:S01]  /*2fc80*/  LDL.LU.64 R26, [R1+0x1ab0] ;  /* 0x001ab000011a7983 */ /* 0x000ea20000300a00 */
[----:B------:R-:W2:Y:S11]  /*2fc90*/  LDL.LU.64 R24, [R1+0x1aa8] ;  /* 0x001aa80001187983 */ /* 0x000eb60000300a00 */
[----:B------:R-:W-:Y:S09]  /*2fca0*/  @!UPT UIADD3 URZ, URZ, URZ, URZ ;  /* 0x0000003f3f3ff290 */ /* 0x000ff2000fffe03f */
[----:B------:R4:W-:Y:S01]  /*2fcb0*/  STL.64 [R1+0x200], R4 ;  /* 0x0002000401007387 */ /* 0x0009e20000100a00 */
[----:B------:R0:W-:Y:S02]  /*2fcc0*/  STL.64 [R1+0x208], R6 ;  /* 0x0002080601007387 */ /* 0x0001e40000100a00 */
[----:B----4-:R-:W-:Y:S02]  /*2fcd0*/  IMAD.MOV.U32 R4, RZ, RZ, R19 ;  /* 0x000000ffff047224 */ /* 0x010fe400078e0013 */
[----:B------:R-:W2:Y:S01]  /*2fce0*/  LDL.LU R19, [R1+0x1aa0] ;  /* 0x001aa00001137983 */ /* 0x000ea20000300800 */
[----:B------:R-:W3:Y:S02]  /*2fcf0*/  LDL.LU R5, [R1+0x154] ;  /* 0x0001540001057983 */ /* 0x000ee40000300800 */
[----:B0-----:R-:W4:Y:S02]  /*2fd00*/  LDL.LU R6, [R1+0x158] ;  /* 0x0001580001067983 */ /* 0x001f240000300800 */
[----:B------:R-:W4:Y:S01]  /*2fd10*/  LDL.LU R7, [R1+0x15c] ;  /* 0x00015c0001077983 */ /* 0x000f220000300800 */
[----:B--2---:R-:W-:Y:S01]  /*2fd20*/  HMMA.16816.F32 R24, R12, R18, R24 ;  /* 0x000000120c18723c */ /* 0x004fe20000001818 */
[----:B----4-:R0:W-:Y:S01]  /*2fd30*/  STL.64 [R1+0x19e0], R6 ;  /* 0x0019e00601007387 */ /* 0x0101e20000100a00 */
[----:B---3--:R-:W-:Y:S03]  /*2fd40*/  STL.64 [R1+0x19d8], R4 ;  /* 0x0019d80401007387 */ /* 0x008fe60000100a00 */
[----:B0-----:R-:W2:Y:S11]  /*2fd50*/  LDL R6, [R1+0xe8] ;  /* 0x0000e80001067983 */ /* 0x001eb60000100800 */
[----:B------:R-:W-:Y:S07]  /*2fd60*/  @!UPT UIADD3 URZ, URZ, URZ, URZ ;  /* 0x0000003f3f3ff290 */ /* 0x000fee000fffe03f */
[----:B------:R0:W-:Y:S01]  /*2fd70*/  STL.64 [R1+0x220], R24 ;  /* 0x0002201801007387 */ /* 0x0001e20000100a00 */
[----:B------:R-:W-:Y:S02]  /*2fd80*/  IMAD.MOV.U32 R16, RZ, RZ, R26 ;  /* 0x000000ffff107224 */ /* 0x000fe400078e001a */
[----:B------:R-:W-:Y:S02]  /*2fd90*/  IMAD.MOV.U32 R17, RZ, RZ, R27 ;  /* 0x000000ffff117224 */ /* 0x000fe400078e001b */
[----:B------:R-:W3:Y:S04]  /*2fda0*/  LDL.LU.64 R26, [R1+0x1a98] ;  /* 0x001a9800011a7983 */ /* 0x000ee80000300a00 */
[----:B0-----:R-:W3:Y:S01]  /*2fdb0*/  LDL.LU.64 R24, [R1+0x1a90] ;  /* 0x001a900001187983 */ /* 0x001ee20000300a00 */
[----:B------:R0:W-:Y:S02]  /*2fdc0*/  STL.64 [R1+0x1a30], R18 ;  /* 0x001a301201007387 */ /* 0x0001e40000100a00 */
[----:B------:R-:W-:Y:S02]  /*2fdd0*/  STL.64 [R1+0x1a28], R16 ;  /* 0x001a281001007387 */ /* 0x000fe40000100a00 */
[----:B------:R-:W-:-:S02]  /*2fde0*/  IMAD.MOV.U32 R2, RZ, RZ, R10 ;  /* 0x000000ffff027224 */ /* 0x000fc400078e000a */
[----:B------:R-:W-:Y:S01]  /*2fdf0*/  IMAD.MOV.U32 R0, RZ, RZ, R11 ;  /* 0x000000ffff007224 */ /* 0x000fe200078e000b */
[----:B0-----:R-:W4:Y:S01]  /*2fe00*/  LDL.64 R18, [R1+0xb8] ;  /* 0x0000b80001127983 */ /* 0x001f220000100a00 */
[C---:B---3--:R-:W-:Y:S03]  /*2fe10*/  HMMA.16816.F32 R24, R12.reuse, R10, R24 ;  /* 0x0000000a0c18723c */ /* 0x048fe60000001818 */
[----:B------:R-:W3:Y:S01]  /*2fe20*/  LDL.LU.64 R10, [R1+0x1a88] ;  /* 0x001a8800010a7983 */ /* 0x000ee20000300a00 */
[----:B------:R-:W3:Y:S02]  /*2fe30*/  LDL.LU.64 R8, [R1+0x1a80] ;  /* 0x001a800001087983 */ /* 0x000ee40000300a00 */
[----:B------:R-:W-:Y:S02]  /*2fe40*/  IMAD.MOV.U32 R7, RZ, RZ, R3 ;  /* 0x000000ffff077224 */ /* 0x000fe400078e0003 */
[----:B----4-:R-:W-:Y:S11]  /*2fe50*/  IMAD.MOV.U32 R4, RZ, RZ, R18 ;  /* 0x000000ffff047224 */ /* 0x010ff600078e0012 */
[----:B------:R-:W-:Y:S04]  /*2fe60*/  @!UPT UIADD3 URZ, URZ, URZ, URZ ;  /* 0x0000003f3f3ff290 */ /* 0x000fe8000fffe03f */
[----:B------:R-:W-:Y:S01]  /*2fe70*/  STL.64 [R1+0x270], R24 ;  /* 0x0002701801007387 */ /* 0x000fe20000100a00 */
[----:B------:R-:W-:Y:S02]  /*2fe80*/  IMAD.MOV.U32 R3, RZ, RZ, R27 ;  /* 0x000000ffff037224 */ /* 0x000fe400078e001b */
[----:B------:R0:W-:Y:S02]  /*2fe90*/  STL [R1+0x278], R26 ;  /* 0x0002781a01007387 */ /* 0x0001e40000100800 */
[----:B0-----:R-:W4:Y:S01]  /*2fea0*/  LDL.LU.64 R26, [R1+0x1a78] ;  /* 0x001a7800011a7983 */ /* 0x001f220000300a00 */
[----:B------:R-:W4:Y:S02]  /*2feb0*/  LDL.LU.64 R24, [R1+0x1a70] ;  /* 0x001a700001187983 */ /* 0x000f240000300a00 */
[----:B------:R0:W-:Y:S02]  /*2fec0*/  STL [R1+0x18a0], R3 ;  /* 0x0018a00301007387 */ /* 0x0001e40000100800 */
[----:B0-----:R-:W-:Y:S01]  /*2fed0*/  IMAD.MOV.U32 R3, RZ, RZ, R19 ;  /* 0x000000ffff037224 */ /* 0x001fe200078e0013 */
        /* <DEDUP_REMOVED lines=8> */
[----:B------:R0:W-:Y:S01]  /*2ff60*/  STL.64 [R1+0x2d0], R16 ;  /* 0x0002d01001007387 */ /* 0x0001e20000100a00 */
[----:B------:R1:W-:Y:S04]  /*2ff70*/  STL.64 [R1+0x2d8], R18 ;  /* 0x0002d81201007387 */ /* 0x0003e80000100a00 */
[----:B0-----:R-:W3:Y:S01]  /*2ff80*/  LDL.LU R16, [R1+0x1d0] ;  /* 0x0001d00001107983 */ /* 0x001ee20000300800 */
[----:B------:R-:W3:Y:S02]  /*2ff90*/  LDL.LU R17, [R1+0x1d4] ;  /* 0x0001d40001117983 */ /* 0x000ee40000300800 */
[----:B-1----:R-:W2:Y:S02]  /*2ffa0*/  LDL.LU R18, [R1+0x1d8] ;  /* 0x0001d80001127983 */ /* 0x002ea40000300800 */
[----:B------:R-:W2:Y:S02]  /*2ffb0*/  LDL.LU R19, [R1+0x1dc] ;  /* 0x0001dc0001137983 */ /* 0x000ea40000300800 */
[----:B--2---:R-:W-:Y:S01]  /*2ffc0*/  STL.64 [R1+0x1a40], R18 ;  /* 0x001a401201007387 */ /* 0x004fe20000100a00 */
[----:B---3--:R0:W-:Y:S03]  /*2ffd0*/  STL.64 [R1+0x1a38], R16 ;  /* 0x001a381001007387 */ /* 0x0081e60000100a00 */
[----:B0-----:R-:W2:Y:S01]  /*2ffe0*/  LDL.LU R16, [R1+0x1f0] ;  /* 0x0001f00001107983 */ /* 0x001ea20000300800 */
[----:B------:R-:W2:Y:S02]  /*2fff0*/  LDL.LU R17, [R1+0x1f4] ;  /* 0x0001f40001117983 */ /* 0x000ea40000300800 */
[----:B------:R-:W3:Y:S02]  /*30000*/  LDL.LU R18, [R1+0x1f8] ;  /* 0x0001f80001127983 */ /* 0x000ee40000300800 */
[----:B------:R-:W3:Y:S02]  /*30010*/  LDL.LU R19, [R1+0x1fc] ;  /* 0x0001fc0001137983 */ /* 0x000ee40000300800 */
[----:B------:R-:W-:-:S02]  /*30020*/  IMAD.MOV.U32 R6, RZ, RZ, R4 ;  /* 0x000000ffff067224 */ /* 0x000fc400078e0004 */
[----:B------:R-:W-:Y:S01]  /*30030*/  IMAD.MOV.U32 R7, RZ, RZ, R3 ;  /* 0x000000ffff077224 */ /* 0x000fe200078e0003 */
[----:B---3--:R-:W-:Y:S01]  /*30040*/  STL.64 [R1+0x1a58], R18 ;  /* 0x001a581201007387 */ /* 0x008fe20000100a00 */
[----:B--2---:R0:W-:Y:S03]  /*30050*/  STL.64 [R1+0x1a50], R16 ;  /* 0x001a501001007387 */ /* 0x0041e60000100a00 */
[----:B0-----:R-:W2:Y:S01]  /*30060*/  LDL.LU R16, [R1+0x280] ;  /* 0x0002800001107983 */ /* 0x001ea20000300800 */
[----:B------:R-:W2:Y:S02]  /*30070*/  LDL.LU R17, [R1+0x284] ;  /* 0x0002840001117983 */ /* 0x000ea40000300800 */
[----:B------:R-:W2:Y:S02]  /*30080*/  LDL.LU R18, [R1+0x288] ;  /* 0x0002880001127983 */ /* 0x000ea40000300800 */
[----:B------:R-:W2:Y:S01]  /*30090*/  LDL.LU R19, [R1+0x28c] ;  /* 0x00028c0001137983 */ /* 0x000ea20000300800 */
[----:B------:R0:W-:Y:S02]  /*300a0*/  STL.64 [R1+0x1a08], R6 ;  /* 0x001a080601007387 */ /* 0x0001e40000100a00 */
[----:B0-----:R-:W-:-:S02]  /*300b0*/  IMAD.MOV.U32 R6, RZ, RZ, R2 ;  /* 0x000000ffff067224 */ /* 0x001fc400078e0002 */
[----:B------:R-:W-:-:S05]  /*300c0*/  IMAD.MOV.U32 R7, RZ, RZ, R0 ;  /* 0x000000ffff077224 */ /* 0x000fca00078e0000 */
[----:B------:R0:W-:Y:S01]  /*300d0*/  STL.64 [R1+0x1a20], R6 ;  /* 0x001a200601007387 */ /* 0x0001e20000100a00 */
[----:B------:R-:W3:Y:S02]  /*300e0*/  LDL.LU R4, [R1+0x2a0] ;  /* 0x0002a00001047983 */ /* 0x000ee40000300800 */
[----:B------:R-:W3:Y:S01]  /*300f0*/  LDL.LU R5, [R1+0x2a4] ;  /* 0x0002a40001057983 */ /* 0x000ee20000300800 */
[----:B0-----:R-:W3:Y:S01]  /*30100*/  LDL.LU R6, [R1+0x2a8] ;  /* 0x0002a80001067983 */ /* 0x001ee20000300800 */
[----:B------:R-:W3:Y:S02]  /*30110*/  LDL.LU R7, [R1+0x2ac] ;  /* 0x0002ac0001077983 */ /* 0x000ee40000300800 */
[----:B----4-:R-:W-:Y:S02]  /*30120*/  IMAD.MOV.U32 R23, RZ, RZ, R24 ;  /* 0x000000ffff177224 */ /* 0x010fe400078e0018 */
[----:B------:R-:W-:Y:S01]  /*30130*/  IMAD.MOV.U32 R22, RZ, RZ, R25 ;  /* 0x000000ffff167224 */ /* 0x000fe200078e0019 */
[----:B---3--:R-:W-:Y:S01]  /*30140*/  HMMA.16816.F32 R12, R12, R26, R4 ;  /* 0x0000001a0c0c723c */ /* 0x008fe20000001804 */
[----:B------:R-:W3:Y:S11]  /*30150*/  LDL.LU R4, [R1+0x1b0] ;  /* 0x0001b00001047983 */ /* 0x000ef60000300800 */
[----:B------:R-:W-:Y:S11]  /*30160*/  @!UPT UIADD3 URZ, URZ, URZ, URZ ;  /* 0x0000003f3f3ff290 */ /* 0x000ff6000fffe03f */
[----:B------:R-:W-:Y:S01]  /*30170*/  STL.64 [R1+0x2c0], R12 ;  /* 0x0002c00c01007387 */ /* 0x000fe20000100a00 */
[----:B------:R-:W-:Y:S02]  /*30180*/  STL.64 [R1+0x2c8], R14 ;  /* 0x0002c80e01007387 */ /* 0x000fe40000100a00 */
[----:B------:R-:W3:Y:S02]  /*30190*/  LDL.LU R5, [R1+0x1b4] ;  /* 0x0001b40001057983 */ /* 0x000ee40000300800 */
[----:B------:R-:W3:Y:S01]  /*301a0*/  LDL.LU R6, [R1+0x1b8] ;  /* 0x0001b80001067983 */ /* 0x000ee20000300800 */
[----:B------:R-:W3:Y:S01]  /*301b0*/  LDL.LU R7, [R1+0x1bc] ;  /* 0x0001bc0001077983 */ /* 0x000ee20000300800 */
[----:B------:R0:W-:Y:S02]  /*301c0*/  STL.64 [R1+0x19e8], R26 ;  /* 0x0019e81a01007387 */ /* 0x0001e40000100a00 */
[----:B------:R-:W4:Y:S02]  /*301d0*/  LDL.LU R24, [R1+0x180] ;  /* 0x0001800001187983 */ /* 0x000f240000300800 */
[----:B------:R-:W4:Y:S01]  /*301e0*/  LDL.LU R25, [R1+0x184] ;  /* 0x0001840001197983 */ /* 0x000f220000300800 */
[----:B0-----:R-:W3:Y:S01]  /*301f0*/  LDL.LU R26, [R1+0x188] ;  /* 0x00018800011a7983 */ /* 0x001ee20000300800 */
[----:B------:R-:W3:Y:S01]  /*30200*/  LDL.LU R27, [R1+0x18c] ;  /* 0x00018c00011b7983 */ /* 0x000ee20000300800 */
[C---:B--2---:R-:W-:Y:S02]  /*30210*/  HMMA.16816.F32 R20, R8.reuse, R22, R16 ;  /* 0x000000160814723c */ /* 0x044fe40000001810 */
[----:B---3--:R-:W-:Y:S01]  /*30220*/  STL.64 [R1+0x1a00], R26 ;  /* 0x001a001a01007387 */ /* 0x008fe20000100a00 */
[----:B----4-:R0:W-:Y:S03]  /*30230*/  STL.64 [R1+0x19f8], R24 ;  /* 0x0019f81801007387 */ /* 0x0101e60000100a00 */
        /* <DEDUP_REMOVED lines=10> */
[----:B------:R-:W3:Y:S01]  /*302e0*/  LDL.LU.64 R14, [R1+0x18] ;  /* 0x00001800010e7983 */ /* 0x000ee20000300a00 */
[----:B------:R-:W4:Y:S02]  /*302f0*/  LDL.LU.64 R18, [R1+0x1a58] ;  /* 0x001a580001127983 */ /* 0x000f240000300a00 */
[----:B------:R-:W4:Y:S02]  /*30300*/  LDL.LU.64 R16, [R1+0x1a50] ;  /* 0x001a500001107983 */ /* 0x000f240000300a00 */
[----:B------:R-:W-:Y:S01]  /*30310*/  STL.64 [R1+0x340], R20 ;  /* 0x0003401401007387 */ /* 0x000fe20000100a00 */
[----:B------:R0:W-:Y:S04]  /*30320*/  STL.64 [R1+0x348], R22 ;  /* 0x0003481601007387 */ /* 0x0001e80000100a00 */
[----:B0-----:R-:W4:Y:S02]  /*30330*/  LDL.LU.64 R22, [R1+0x1a48] ;  /* 0x001a480001167983 */ /* 0x001f240000300a00 */
[C---:B----4-:R-:W-:Y:S11]  /*30340*/  HMMA.16816.F32 R16, R8.reuse, R22, R16 ;  /* 0x000000160810723c */ /* 0x050ff60000001810 */
[----:B------:R-:W-:Y:S11]  /*30350*/  @!UPT UIADD3 URZ, URZ, URZ, URZ ;  /* 0x0000003f3f3ff290 */ /* 0x000ff6000fffe03f */
[----:B------:R-:W-:Y:S01]  /*30360*/  @!UPT UIADD3 URZ, URZ, URZ, URZ ;  /* 0x0000003f3f3ff290 */ /* 0x000fe2000fffe03f */
[----:B------:R-:W-:Y:S01]  /*30370*/  STL.64 [R1+0x330], R16 ;  /* 0x0003301001007387 */ /* 0x000fe20000100a00 */
[----:B------:R0:W-:Y:S03]  /*30380*/  STL.64 [R1+0x338], R18 ;  /* 0x0003381201007387 */ /* 0x0001e60000100a00 */
[----:B0-----:R-:W3:Y:S01]  /*30390*/  LDL.LU.64 R18, [R1+0x1a40] ;  /* 0x001a400001127983 */ /* 0x001ee20000300a00 */
[----:B------:R-:W3:Y:S02]  /*303a0*/  LDL.LU.64 R16, [R1+0x1a38] ;  /* 0x001a380001107983 */ /* 0x000ee40000300a00 */
[----:B------:R0:W-:Y:S02]  /*303b0*/  STL.64 [R1+0x19b0], R22 ;  /* 0x0019b01601007387 */ /* 0x0001e40000100a00 */
[----:B0-----:R-:W4:Y:S01]  /*303c0*/  LDL.LU.64 R22, [R1+0x38] ;  /* 0x0000380001167983 */ /* 0x001f220000300a00 */
[C---:B---3--:R-:W-:Y:S11]  /*303d0*/  HMMA.16816.F32 R16, R8.reuse, R14, R16 ;  /* 0x0000000e0810723c */ /* 0x048ff60000001810 */
[----:B------:R-:W-:Y:S11]  /*303e0*/  @!UPT UIADD3 URZ, URZ, URZ, URZ ;  /* 0x0000003f3f3ff290 */ /* 0x000ff6000fffe03f */
[----:B------:R-:W-:Y:S01]  /*303f0*/  @!UPT UIADD3 URZ, URZ, URZ, URZ ;  /* 0x0000003f3f3ff290 */ /* 0x000fe2000fffe03f */
[----:B------:R-:W-:Y:S01]  /*30400*/  STL.64 [R1+0x320], R16 ;  /* 0x0003201001007387 */ /* 0x000fe20000100a00 */
[----:B------:R0:W-:Y:S03]  /*30410*/  STL.64 [R1+0x328], R18 ;  /* 0x0003281201007387 */ /* 0x0001e60000100a00 */
[----:B0-----:R-:W3:Y:S01]  /*30420*/  LDL.LU.64 R18, [R1+0x1a30] ;  /* 0x001a300001127983 */ /* 0x001ee20000300a00 */
[----:B------:R-:W2:Y:S02]  /*30430*/  LDL.LU.64 R16, [R1+0x1a28] ;  /* 0x001a280001107983 */ /* 0x000ea40000300a00 */
[----:B------:R0:W-:Y:S02]  /*30440*/  STL.64 [R1+0x19a8], R14 ;  /* 0x0019a80e01007387 */ /* 0x0001e40000100a00 */
[----:B------:R-:W2:Y:S01]  /*30450*/  LDL.LU R12, [R1+0x110] ;  /* 0x00011000010c7983 */ /* 0x000ea20000300800 */
[----:B------:R-:W2:Y:S04]  /*30460*/  LDL.LU R13, [R1+0x114] ;  /* 0x00011400010d7983 */ /* 0x000ea80000300800 */
[----:B0-----:R-:W2:Y:S01]  /*30470*/  LDL.LU R14, [R1+0x118] ;  /* 0x00011800010e7983 */ /* 0x001ea20000300800 */
[----:B------:R-:W2:Y:S01]  /*30480*/  LDL.LU R15, [R1+0x11c] ;  /* 0x00011c00010f7983 */ /* 0x000ea20000300800 */
[C---:B---3--:R-:W-:Y:S02]  /*30490*/  HMMA.16816.F32 R4, R8.reuse, R18, R4 ;  /* 0x000000120804723c */ /* 0x048fe40000001804 */
[----:B--2---:R-:W-:Y:S01]  /*304a0*/  STL.64 [R1+0x19c0], R14 ;  /* 0x0019c00e01007387 */ /* 0x004fe20000100a00 */
[----:B------:R0:W-:Y:S03]  /*304b0*/  STL.64 [R1+0x19b8], R12 ;  /* 0x0019b80c01007387 */ /* 0x0001e60000100a00 */
[----:B0-----:R-:W2:Y:S01]  /*304c0*/  LDL.LU R12, [R1+0x130] ;  /* 0x00013000010c7983 */ /* 0x001ea20000300800 */
[----:B------:R-:W2:Y:S02]  /*304d0*/  LDL.LU R13, [R1+0x134] ;  /* 0x00013400010d7983 */ /* 0x000ea40000300800 */
[----:B------:R-:W2:Y:S02]  /*304e0*/  LDL.LU R14, [R1+0x138] ;  /* 0x00013800010e7983 */ /* 0x000ea40000300800 */
[----:B------:R-:W2:Y:S11]  /*304f0*/  LDL.LU R15, [R1+0x13c] ;  /* 0x00013c00010f7983 */ /* 0x000eb60000300800 */
[----:B------:R-:W-:Y:S01]  /*30500*/  @!UPT UIADD3 URZ, URZ, URZ, URZ ;  /* 0x0000003f3f3ff290 */ /* 0x000fe2000fffe03f */
[----:B------:R-:W-:Y:S01]  /*30510*/  STL.64 [R1+0x310], R4 ;  /* 0x0003100401007387 */ /* 0x000fe20000100a00 */
[----:B------:R0:W-:Y:S03]  /*30520*/  STL.64 [R1+0x318], R6 ;  /* 0x0003180601007387 */ /* 0x0001e60000100a00 */
[----:B0-----:R-:W3:Y:S02]  /*30530*/  LDL.LU.64 R6, [R1+0x1a20] ;  /* 0x001a200001067983 */ /* 0x001ee40000300a00 */
[C---:B---3--:R-:W-:Y:S02]  /*30540*/  HMMA.16816.F32 R4, R8.reuse, R6, R24 ;  /* 0x000000060804723c */ /* 0x048fe40000001818 */
[----:B------:R-:W3:Y:S01]  /*30550*/  LDL.LU.64 R26, [R1+0x1a18] ;  /* 0x001a1800011a7983 */ /* 0x000ee20000300a00 */
[----:B------:R-:W3:Y:S11]  /*30560*/  LDL.LU.64 R24, [R1+0x1a10] ;  /* 0x001a100001187983 */ /* 0x000ef60000300a00 */
[----:B------:R-:W-:Y:S09]  /*30570*/  @!UPT UIADD3 URZ, URZ, URZ, URZ ;  /* 0x0000003f3f3ff290 */ /* 0x000ff2000fffe03f */
        /* <DEDUP_REMOVED lines=11> */
[----:B------:R-:W3:Y:S11]  /*30630*/  LDL.LU.64 R26, [R1+0x19e8] ;  /* 0x0019e800011a7983 */ /* 0x000ef60000300a00 */
[----:B------:R-:W-:Y:S10]  /*30640*/  @!UPT UIADD3 URZ, URZ, URZ, URZ ;  /* 0x0000003f3f3ff290 */ /* 0x000ff4000fffe03f */
[----:B------:R-:W-:Y:S01]  /*30650*/  STL.64 [R1+0x2e0], R4 ;  /* 0x0002e00401007387 */ /* 0x000fe20000100a00 */
[----:B------:R0:W-:Y:S03]  /*30660*/  STL.64 [R1+0x2e8], R6 ;  /* 0x0002e80601007387 */ /* 0x0001e60000100a00 */
[----:B0-----:R-:W3:Y:S01]  /*30670*/  LDL.LU.64 R6, [R1+0x19e0] ;  /* 0x0019e00001067983 */ /* 0x001ee20000300a00 */
[----:B------:R-:W3:Y:S02]  /*30680*/  LDL.LU.64 R4, [R1+0x19d8] ;  /* 0x0019d80001047983 */ /* 0x000ee40000300a00 */
[----:B---3--:R-:W-:Y:S01]  /*30690*/  HMMA.16816.F32 R8, R8, R26, R4 ;  /* 0x0000001a0808723c */ /* 0x008fe20000001804 */
[----:B------:R-:W2:Y:S01]  /*306a0*/  LDL.LU.64 R6, [R1+0x19d0] ;  /* 0x0019d00001067983 */ /* 0x000ea20000300a00 */
[----:B------:R-:W2:Y:S02]  /*306b0*/  LDL.LU.64 R4, [R1+0x19c8] ;  /* 0x0019c80001047983 */ /* 0x000ea40000300a00 */
[----:B------:R0:W-:Y:S02]  /*306c0*/  STL.64 [R1+0x1970], R26 ;  /* 0x0019701a01007387 */ /* 0x0001e40000100a00 */
[----:B------:R-:W3:Y:S02]  /*306d0*/  LDL.LU R24, [R1+0xf0] ;  /* 0x0000f00001187983 */ /* 0x000ee40000300800 */
[----:B----4-:R-:W-:Y:S11]  /*306e0*/  IMAD.MOV.U32 R3, RZ, RZ, R23 ;  /* 0x000000ffff037224 */ /* 0x010ff600078e0017 */
[----:B------:R-:W-:Y:S04]  /*306f0*/  @!UPT UIADD3 URZ, URZ, URZ, URZ ;  /* 0x0000003f3f3ff290 */ /* 0x000fe8000fffe03f */
[----:B------:R-:W-:Y:S01]  /*30700*/  STL.64 [R1+0x2a0], R8 ;  /* 0x0002a00801007387 */ /* 0x000fe20000100a00 */
[----:B------:R1:W-:Y:S02]  /*30710*/  STL.64 [R1+0x2a8], R10 ;  /* 0x0002a80a01007387 */ /* 0x0003e40000100a00 */
[----:B------:R-:W3:Y:S02]  /*30720*/  LDL.LU R25, [R1+0xf4] ;  /* 0x0000f40001197983 */ /* 0x000ee40000300800 */
[----:B0-----:R-:W3:Y:S01]  /*30730*/  LDL.LU R26, [R1+0xf8] ;  /* 0x0000f800011a7983 */ /* 0x001ee20000300800 */
[----:B------:R-:W3:Y:S04]  /*30740*/  LDL.LU R27, [R1+0xfc] ;  /* 0x0000fc00011b7983 */ /* 0x000ee80000300800 */
[----:B-1----:R-:W4:Y:S01]  /*30750*/  LDL R10, [R1+0x380] ;  /* 0x00038000010a7983 */ /* 0x002f220000100800 */
[----:B------:R-:W-:Y:S01]  /*30760*/  IMAD.MOV.U32 R8, RZ, RZ, R22 ;  /* 0x000000ffff087224 */ /* 0x000fe200078e0016 */
[C---:B--2---:R-:W-:Y:S11]  /*30770*/  HMMA.16816.F32 R12, R4.reuse, R22, R12 ;  /* 0x00000016040c723c */ /* 0x044ff6000000180c */
[----:B------:R-:W-:Y:S11]  /*30780*/  @!UPT UIADD3 URZ, URZ, URZ, URZ ;  /* 0x0000003f3f3ff290 */ /* 0x000ff6000fffe03f */
[----:B------:R-:W-:Y:S01]  /*30790*/  @!UPT UIADD3 URZ, URZ, URZ, URZ ;  /* 0x0000003f3f3ff290 */ /* 0x000fe2000fffe03f */
[----:B------:R-:W-:Y:S01]  /*307a0*/  STL.64 [R1+0x290], R12 ;  /* 0x0002900c01007387 */ /* 0x000fe20000100a00 */
[----:B------:R0:W-:Y:S03]  /*307b0*/  STL.64 [R1+0x298], R14 ;  /* 0x0002980e01007387 */ /* 0x0001e60000100a00 */
[----:B0-----:R-:W2:Y:S01]  /*307c0*/  LDL.LU.64 R14, [R1+0x19c0] ;  /* 0x0019c000010e7983 */ /* 0x001ea20000300a00 */
[----:B------:R-:W2:Y:S02]  /*307d0*/  LDL.LU.64 R12, [R1+0x19b8] ;  /* 0x0019b800010c7983 */ /* 0x000ea40000300a00 */
[----:B------:R-:W2:Y:S02]  /*307e0*/  LDL.LU.64 R22, [R1+0x19b0] ;  /* 0x0019b00001167983 */ /* 0x000ea40000300a00 */
[----:B--2---:R-:W-:Y:S01]  /*307f0*/  HMMA.16816.F32 R12, R4, R22, R12 ;  /* 0x00000016040c723c */ /* 0x004fe2000000180c */
[----:B------:R-:W-:-:S02]  /*30800*/  IMAD.MOV.U32 R29, RZ, RZ, R22 ;  /* 0x000000ffff1d7224 */ /* 0x000fc400078e0016 */
[----:B------:R-:W-:Y:S11]  /*30810*/  IMAD.MOV.U32 R0, RZ, RZ, R23 ;  /* 0x000000ffff007224 */ /* 0x000ff600078e0017 */
[----:B------:R-:W-:Y:S09]  /*30820*/  @!UPT UIADD3 URZ, URZ, URZ, URZ ;  /* 0x0000003f3f3ff290 */ /* 0x000ff2000fffe03f */
[----:B------:R-:W-:Y:S01]  /*30830*/  STL.64 [R1+0x280], R12 ;  /* 0x0002800c01007387 */ /* 0x000fe20000100a00 */
[----:B------:R0:W-:Y:S03]  /*30840*/  STL.64 [R1+0x288], R14 ;  /* 0x0002880e01007387 */ /* 0x0001e60000100a00 */
[----:B0-----:R-:W3:Y:S01]  /*30850*/  LDL.LU.64 R14, [R1+0x19a8] ;  /* 0x0019a800010e7983 */ /* 0x001ee20000300a00 */
[----:B------:R-:W2:Y:S02]  /*30860*/  LDL.LU.64 R22, [R1+0x19a0] ;  /* 0x0019a00001167983 */ /* 0x000ea40000300a00 */
[----:B------:R-:W2:Y:S01]  /*30870*/  LDL.LU.64 R20, [R1+0x1998] ;  /* 0x0019980001147983 */ /* 0x000ea20000300a00 */
[C---:B---3--:R-:W-:Y:S08]  /*30880*/  HMMA.16816.F32 R24, R4.reuse, R14, R24 ;  /* 0x0000000e0418723c */ /* 0x048ff00000001818 */
[----:B--2---:R-:W-:Y:S01]  /*30890*/  HMMA.16816.F32 R20, R4, R18, R20 ;  /* 0x000000120414723c */ /* 0x004fe20000001814 */
[----:B------:R-:W-:-:S02]  /*308a0*/  IMAD.MOV.U32 R2, RZ, RZ, R14 ;  /* 0x000000ffff027224 */ /* 0x000fc400078e000e */
[----:B------:R-:W-:Y:S11]  /*308b0*/  IMAD.MOV.U32 R11, RZ, RZ, R15 ;  /* 0x000000ffff0b7224 */ /* 0x000ff600078e000f */
[----:B------:R-:W-:Y:S01]  /*308c0*/  @!UPT UIADD3 URZ, URZ, URZ, URZ ;  /* 0x0000003f3f3ff290 */ /* 0x000fe2000fffe03f */
[----:B------:R-:W-:Y:S01]  /*308d0*/  STL.64 [R1+0x260], R24 ;  /* 0x0002601801007387 */ /* 0x000fe20000100a00 */
[----:B------:R-:W-:Y:S02]  /*308e0*/  STL.64 [R1+0x268], R26 ;  /* 0x0002681a01007387 */ /* 0x000fe40000100a00 */
[----:B------:R-:W2:Y:S05]  /*308f0*/  LDL.LU R12, [R1+0x80] ;  /* 0x00008000010c7983 */ /* 0x000eaa0000300800 */
[----:B------:R-:W-:Y:S01]  /*30900*/  STL.64 [R1+0x250], R20 ;  /* 0x0002501401007387 */ /* 0x000fe20000100a00 */
[----:B------:R-:W-:Y:S01]  /*30910*/  STL.64 [R1+0x258], R22 ;  /* 0x0002581601007387 */ /* 0x000fe20000100a00 */
[----:B------:R-:W2:Y:S02]  /*30920*/  LDL.LU R13, [R1+0x84] ;  /* 0x00008400010d7983 */ /* 0x000ea40000300800 */
[----:B------:R-:W3:Y:S02]  /*30930*/  LDL.LU R14, [R1+0x88] ;  /* 0x00008800010e7983 */ /* 0x000ee40000300800 */
[----:B------:R-:W3:Y:S02]  /*30940*/  LDL.LU R15, [R1+0x8c] ;  /* 0x00008c00010f7983 */ /* 0x000ee40000300800 */
[----:B---3--:R0:W-:Y:S01]  /*30950*/  STL.64 [R1+0x1980], R14 ;  /* 0x0019800e01007387 */ /* 0x0081e20000100a00 */
[----:B--2---:R-:W-:Y:S03]  /*30960*/  STL.64 [R1+0x1978], R12 ;  /* 0x0019780c01007387 */ /* 0x004fe60000100a00 */
[----:B0-----:R-:W2:Y:S01]  /*30970*/  LDL.LU.64 R14, [R1+0xb8] ;  /* 0x0000b800010e7983 */ /* 0x001ea20000300a00 */
[----:B------:R-:W3:Y:S03]  /*30980*/  LDL.LU.64 R26, [R1+0xe8] ;  /* 0x0000e800011a7983 */ /* 0x000ee60000300a00 */
[----:B---3--:R0:W-:Y:S01]  /*30990*/  STL.64 [R1+0x1988], R26 ;  /* 0x0019881a01007387 */ /* 0x0081e20000100a00 */
[----:B------:R-:W2:Y:S02]  /*309a0*/  LDL.LU R24, [R1+0x90] ;  /* 0x0000900001187983 */ /* 0x000ea40000300800 */
[----:B------:R-:W2:Y:S01]  /*309b0*/  LDL.LU R25, [R1+0x94] ;  /* 0x0000940001197983 */ /* 0x000ea20000300800 */
[----:B0-----:R-:W2:Y:S01]  /*309c0*/  LDL.LU R26, [R1+0x98] ;  /* 0x00009800011a7983 */ /* 0x001ea20000300800 */
[----:B------:R-:W2:Y:S02]  /*309d0*/  LDL.LU R27, [R1+0x9c] ;  /* 0x00009c00011b7983 */ /* 0x000ea40000300800 */
[----:B------:R0:W-:Y:S02]  /*309e0*/  STL.64 [R1+0x1908], R18 ;  /* 0x0019081201007387 */ /* 0x0001e40000100a00 */
[----:B------:R-:W-:Y:S01]  /*309f0*/  STL.64 [R1+0x1900], R16 ;  /* 0x0019001001007387 */ /* 0x000fe20000100a00 */
[----:B0-----:R-:W3:Y:S01]  /*30a00*/  LDL.LU.64 R18, [R1+0xc8] ;  /* 0x0000c80001127983 */ /* 0x001ee20000300a00 */
[----:B------:R-:W2:Y:S02]  /*30a10*/  LDL.LU R20, [R1] ;  /* 0x0000000001147983 */ /* 0x000ea40000300800 */
[----:B------:R-:W2:Y:S02]  /*30a20*/  LDL.LU R21, [R1+0x4] ;  /* 0x0000040001157983 */ /* 0x000ea40000300800 */
[----:B------:R-:W2:Y:S01]  /*30a30*/  LDL.LU R22, [R1+0x8] ;  /* 0x0000080001167983 */ /* 0x000ea20000300800 */
[----:B------:R-:W2:Y:S04]  /*30a40*/  LDL.LU R23, [R1+0xc] ;  /* 0x00000c0001177983 */ /* 0x000ea80000300800 */
[----:B--2---:R-:W-:Y:S01]  /*30a50*/  STL.64 [R1+0x1918], R22 ;  /* 0x0019181601007387 */ /* 0x004fe20000100a00 */
[----:B------:R0:W-:Y:S03]  /*30a60*/  STL.64 [R1+0x1910], R20 ;  /* 0x0019101401007387 */ /* 0x0001e60000100a00 */
[----:B0-----:R-:W2:Y:S01]  /*30a70*/  LDL.LU R20, [R1+0xa0] ;  /* 0x0000a00001147983 */ /* 0x001ea20000300800 */
[----:B------:R-:W2:Y:S02]  /*30a80*/  LDL.LU R21, [R1+0xa4] ;  /* 0x0000a40001157983 */ /* 0x000ea40000300800 */
[----:B------:R-:W2:Y:S02]  /*30a90*/  LDL.LU R22, [R1+0xa8] ;  /* 0x0000a80001167983 */ /* 0x000ea40000300800 */
[----:B------:R-:W2:Y:S02]  /*30aa0*/  LDL.LU R23, [R1+0xac] ;  /* 0x0000ac0001177983 */ /* 0x000ea40000300800 */
[----:B---3--:R-:W-:Y:S01]  /*30ab0*/  IMAD.MOV.U32 R9, RZ, RZ, R19 ;  /* 0x000000ffff097224 */ /* 0x008fe200078e0013 */
[C---:B--2---:R-:W-:Y:S11]  /*30ac0*/  HMMA.16816.F32 R20, R4.reuse, R18, R20 ;  /* 0x000000120414723c */ /* 0x044ff60000001814 */
[----:B------:R-:W-:Y:S11]  /*30ad0*/  @!UPT UIADD3 URZ, URZ, URZ, URZ ;  /* 0x0000003f3f3ff290 */ /* 0x000ff6000fffe03f */
[----:B------:R-:W-:Y:S01]  /*30ae0*/  @!UPT UIADD3 URZ, URZ, URZ, URZ ;  /* 0x0000003f3f3ff290 */ /* 0x000fe2000fffe03f */
[----:B------:R-:W-:Y:S01]  /*30af0*/  STL.64 [R1+0x240], R20 ;  /* 0x0002401401007387 */ /* 0x000fe20000100a00 */
[----:B------:R0:W-:Y:S02]  /*30b00*/  STL.64 [R1+0x248], R22 ;  /* 0x0002481601007387 */ /* 0x0001e40000100a00 */
[----:B0-----:R-:W-:Y:S02]  /*30b10*/  IMAD.MOV.U32 R22, RZ, RZ, R29 ;  /* 0x000000ffff167224 */ /* 0x001fe400078e001d */
[----:B------:R-:W-:Y:S01]  /*30b20*/  IMAD.MOV.U32 R23, RZ, RZ, R0 ;  /* 0x000000ffff177224 */ /* 0x000fe200078e0000 */
[----:B------:R-:W2:Y:S01]  /*30b30*/  LDL.LU R29, [R1+0x1994] ;  /* 0x00199400011d7983 */ /* 0x000ea20000300800 */
[----:B------:R-:W3:Y:S02]  /*30b40*/  LDL.LU R0, [R1+0x1990] ;  /* 0x0019900001007983 */ /* 0x000ee40000300800 */
[----:B------:R-:W-:Y:S01]  /*30b50*/  IMAD.MOV.U32 R20, RZ, RZ, R18 ;  /* 0x000000ffff147224 */ /* 0x000fe200078e0012 */
[----:B------:R-:W-:Y:S01]  /*30b60*/  STL.64 [R1+0x1930], R22 ;  /* 0x0019301601007387 */ /* 0x000fe20000100a00 */
[----:B------:R-:W2:Y:S02]  /*30b70*/  LDL.LU R16, [R1+0x40] ;  /* 0x0000400001107983 */ /* 0x000ea40000300800 */
[----:B------:R-:W2:Y:S02]  /*30b80*/  LDL.LU R17, [R1+0x44] ;  /* 0x0000440001117983 */ /* 0x000ea40000300800 */
[----:B------:R-:W2:Y:S01]  /*30b90*/  LDL.LU R18, [R1+0x48] ;  /* 0x0000480001127983 */ /* 0x000ea20000300800 */
[----:B------:R-:W2:Y:S01]  /*30ba0*/  LDL.LU R19, [R1+0x4c] ;  /* 0x00004c0001137983 */ /* 0x000ea20000300800 */
[----:B------:R-:W-:Y:S03]  /*30bb0*/  HMMA.16816.F32 R24, R4, R14, R24 ;  /* 0x0000000e0418723c */ /* 0x000fe60000001818 */
[----:B--2---:R-:W-:Y:S01]  /*30bc0*/  STL.64 [R1+0x1928], R18 ;  /* 0x0019281201007387 */ /* 0x004fe20000100a00 */
[----:B------:R0:W-:Y:S03]  /*30bd0*/  STL.64 [R1+0x1920], R16 ;  /* 0x0019201001007387 */ /* 0x0001e60000100a00 */
[----:B0-----:R-:W2:Y:S01]  /*30be0*/  LDL.LU R16, [R1+0x50] ;  /* 0x0000500001107983 */ /* 0x001ea20000300800 */
[----:B------:R-:W2:Y:S02]  /*30bf0*/  LDL.LU R17, [R1+0x54] ;  /* 0x0000540001117983 */ /* 0x000ea40000300800 */
[----:B------:R-:W2:Y:S02]  /*30c00*/  LDL.LU R18, [R1+0x58] ;  /* 0x0000580001127983 */ /* 0x000ea40000300800 */
[----:B------:R-:W2:Y:S02]  /*30c10*/  LDL.LU R19, [R1+0x5c] ;  /* 0x00005c0001137983 */ /* 0x000ea40000300800 */
[----:B------:R-:W-:-:S02]  /*30c20*/  IMAD.MOV.U32 R22, RZ, RZ, R8 ;  /* 0x000000ffff167224 */ /* 0x000fc400078e0008 */
[----:B------:R-:W-:Y:S02]  /*30c30*/  IMAD.MOV.U32 R23, RZ, RZ, R3 ;  /* 0x000000ffff177224 */ /* 0x000fe400078e0003 */
[----:B------:R-:W-:Y:S02]  /*30c40*/  IMAD.MOV.U32 R8, RZ, RZ, R14 ;  /* 0x000000ffff087224 */ /* 0x000fe400078e000e */
[----:B------:R-:W-:Y:S01]  /*30c50*/  IMAD.MOV.U32 R3, RZ, RZ, R15 ;  /* 0x000000ffff037224 */ /* 0x000fe200078e000f */
[----:B--2---:R-:W-:Y:S01]  /*30c60*/  STL.64 [R1+0x1940], R18 ;  /* 0x0019401201007387 */ /* 0x004fe20000100a00 */
[----:B------:R0:W-:Y:S03]  /*30c70*/  STL.64 [R1+0x1938], R16 ;  /* 0x0019381001007387 */ /* 0x0001e60000100a00 */
[----:B0-----:R-:W2:Y:S01]  /*30c80*/  LDL.LU R16, [R1+0x60] ;  /* 0x0000600001107983 */ /* 0x001ea20000300800 */
[----:B------:R-:W2:Y:S02]  /*30c90*/  LDL.LU R17, [R1+0x64] ;  /* 0x0000640001117983 */ /* 0x000ea40000300800 */
[----:B------:R-:W2:Y:S02]  /*30ca0*/  LDL.LU R18, [R1+0x68] ;  /* 0x0000680001127983 */ /* 0x000ea40000300800 */
[----:B------:R-:W2:Y:S01]  /*30cb0*/  LDL.LU R19, [R1+0x6c] ;  /* 0x00006c0001137983 */ /* 0x000ea20000300800 */
[----:B------:R-:W-:Y:S01]  /*30cc0*/  STL.64 [R1+0x230], R24 ;  /* 0x0002301801007387 */ /* 0x000fe20000100a00 */
[----:B------:R0:W-:Y:S03]  /*30cd0*/  STL.64 [R1+0x238], R26 ;  /* 0x0002381a01007387 */ /* 0x0001e60000100a00 */
[----:B0-----:R-:W2:Y:S01]  /*30ce0*/  LDL.LU.64 R26, [R1+0x1988] ;  /* 0x00198800011a7983 */ /* 0x001ea20000300a00 */
[----:B------:R-:W2:Y:S02]  /*30cf0*/  LDL.LU.64 R14, [R1+0x1980] ;  /* 0x00198000010e7983 */ /* 0x000ea40000300a00 */
[----:B------:R-:W2:Y:S02]  /*30d00*/  LDL.LU.64 R12, [R1+0x1978] ;  /* 0x00197800010c7983 */ /* 0x000ea40000300a00 */
[----:B--2---:R-:W-:Y:S11]  /*30d10*/  HMMA.16816.F32 R12, R4, R26, R12 ;  /* 0x0000001a040c723c */ /* 0x004ff6000000180c */
[----:B------:R-:W-:Y:S11]  /*30d20*/  @!UPT UIADD3 URZ, URZ, URZ, URZ ;  /* 0x0000003f3f3ff290 */ /* 0x000ff6000fffe03f */
[----:B------:R-:W-:Y:S01]  /*30d30*/  @!UPT UIADD3 URZ, URZ, URZ, URZ ;  /* 0x0000003f3f3ff290 */ /* 0x000fe2000fffe03f */
[----:B------:R0:W-:Y:S01]  /*30d40*/  STL.64 [R1+0x210], R12 ;  /* 0x0002100c01007387 */ /* 0x0001e20000100a00 */
[----:B------:R1:W-:Y:S02]  /*30d50*/  STL.64 [R1+0x218], R14 ;  /* 0x0002180e01007387 */ /* 0x0003e40000100a00 */
[----:B0-----:R-:W-:Y:S02]  /*30d60*/  IMAD.MOV.U32 R13, RZ, RZ, R26 ;  /* 0x000000ffff0d7224 */ /* 0x001fe400078e001a */
[----:B------:R-:W-:Y:S02]  /*30d70*/  IMAD.MOV.U32 R12, RZ, RZ, R27 ;  /* 0x000000ffff0c7224 */ /* 0x000fe400078e001b */
[----:B------:R-:W2:Y:S03]  /*30d80*/  LDL.LU.64 R26, [R1+0x1970] ;  /* 0x00197000011a7983 */ /* 0x000ea60000300a00 */
[----:B------:R3:W-:Y:S02]  /*30d90*/  STL.64 [R1+0x18d0], R12 ;  /* 0x0018d00c01007387 */ /* 0x0007e40000100a00 */
[----:B-1----:R-:W-:-:S02]  /*30da0*/  IMAD.MOV.U32 R14, RZ, RZ, R28 ;  /* 0x000000ffff0e7224 */ /* 0x002fc400078e001c */
[----:B---3--:R-:W-:Y:S02]  /*30db0*/  IMAD.MOV.U32 R12, RZ, RZ, R0 ;  /* 0x000000ffff0c7224 */ /* 0x008fe400078e0000 */
[----:B------:R-:W-:Y:S01]  /*30dc0*/  IMAD.MOV.U32 R13, RZ, RZ, R29 ;  /* 0x000000ffff0d7224 */ /* 0x000fe200078e001d */
[----:B------:R-:W3:Y:S01]  /*30dd0*/  LDL.LU R0, [R1+0x1968] ;  /* 0x0019680001007983 */ /* 0x000ee20000300800 */
[----:B------:R-:W2:Y:S02]  /*30de0*/  LDL.LU R29, [R1+0x1964] ;  /* 0x00196400011d7983 */ /* 0x000ea40000300800 */
[----:B------:R-:W2:Y:S02]  /*30df0*/  LDL.LU R28, [R1+0x1960] ;  /* 0x00196000011c7983 */ /* 0x000ea40000300800 */
[----:B------:R-:W2:Y:S02]  /*30e00*/  LDL.LU R15, [R1+0x14c] ;  /* 0x00014c00010f7983 */ /* 0x000ea40000300800 */
[----:B--2---:R0:W-:Y:S01]  /*30e10*/  STL.64 [R1+0x18e0], R14 ;  /* 0x0018e00e01007387 */ /* 0x0041e20000100a00 */
[----:B------:R1:W-:Y:S02]  /*30e20*/  STL.64 [R1+0x18d8], R12 ;  /* 0x0018d80c01007387 */ /* 0x0003e40000100a00 */
[----:B0-----:R-:W-:-:S02]  /*30e30*/  IMAD.MOV.U32 R14, RZ, RZ, R20 ;  /* 0x000000ffff0e7224 */ /* 0x001fc400078e0014 */
[----:B------:R-:W-:-:S05]  /*30e40*/  IMAD.MOV.U32 R15, RZ, RZ, R9 ;  /* 0x000000ffff0f7224 */ /* 0x000fca00078e0009 */
[----:B------:R0:W-:Y:S01]  /*30e50*/  STL.64 [R1+0x18f0], R14 ;  /* 0x0018f00e01007387 */ /* 0x0001e20000100a00 */
[----:B-1----:R-:W2:Y:S02]  /*30e60*/  LDL.LU R12, [R1+0x70] ;  /* 0x00007000010c7983 */ /* 0x002ea40000300800 */
[----:B------:R-:W-:Y:S02]  /*30e70*/  IMAD.MOV.U32 R13, RZ, RZ, R29 ;  /* 0x000000ffff0d7224 */ /* 0x000fe400078e001d */
[----:B------:R-:W-:Y:S02]  /*30e80*/  IMAD.MOV.U32 R9, RZ, RZ, R27 ;  /* 0x000000ffff097224 */ /* 0x000fe400078e001b */
[----:B0-----:R-:W-:Y:S02]  /*30e90*/  IMAD.MOV.U32 R14, RZ, RZ, R28 ;  /* 0x000000ffff0e7224 */ /* 0x001fe400078e001c */
[----:B---3--:R-:W-:-:S07]  /*30ea0*/  IMAD.MOV.U32 R15, RZ, RZ, R0 ;  /* 0x000000ffff0f7224 */ /* 0x008fce00078e0000 */
[----:B--2---:R-:W-:Y:S07]  /*30eb0*/  HMMA.16816.F32 R4, R4, R26, R12 ;  /* 0x0000001a0404723c */ /* 0x004fee000000180c */
[----:B------:R-:W-:Y:S02]  /*30ec0*/  IMAD.MOV.U32 R12, RZ, RZ, R26 ;  /* 0x000000ffff0c7224 */ /* 0x000fe400078e001a */
[----:B------:R-:W2:Y:S01]  /*30ed0*/  LDL.LU.64 R26, [R1+0x1958] ;  /* 0x00195800011a7983 */ /* 0x000ea20000300a00 */
[----:B------:R-:W2:Y:S11]  /*30ee0*/  LDL.LU.64 R24, [R1+0x1950] ;  /* 0x0019500001187983 */ /* 0x000eb60000300a00 */
[----:B------:R-:W-:Y:S03]  /*30ef0*/  @!UPT UIADD3 URZ, URZ, URZ, URZ ;  /* 0x0000003f3f3ff290 */ /* 0x000fe6000fffe03f */
[----:B------:R-:W-:Y:S02]  /*30f00*/  IMAD.MOV.U32 R0, RZ, RZ, R7 ;  /* 0x000000ffff007224 */ /* 0x000fe400078e0007 */
[----:B------:R-:W-:Y:S02]  /*30f10*/  IMAD.MOV.U32 R28, RZ, RZ, R6 ;  /* 0x000000ffff1c7224 */ /* 0x000fe400078e0006 */
[----:B------:R-:W-:Y:S01]  /*30f20*/  IMAD.MOV.U32 R29, RZ, RZ, R5 ;  /* 0x000000ffff1d7224 */ /* 0x000fe200078e0005 */
[----:B------:R-:W-:Y:S01]  /*30f30*/  STL [R1+0x1f0], R4 ;  /* 0x0001f00401007387 */ /* 0x000fe20000100800 */
[----:B------:R-:W-:Y:S02]  /*30f40*/  IMAD.MOV.U32 R6, RZ, RZ, R2 ;  /* 0x000000ffff067224 */ /* 0x000fe400078e0002 */
[----:B------:R-:W3:Y:S02]  /*30f50*/  LDL.LU R2, [R1+0x1948] ;  /* 0x0019480001027983 */ /* 0x000ee40000300800 */
[----:B------:R-:W-:-:S02]  /*30f60*/  IMAD.MOV.U32 R7, RZ, RZ, R11 ;  /* 0x000000ffff077224 */ /* 0x000fc400078e000b */
[----:B------:R-:W3:Y:S01]  /*30f70*/  LDL R11, [R1+0xe40] ;  /* 0x000e4000010b7983 */ /* 0x000ee20000100800 */
[----:B------:R-:W-:Y:S02]  /*30f80*/  STL [R1+0x1838], R0 ;  /* 0x0018380001007387 */ /* 0x000fe40000100800 */
[----:B------:R-:W-:Y:S02]  /*30f90*/  STL [R1+0x17ec], R28 ;  /* 0x0017ec1c01007387 */ /* 0x000fe40000100800 */
[----:B------:R-:W-:Y:S01]  /*30fa0*/  STL [R1+0x17e8], R29 ;  /* 0x0017e81d01007387 */ /* 0x000fe20000100800 */
        /* <DEDUP_REMOVED lines=13> */
[----:B0-----:R-:W3:Y:S01]  /*31080*/  LDL.LU.64 R22, [R1+0x1918] ;  /* 0x0019180001167983 */ /* 0x001ee20000300a00 */
[----:B------:R-:W3:Y:S01]  /*31090*/  LDL.LU.64 R20, [R1+0x1910] ;  /* 0x0019100001147983 */ /* 0x000ee20000300a00 */
[C---:B--2---:R-:W-:Y:S02]  /*310a0*/  HMMA.16816.F32 R4, R24.reuse, R6, R16 ;  /* 0x000000061804723c */ /* 0x044fe40000001810 */
[----:B------:R-:W3:Y:S01]  /*310b0*/  LDL.LU.64 R18, [R1+0x1908] ;  /* 0x0019080001127983 */ /* 0x000ee20000300a00 */
[----:B------:R-:W2:Y:S11]  /*310c0*/  LDL.LU.64 R16, [R1+0x1900] ;  /* 0x0019000001107983 */ /* 0x000eb60000300a00 */
[----:B------:R-:W-:Y:S09]  /*310d0*/  @!UPT UIADD3 URZ, URZ, URZ, URZ ;  /* 0x0000003f3f3ff290 */ /* 0x000ff2000fffe03f */
[----:B------:R-:W-:Y:S01]  /*310e0*/  STL.64 [R1+0x1a0], R4 ;  /* 0x0001a00401007387 */ /* 0x000fe20000100a00 */
[----:B------:R3:W-:Y:S02]  /*310f0*/  STL.64 [R1+0x1a8], R6 ;  /* 0x0001a80601007387 */ /* 0x0007e40000100a00 */
[----:B---3--:R-:W-:Y:S01]  /*31100*/  HMMA.16816.F32 R4, R24, R18, R20 ;  /* 0x000000121804723c */ /* 0x008fe20000001814 */
[----:B--2---:R0:W-:Y:S06]  /*31110*/  STL.64 [R1+0x18e8], R16 ;  /* 0x0018e81001007387 */ /* 0x0041ec0000100a00 */
[----:B------:R-:W-:Y:S01]  /*31120*/  IMAD.MOV.U32 R19, RZ, RZ, R2 ;  /* 0x000000ffff137224 */ /* 0x000fe200078e0002 */
[----:B0-----:R-:W2:Y:S11]  /*31130*/  LDL.LU R16, [R1+0x120] ;  /* 0x0001200001107983 */ /* 0x001eb60000300800 */
[----:B------:R-:W-:Y:S04]  /*31140*/  @!UPT UIADD3 URZ, URZ, URZ, URZ ;  /* 0x0000003f3f3ff290 */ /* 0x000fe8000fffe03f */
[----:B------:R-:W-:Y:S01]  /*31150*/  STL.64 [R1+0x190], R4 ;  /* 0x0001900401007387 */ /* 0x000fe20000100a00 */
[----:B------:R-:W-:Y:S02]  /*31160*/  STL.64 [R1+0x198], R6 ;  /* 0x0001980601007387 */ /* 0x000fe40000100a00 */
[----:B------:R-:W2:Y:S02]  /*31170*/  LDL.LU R17, [R1+0x124] ;  /* 0x0001240001117983 */ /* 0x000ea40000300800 */
[----:B------:R-:W2:Y:S01]  /*31180*/  LDL.LU R18, [R1+0x128] ;  /* 0x0001280001127983 */ /* 0x000ea20000300800 */
[----:B------:R-:W3:Y:S04]  /*31190*/  LDL.LU R2, [R1+0x18f8] ;  /* 0x0018f80001027983 */ /* 0x000ee80000300800 */
[----:B----4-:R-:W0:Y:S04]  /*311a0*/  LDSM.16.MT88.4 R4, [R10+0x12000] ;  /* 0x012000000a04783b */ /* 0x010e280000004200 */
[----:B0-----:R0:W-:Y:S02]  /*311b0*/  STL.64 [R1+0x18b0], R6 ;  /* 0x0018b00601007387 */ /* 0x0011e40000100a00 */
[----:B0-----:R-:W-:-:S02]  /*311c0*/  IMAD.MOV.U32 R6, RZ, RZ, R12 ;  /* 0x000000ffff067224 */ /* 0x001fc400078e000c */
[----:B------:R-:W-:Y:S01]  /*311d0*/  STL.64 [R1+0x18a8], R4 ;  /* 0x0018a80401007387 */ /* 0x000fe20000100a00 */
[----:B------:R-:W4:Y:S02]  /*311e0*/  LDL.LU R20, [R1+0x170] ;  /* 0x0001700001147983 */ /* 0x000f240000300800 */
[----:B------:R-:W4:Y:S02]  /*311f0*/  LDL.LU R21, [R1+0x174] ;  /* 0x0001740001157983 */ /* 0x000f240000300800 */
[----:B------:R-:W4:Y:S01]  /*31200*/  LDL.LU R22, [R1+0x178] ;  /* 0x0001780001167983 */ /* 0x000f220000300800 */
[----:B------:R-:W4:Y:S01]  /*31210*/  LDL.LU R23, [R1+0x17c] ;  /* 0x00017c0001177983 */ /* 0x000f220000300800 */
[----:B------:R-:W-:Y:S03]  /*31220*/  STL.64 [R1+0x1860], R10 ;  /* 0x0018600a01007387 */ /* 0x000fe60000100a00 */
[----:B---3--:R-:W0:Y:S04]  /*31230*/  LDSM.16.M88.4 R12, [R2+0x80] ;  /* 0x00008000020c783b */ /* 0x008e280000000200 */
[----:B0-----:R-:W-:Y:S01]  /*31240*/  STL.64 [R1+0xf0], R12 ;  /* 0x0000f00c01007387 */ /* 0x001fe20000100a00 */
[----:B------:R0:W-:Y:S03]  /*31250*/  STL.64 [R1+0xf8], R14 ;  /* 0x0000f80e01007387 */ /* 0x0001e60000100a00 */
[----:B0-----:R-:W2:Y:S01]  /*31260*/  LDL.LU.64 R14, [R1+0x18f0] ;  /* 0x0018f000010e7983 */ /* 0x001ea20000300a00 */
[----:B------:R-:W-:-:S02]  /*31270*/  IMAD.MOV.U32 R11, RZ, RZ, R3 ;  /* 0x000000ffff0b7224 */ /* 0x000fc400078e0003 */
[----:B------:R-:W-:Y:S02]  /*31280*/  IMAD.MOV.U32 R3, RZ, RZ, R12 ;  /* 0x000000ffff037224 */ /* 0x000fe400078e000c */
[----:B------:R-:W-:Y:S02]  /*31290*/  IMAD.MOV.U32 R0, RZ, RZ, R13 ;  /* 0x000000ffff007224 */ /* 0x000fe400078e000d */
[----:B--2---:R-:W-:Y:S01]  /*312a0*/  HMMA.16816.F32 R12, R24, R14, R16 ;  /* 0x0000000e180c723c */ /* 0x004fe20000001810 */
[----:B------:R-:W2:Y:S11]  /*312b0*/  LDL.LU.64 R16, [R1+0x18e8] ;  /* 0x0018e80001107983 */ /* 0x000eb60000300a00 */
[----:B------:R-:W-:Y:S11]  /*312c0*/  @!UPT UIADD3 URZ, URZ, URZ, URZ ;  /* 0x0000003f3f3ff290 */ /* 0x000ff6000fffe03f */
[----:B------:R-:W-:Y:S01]  /*312d0*/  STL.64 [R1+0x180], R12 ;  /* 0x0001800c01007387 */ /* 0x000fe20000100a00 */
[----:B------:R-:W-:Y:S02]  /*312e0*/  STL.64 [R1+0x188], R14 ;  /* 0x0001880e01007387 */ /* 0x000fe40000100a00 */
[----:B------:R-:W0:Y:S02]  /*312f0*/  LDSM.16.M88.4 R12, [R2+0x2080] ;  /* 0x00208000020c783b */ /* 0x000e240000000200 */
[----:B0-----:R-:W-:Y:S02]  /*31300*/  STL.64 [R1+0xd0], R12 ;  /* 0x0000d00c01007387 */ /* 0x001fe40000100a00 */
[----:B------:R0:W-:Y:S02]  /*31310*/  STL.64 [R1+0xd8], R14 ;  /* 0x0000d80e01007387 */ /* 0x0001e40000100a00 */
[----:B------:R-:W-:Y:S02]  /*31320*/  IMAD.MOV.U32 R5, RZ, RZ, R12 ;  /* 0x000000ffff057224 */ /* 0x000fe400078e000c */
[----:B------:R-:W-:Y:S01]  /*31330*/  IMAD.MOV.U32 R4, RZ, RZ, R13 ;  /* 0x000000ffff047224 */ /* 0x000fe200078e000d */
[----:B0-----:R-:W3:Y:S01]  /*31340*/  LDL.LU.64 R14, [R1+0x18e0] ;  /* 0x0018e000010e7983 */ /* 0x001ee20000300a00 */
[----:B------:R-:W3:Y:S02]  /*31350*/  LDL.LU.64 R12, [R1+0x18d8] ;  /* 0x0018d800010c7983 */ /* 0x000ee40000300a00 */
[----:B------:R-:W-:-:S02]  /*31360*/  IMAD.MOV.U32 R10, RZ, RZ, R8 ;  /* 0x000000ffff0a7224 */ /* 0x000fc400078e0008 */
[----:B------:R-:W-:-:S05]  /*31370*/  IMAD.MOV.U32 R7, RZ, RZ, R9 ;  /* 0x000000ffff077224 */ /* 0x000fca00078e0009 */
[----:B---3--:R-:W-:Y:S01]  /*31380*/  HMMA.16816.F32 R8, R24, R10, R12 ;  /* 0x0000000a1808723c */ /* 0x008fe2000000180c */
[----:B------:R-:W3:Y:S11]  /*31390*/  LDL.LU.64 R12, [R1+0x18d0] ;  /* 0x0018d000010c7983 */ /* 0x000ef60000300a00 */
[----:B------:R-:W-:Y:S11]  /*313a0*/  @!UPT UIADD3 URZ, URZ, URZ, URZ ;  /* 0x0000003f3f3ff290 */ /* 0x000ff6000fffe03f */
[----:B------:R0:W-:Y:S01]  /*313b0*/  STL.64 [R1+0x160], R8 ;  /* 0x0001600801007387 */ /* 0x0001e20000100a00 */
[----:B------:R2:W-:Y:S03]  /*313c0*/  STL.64 [R1+0x168], R10 ;  /* 0x0001680a01007387 */ /* 0x0005e60000100a00 */
[----:B0-----:R-:W3:Y:S01]  /*313d0*/  LDL.LU R8, [R1+0x220] ;  /* 0x0002200001087983 */ /* 0x001ee20000300800 */
[----:B------:R-:W3:Y:S02]  /*313e0*/  LDL.LU R9, [R1+0x224] ;  /* 0x0002240001097983 */ /* 0x000ee40000300800 */
[----:B--2---:R-:W-:Y:S02]  /*313f0*/  IMAD.MOV.U32 R10, RZ, RZ, R16 ;  /* 0x000000ffff0a7224 */ /* 0x004fe400078e0010 */
[----:B------:R-:W-:Y:S01]  /*31400*/  IMAD.MOV.U32 R11, RZ, RZ, R17 ;  /* 0x000000ffff0b7224 */ /* 0x000fe200078e0011 */
[----:B------:R-:W2:Y:S04]  /*31410*/  LDL.LU R16, [R1+0x18c8] ;  /* 0x0018c80001107983 */ /* 0x000ea80000300800 */
[----:B------:R-:W-:Y:S04]  /*31420*/  STL.64 [R1+0x1870], R10 ;  /* 0x0018700a01007387 */ /* 0x000fe80000100a00 */
[----:B---3--:R-:W-:Y:S01]  /*31430*/  STL.64 [R1+0x1868], R8 ;  /* 0x0018680801007387 */ /* 0x008fe20000100a00 */
[----:B------:R-:W3:Y:S02]  /*31440*/  LDL R17, [R1+0xe3c] ;  /* 0x000e3c0001117983 */ /* 0x000ee40000100800 */
[----:B------:R-:W0:Y:S04]  /*31450*/  LDSM.16.M88.4 R8, [R2+0x4080] ;  /* 0x004080000208783b */ /* 0x000e280000000200 */
[----:B------:R-:W-:-:S02]  /*31460*/  IMAD.MOV.U32 R18, RZ, RZ, R13 ;  /* 0x000000ffff127224 */ /* 0x000fc400078e000d */
[----:B------:R-:W-:Y:S02]  /*31470*/  IMAD.MOV.U32 R19, RZ, RZ, R12 ;  /* 0x000000ffff137224 */ /* 0x000fe400078e000c */
[----:B------:R-:W1:Y:S01]  /*31480*/  LDSM.16.M88.4 R12, [R2+0x6080] ;  /* 0x00608000020c783b */ /* 0x000e620000000200 */
[----:B0-----:R-:W-:Y:S02]  /*31490*/  IMAD.MOV.U32 R29, RZ, RZ, R11 ;  /* 0x000000ffff1d7224 */ /* 0x001fe400078e000b */
[----:B------:R-:W-:Y:S01]  /*314a0*/  IMAD.MOV.U32 R28, RZ, RZ, R10 ;  /* 0x000000ffff1c7224 */ /* 0x000fe200078e000a */
[----:B---3--:R-:W-:Y:S01]  /*314b0*/  STL [R1+0x1854], R17 ;  /* 0x0018541101007387 */ /* 0x008fe20000100800 */
[----:B------:R-:W-:Y:S02]  /*314c0*/  STL.64 [R1+0xc0], R8 ;  /* 0x0000c00801007387 */ /* 0x000fe40000100a00 */
[----:B------:R-:W-:Y:S02]  /*314d0*/  STL.64 [R1+0xc8], R10 ;  /* 0x0000c80a01007387 */ /* 0x000fe40000100a00 */
[----:B------:R0:W-:Y:S02]  /*314e0*/  STL.64 [R1+0x1880], R8 ;  /* 0x0018800801007387 */ /* 0x0001e40000100a00 */
[----:B0-----:R-:W-:-:S02]  /*314f0*/  IMAD.MOV.U32 R8, RZ, RZ, R5 ;  /* 0x000000ffff087224 */ /* 0x001fc400078e0005 */
[----:B------:R-:W-:Y:S02]  /*31500*/  IMAD.MOV.U32 R9, RZ, RZ, R4 ;  /* 0x000000ffff097224 */ /* 0x000fe400078e0004 */
[----:B--2---:R-:W-:-:S03]  /*31510*/  IMAD.MOV.U32 R11, RZ, RZ, R16 ;  /* 0x000000ffff0b7224 */ /* 0x004fc600078e0010 */
[----:B------:R0:W-:Y:S01]  /*31520*/  STL.64 [R1+0x1898], R8 ;  /* 0x0018980801007387 */ /* 0x0001e20000100a00 */
[C---:B----4-:R-:W-:Y:S03]  /*31530*/  HMMA.16816.F32 R16, R24.reuse, R18, R20 ;  /* 0x000000121810723c */ /* 0x050fe60000001814 */
[----:B0-----:R-:W2:Y:S01]  /*31540*/  LDL.LU R8, [R1+0x1c0] ;  /* 0x0001c00001087983 */ /* 0x001ea20000300800 */
[----:B------:R-:W2:Y:S02]  /*31550*/  LDL.LU R9, [R1+0x1c4] ;  /* 0x0001c40001097983 */ /* 0x000ea40000300800 */
[----:B------:R-:W2:Y:S02]  /*31560*/  LDL.LU R10, [R1+0x1c8] ;  /* 0x0001c800010a7983 */ /* 0x000ea40000300800 */
[----:B------:R-:W-:Y:S01]  /*31570*/  STL [R1+0x1840], R29 ;  /* 0x0018401d01007387 */ /* 0x000fe20000100800 */
[----:B------:R-:W-:Y:S01]  /*31580*/  STL [R1+0x183c], R28 ;  /* 0x00183c1c01007387 */ /* 0x000fe20000100800 */
[----:B------:R-:W3:Y:S02]  /*31590*/  LDL.LU.64 R22, [R1+0x18c0] ;  /* 0x0018c00001167983 */ /* 0x000ee40000300a00 */
[----:B------:R-:W3:Y:S11]  /*315a0*/  LDL.LU.64 R20, [R1+0x18b8] ;  /* 0x0018b80001147983 */ /* 0x000ef60000300a00 */
[----:B------:R-:W-:Y:S01]  /*315b0*/  STL.64 [R1+0x150], R16 ;  /* 0x0001501001007387 */ /* 0x000fe20000100a00 */
[----:B------:R-:W-:Y:S02]  /*315c0*/  STL.64 [R1+0x158], R18 ;  /* 0x0001581201007387 */ /* 0x000fe40000100a00 */
[----:B------:R-:W0:Y:S01]  /*315d0*/  LDSM.16.M88.4 R16, [R2+0x8080] ;  /* 0x008080000210783b */ /* 0x000e220000000200 */
[----:B---3--:R-:W-:Y:S01]  /*315e0*/  HMMA.16816.F32 R20, R24, R6, R20 ;  /* 0x000000061814723c */ /* 0x008fe20000001814 */
[----:B------:R-:W2:Y:S02]  /*315f0*/  LDL.LU.64 R6, [R1+0x18b0] ;  /* 0x0018b00001067983 */ /* 0x000ea40000300a00 */
[----:B------:R-:W2:Y:S04]  /*31600*/  LDL.LU.64 R4, [R1+0x18a8] ;  /* 0x0018a80001047983 */ /* 0x000ea80000300a00 */
[----:B------:R-:W-:-:S02]  /*31610*/  IMAD.MOV.U32 R24, RZ, RZ, R3 ;  /* 0x000000ffff187224 */ /* 0x000fc400078e0003 */
[----:B------:R-:W3:Y:S11]  /*31620*/  LDL.LU R3, [R1+0x18a0] ;  /* 0x0018a00001037983 */ /* 0x000ef60000300800 */
[----:B------:R-:W-:Y:S03]  /*31630*/  @!UPT UIADD3 URZ, URZ, URZ, URZ ;  /* 0x0000003f3f3ff290 */ /* 0x000fe6000fffe03f */
[----:B------:R-:W-:Y:S01]  /*31640*/  STL.64 [R1+0x140], R20 ;  /* 0x0001401401007387 */ /* 0x000fe20000100a00 */
[----:B------:R-:W-:Y:S02]  /*31650*/  STL.64 [R1+0x148], R22 ;  /* 0x0001481601007387 */ /* 0x000fe40000100a00 */
[----:B-1----:R-:W-:Y:S02]  /*31660*/  STL.64 [R1+0xb0], R12 ;  /* 0x0000b00c01007387 */ /* 0x002fe40000100a00 */
[----:B------:R-:W-:Y:S01]  /*31670*/  STL.64 [R1+0xb8], R14 ;  /* 0x0000b80e01007387 */ /* 0x000fe20000100a00 */
[----:B------:R1:W-:Y:S04]  /*31680*/  STL.64 [R1+0x1878], R12 ;  /* 0x0018780c01007387 */ /* 0x0003e80000100a00 */
[----:B-1----:R-:W4:Y:S01]  /*31690*/  LDL.LU R12, [R1+0x200] ;  /* 0x00020000010c7983 */ /* 0x002f220000300800 */
[----:B------:R-:W4:Y:S02]  /*316a0*/  LDL.LU R13, [R1+0x204] ;  /* 0x00020400010d7983 */ /* 0x000f240000300800 */
[----:B------:R-:W2:Y:S02]  /*316b0*/  LDL.LU R14, [R1+0x208] ;  /* 0x00020800010e7983 */ /* 0x000ea40000300800 */
[----:B------:R-:W2:Y:S02]  /*316c0*/  LDL.LU R15, [R1+0x20c] ;  /* 0x00020c00010f7983 */ /* 0x000ea40000300800 */
[----:B--2---:R-:W-:Y:S01]  /*316d0*/  STL.64 [R1+0x1890], R14 ;  /* 0x0018900e01007387 */ /* 0x004fe20000100a00 */
[----:B----4-:R1:W-:Y:S03]  /*316e0*/  STL.64 [R1+0x1888], R12 ;  /* 0x0018880c01007387 */ /* 0x0103e60000100a00 */
[----:B-1----:R-:W2:Y:S01]  /*316f0*/  LDL.LU R12, [R1+0x1e0] ;  /* 0x0001e000010c7983 */ /* 0x002ea20000300800 */
[----:B------:R-:W2:Y:S02]  /*31700*/  LDL.LU R13, [R1+0x1e4] ;  /* 0x0001e400010d7983 */ /* 0x000ea40000300800 */
[----:B------:R-:W2:Y:S02]  /*31710*/  LDL.LU R14, [R1+0x1e8] ;  /* 0x0001e800010e7983 */ /* 0x000ea40000300800 */
[----:B------:R-:W2:Y:S01]  /*31720*/  LDL.LU R15, [R1+0x1ec] ;  /* 0x0001ec00010f7983 */ /* 0x000ea20000300800 */
[----:B------:R-:W4:Y:S01]  /*31730*/  LDL R23, [R1+0xe38] ;  /* 0x000e380001177983 */ /* 0x000f220000100800 */
[----:B------:R-:W-:-:S07]  /*31740*/  IMAD.MOV.U32 R25, RZ, RZ, R0 ;  /* 0x000000ffff197224 */ /* 0x000fce00078e0000 */
[C---:B------:R-:W-:Y:S01]  /*31750*/  HMMA.16816.F32 R24, R4.reuse, R24, R8 ;  /* 0x000000180418723c */ /* 0x040fe20000001808 */
[----:B----4-:R-:W-:Y:S01]  /*31760*/  STL [R1+0x1850], R23 ;  /* 0x0018501701007387 */ /* 0x010fe20000100800 */
[----:B0-----:R-:W-:Y:S02]  /*31770*/  STL.64 [R1+0xa0], R16 ;  /* 0x0000a01001007387 */ /* 0x001fe40000100a00 */
[----:B------:R-:W-:Y:S02]  /*31780*/  STL.64 [R1+0xa8], R18 ;  /* 0x0000a81201007387 */ /* 0x000fe40000100a00 */
[----:B------:R-:W2:Y:S01]  /*31790*/  LDL.LU.64 R8, [R1+0x1898] ;  /* 0x0018980001087983 */ /* 0x000ea20000300a00 */
[----:B------:R-:W0:Y:S11]  /*317a0*/  LDSM.16.M88.4 R20, [R2+0xa080] ;  /* 0x00a080000214783b */ /* 0x000e360000000200 */
[----:B------:R-:W-:Y:S05]  /*317b0*/  @!UPT UIADD3 URZ, URZ, URZ, URZ ;  /* 0x0000003f3f3ff290 */ /* 0x000fea000fffe03f */
[----:B------:R-:W-:Y:S01]  /*317c0*/  STL.64 [R1+0x130], R24 ;  /* 0x0001301801007387 */ /* 0x000fe20000100a00 */
[----:B------:R-:W-:Y:S02]  /*317d0*/  STL.64 [R1+0x138], R26 ;  /* 0x0001381a01007387 */ /* 0x000fe40000100a00 */
[----:B------:R-:W-:Y:S01]  /*317e0*/  LDSM.16.M88.4 R24, [R2+0xc080] ;  /* 0x00c080000218783b */ /* 0x000fe20000000200 */
[----:B--2---:R-:W-:Y:S01]  /*317f0*/  HMMA.16816.F32 R8, R4, R8, R12 ;  /* 0x000000080408723c */ /* 0x004fe2000000180c */
[----:B------:R-:W2:Y:S02]  /*31800*/  LDL.LU.64 R14, [R1+0x1890] ;  /* 0x00189000010e7983 */ /* 0x000ea40000300a00 */
[----:B------:R-:W2:Y:S02]  /*31810*/  LDL.LU.64 R12, [R1+0x1888] ;  /* 0x00188800010c7983 */ /* 0x000ea40000300a00 */
[----:B0-----:R-:W-:Y:S02]  /*31820*/  STL.64 [R1+0x90], R20 ;  /* 0x0000901401007387 */ /* 0x001fe40000100a00 */
[----:B------:R-:W-:Y:S11]  /*31830*/  STL.64 [R1+0x98], R22 ;  /* 0x0000981601007387 */ /* 0x000ff60000100a00 */
[----:B------:R-:W-:Y:S05]  /*31840*/  @!UPT UIADD3 URZ, URZ, URZ, URZ ;  /* 0x0000003f3f3ff290 */ /* 0x000fea000fffe03f */
[----:B------:R-:W-:Y:S01]  /*31850*/  STL.64 [R1+0x120], R8 ;  /* 0x0001200801007387 */ /* 0x000fe20000100a00 */
[----:B------:R-:W-:Y:S02]  /*31860*/  STL.64 [R1+0x128], R10 ;  /* 0x0001280a01007387 */ /* 0x000fe40000100a00 */
[----:B------:R-:W0:Y:S04]  /*31870*/  LDSM.16.M88.4 R8, [R2+0xe080] ;  /* 0x00e080000208783b */ /* 0x000e280000000200 */
[----:B------:R1:W-:Y:S02]  /*31880*/  STL.64 [R1+0x1858], R20 ;  /* 0x0018581401007387 */ /* 0x0003e40000100a00 */
[----:B-1----:R-:W4:Y:S01]  /*31890*/  LDL.LU R20, [R1+0x270] ;  /* 0x0002700001147983 */ /* 0x002f220000300800 */
[----:B------:R-:W4:Y:S02]  /*318a0*/  LDL.LU R21, [R1+0x274] ;  /* 0x0002740001157983 */ /* 0x000f240000300800 */
[----:B------:R-:W4:Y:S01]  /*318b0*/  LDL.LU R22, [R1+0x278] ;  /* 0x0002780001167983 */ /* 0x000f220000300800 */
[----:B0-----:R0:W-:Y:S01]  /*318c0*/  STL.64 [R1+0x70], R8 ;  /* 0x0000700801007387 */ /* 0x0011e20000100a00 */
[----:B------:R2:W-:Y:S03]  /*318d0*/  STL.64 [R1+0x78], R10 ;  /* 0x0000780a01007387 */ /* 0x0005e60000100a00 */
[----:B0-----:R-:W2:Y:S01]  /*318e0*/  LDL.LU.64 R8, [R1+0x1880] ;  /* 0x0018800001087983 */ /* 0x001ea20000300a00 */
[----:B---3--:R-:W-:-:S02]  /*318f0*/  IMAD.MOV.U32 R23, RZ, RZ, R3 ;  /* 0x000000ffff177224 */ /* 0x008fc400078e0003 */
[----:B------:R-:W-:Y:S02]  /*31900*/  IMAD.MOV.U32 R3, RZ, RZ, R10 ;  /* 0x000000ffff037224 */ /* 0x000fe400078e000a */
[----:B------:R-:W-:Y:S01]  /*31910*/  IMAD.MOV.U32 R2, RZ, RZ, R11 ;  /* 0x000000ffff027224 */ /* 0x000fe200078e000b */
[----:B------:R-:W-:Y:S01]  /*31920*/  STL.64 [R1+0x80], R24 ;  /* 0x0000801801007387 */ /* 0x000fe20000100a00 */
[----:B------:R-:W-:Y:S02]  /*31930*/  STL.64 [R1+0x88], R26 ;  /* 0x0000881a01007387 */ /* 0x000fe40000100a00 */
[----:B------:R-:W-:Y:S01]  /*31940*/  STL [R1+0x1844], R3 ;  /* 0x0018440301007387 */ /* 0x000fe20000100800 */
[C---:B--2---:R-:W-:Y:S01]  /*31950*/  HMMA.16816.F32 R8, R4.reuse, R8, R12 ;  /* 0x000000080408723c */ /* 0x044fe2000000180c */
[----:B------:R-:W2:Y:S11]  /*31960*/  LDL.LU.64 R12, [R1+0x1878] ;  /* 0x00187800010c7983 */ /* 0x000eb60000300a00 */
[----:B------:R-:W-:Y:S11]  /*31970*/  @!UPT UIADD3 URZ, URZ, URZ, URZ ;  /* 0x0000003f3f3ff290 */ /* 0x000ff6000fffe03f */
        /* <DEDUP_REMOVED lines=10> */
[----:B----4-:R-:W-:Y:S01]  /*31a20*/  HMMA.16816.F32 R20, R4, R16, R20 ;  /* 0x000000100414723c */ /* 0x010fe20000001814 */
[----:B------:R-:W-:Y:S02]  /*31a30*/  IMAD.MOV.U32 R3, RZ, RZ, R12 ;  /* 0x000000ffff037224 */ /* 0x000fe400078e000c */
[----:B------:R-:W-:Y:S02]  /*31a40*/  IMAD.MOV.U32 R29, RZ, RZ, R13 ;  /* 0x000000ffff1d7224 */ /* 0x000fe400078e000d */
[----:B------:R-:W-:Y:S01]  /*31a50*/  IMAD.MOV.U32 R0, RZ, RZ, R17 ;  /* 0x000000ffff007224 */ /* 0x000fe200078e0011 */
[----:B--2---:R0:W-:Y:S01]  /*31a60*/  STL.64 [R1+0x1848], R10 ;  /* 0x0018480a01007387 */ /* 0x0041e20000100a00 */
[----:B------:R-:W2:Y:S02]  /*31a70*/  LDL.LU R8, [R1+0x2d0] ;  /* 0x0002d00001087983 */ /* 0x000ea40000300800 */
[----:B------:R-:W2:Y:S01]  /*31a80*/  LDL.LU R9, [R1+0x2d4] ;  /* 0x0002d40001097983 */ /* 0x000ea20000300800 */
[----:B------:R1:W-:Y:S04]  /*31a90*/  LDSM.16.MT88.4 R12, [R11+0x12000] ;  /* 0x012000000b0c783b */ /* 0x0003e80000004200 */
[----:B0-----:R-:W2:Y:S01]  /*31aa0*/  LDL.LU R10, [R1+0x2d8] ;  /* 0x0002d800010a7983 */ /* 0x001ea20000300800 */
[----:B-1----:R-:W2:Y:S08]  /*31ab0*/  LDL.LU R11, [R1+0x2dc] ;  /* 0x0002dc00010b7983 */ /* 0x002eb00000300800 */
[----:B------:R0:W-:Y:S02]  /*31ac0*/  STL.64 [R1+0xe0], R20 ;  /* 0x0000e01401007387 */ /* 0x0001e40000100a00 */
[----:B------:R-:W-:Y:S01]  /*31ad0*/  STL.64 [R1+0xe8], R22 ;  /* 0x0000e81601007387 */ /* 0x000fe20000100a00 */
[----:B0-----:R-:W3:Y:S01]  /*31ae0*/  LDL.LU.64 R20, [R1+0x1858] ;  /* 0x0018580001147983 */ /* 0x001ee20000300a00 */
[----:B------:R-:W4:Y:S02]  /*31af0*/  LDL.LU R17, [R1+0x1854] ;  /* 0x0018540001117983 */ /* 0x000f240000300800 */
[----:B------:R-:W-:-:S02]  /*31b00*/  IMAD.MOV.U32 R28, RZ, RZ, R16 ;  /* 0x000000ffff1c7224 */ /* 0x000fc400078e0010 */
[----:B----4-:R-:W0:Y:S04]  /*31b10*/  LDSM.16.MT88.4 R16, [R17+0x12000] ;  /* 0x012000001110783b */ /* 0x010e280000004200 */
[----:B0-----:R-:W-:Y:S01]  /*31b20*/  STL.64 [R1+0x17c8], R18 ;  /* 0x0017c81201007387 */ /* 0x001fe20000100a00 */
[----:B------:R0:W-:Y:S03]  /*31b30*/  STL.64 [R1+0x17c0], R16 ;  /* 0x0017c01001007387 */ /* 0x0001e60000100a00 */
[----:B0-----:R-:W3:Y:S01]  /*31b40*/  LDL.LU R16, [R1+0x2b0] ;  /* 0x0002b00001107983 */ /* 0x001ee20000300800 */
[----:B------:R-:W3:Y:S02]  /*31b50*/  LDL.LU R17, [R1+0x2b4] ;  /* 0x0002b40001117983 */ /* 0x000ee40000300800 */
[----:B------:R-:W3:Y:S02]  /*31b60*/  LDL.LU R18, [R1+0x2b8] ;  /* 0x0002b80001127983 */ /* 0x000ee40000300800 */
[----:B------:R-:W3:Y:S02]  /*31b70*/  LDL.LU R19, [R1+0x2bc] ;  /* 0x0002bc0001137983 */ /* 0x000ee40000300800 */
[C---:B---3--:R-:W-:Y:S11]  /*31b80*/  HMMA.16816.F32 R16, R4.reuse, R20, R16 ;  /* 0x000000140410723c */ /* 0x048ff60000001810 */
[----:B------:R-:W-:Y:S11]  /*31b90*/  @!UPT UIADD3 URZ, URZ, URZ, URZ ;  /* 0x0000003f3f3ff290 */ /* 0x000ff6000fffe03f */
[----:B------:R-:W-:Y:S01]  /*31ba0*/  @!UPT UIADD3 URZ, URZ, URZ, URZ ;  /* 0x0000003f3f3ff290 */ /* 0x000fe2000fffe03f */
[----:B------:R0:W-:Y:S01]  /*31bb0*/  STL.64 [R1+0x60], R16 ;  /* 0x0000601001007387 */ /* 0x0001e20000100a00 */
[----:B------:R-:W-:Y:S02]  /*31bc0*/  STL.64 [R1+0x68], R18 ;  /* 0x0000681201007387 */ /* 0x000fe40000100a00 */
[----:B------:R-:W3:Y:S02]  /*31bd0*/  LDL.LU R23, [R1+0x1850] ;  /* 0x0018500001177983 */ /* 0x000ee40000300800 */
[----:B0-----:R-:W-:Y:S02]  /*31be0*/  IMAD.MOV.U32 R17, RZ, RZ, R20 ;  /* 0x000000ffff117224 */ /* 0x001fe400078e0014 */
[----:B------:R-:W-:Y:S01]  /*31bf0*/  IMAD.MOV.U32 R16, RZ, RZ, R21 ;  /* 0x000000ffff107224 */ /* 0x000fe200078e0015 */
[C---:B--2---:R-:W-:Y:S01]  /*31c00*/  HMMA.16816.F32 R24, R4.reuse, R24, R8 ;  /* 0x000000180418723c */ /* 0x044fe20000001808 */
[----:B---3--:R-:W0:Y:S04]  /*31c10*/  LDSM.16.MT88.4 R20, [R23+0x12000] ;  /* 0x012000001714783b */ /* 0x008e280000004200 */
[----:B0-----:R-:W-:Y:S01]  /*31c20*/  STL.64 [R1+0x1728], R22 ;  /* 0x0017281601007387 */ /* 0x001fe20000100a00 */
[----:B------:R0:W-:Y:S03]  /*31c30*/  STL.64 [R1+0x1720], R20 ;  /* 0x0017201401007387 */ /* 0x0001e60000100a00 */
[----:B0-----:R-:W2:Y:S01]  /*31c40*/  LDL.LU R20, [R1+0x2c0] ;  /* 0x0002c00001147983 */ /* 0x001ea20000300800 */
[----:B------:R-:W2:Y:S02]  /*31c50*/  LDL.LU R21, [R1+0x2c4] ;  /* 0x0002c40001157983 */ /* 0x000ea40000300800 */
[----:B------:R-:W2:Y:S02]  /*31c60*/  LDL.LU R22, [R1+0x2c8] ;  /* 0x0002c80001167983 */ /* 0x000ea40000300800 */
[----:B------:R-:W2:Y:S01]  /*31c70*/  LDL.LU R23, [R1+0x2cc] ;  /* 0x0002cc0001177983 */ /* 0x000ea20000300800 */
[----:B------:R-:W3:Y:S08]  /*31c80*/  LDL.LU.64 R10, [R1+0x1848] ;  /* 0x00184800010a7983 */ /* 0x000ef00000300a00 */
[----:B------:R-:W-:Y:S02]  /*31c90*/  STL.64 [R1+0x50], R24 ;  /* 0x0000501801007387 */ /* 0x000fe40000100a00 */
[----:B------:R-:W-:Y:S02]  /*31ca0*/  STL.64 [R1+0x58], R26 ;  /* 0x0000581a01007387 */ /* 0x000fe40000100a00 */
[----:B---3--:R-:W0:Y:S02]  /*31cb0*/  LDSM.16.MT88.4 R24, [R10+0x12800] ;  /* 0x012800000a18783b */ /* 0x008e240000004200 */
[----:B------:R-:W1:Y:S02]  /*31cc0*/  LDSM.16.MT88.4 R8, [R11+0x12800] ;  /* 0x012800000b08783b */ /* 0x000e640000004200 */
[----:B0-----:R-:W-:Y:S02]  /*31cd0*/  STL.64 [R1+0x1688], R26 ;  /* 0x0016881a01007387 */ /* 0x001fe40000100a00 */
[----:B------:R0:W-:Y:S02]  /*31ce0*/  STL.64 [R1+0x1680], R24 ;  /* 0x0016801801007387 */ /* 0x0001e40000100a00 */
[----:B0-----:R-:W2:Y:S02]  /*31cf0*/  LDL.LU.64 R24, [R1+0x70] ;  /* 0x0000700001187983 */ /* 0x001ea40000300a00 */
[----:B--2---:R-:W-:Y:S07]  /*31d00*/  HMMA.16816.F32 R4, R4, R24, R20 ;  /* 0x000000180404723c */ /* 0x004fee0000001814 */
[----:B------:R-:W-:-:S02]  /*31d10*/  IMAD.MOV.U32 R20, RZ, RZ, R17 ;  /* 0x000000ffff147224 */ /* 0x000fc400078e0011 */
[----:B------:R-:W-:Y:S02]  /*31d20*/  IMAD.MOV.U32 R21, RZ, RZ, R16 ;  /* 0x000000ffff157224 */ /* 0x000fe400078e0010 */
[----:B------:R-:W-:Y:S02]  /*31d30*/  IMAD.MOV.U32 R23, RZ, RZ, R24 ;  /* 0x000000ffff177224 */ /* 0x000fe400078e0018 */
[----:B------:R-:W-:-:S10]  /*31d40*/  IMAD.MOV.U32 R22, RZ, RZ, R25 ;  /* 0x000000ffff167224 */ /* 0x000fd400078e0019 */
[----:B------:R-:W-:Y:S01]  /*31d50*/  STL.64 [R1+0x30], R4 ;  /* 0x0000300401007387 */ /* 0x000fe20000100a00 */
[----:B------:R-:W-:Y:S02]  /*31d60*/  STL.64 [R1+0x38], R6 ;  /* 0x0000380601007387 */ /* 0x000fe40000100a00 */
[----:B------:R-:W-:Y:S02]  /*31d70*/  STL.64 [R1+0x17d0], R20 ;  /* 0x0017d01401007387 */ /* 0x000fe40000100a00 */
[----:B------:R-:W2:Y:S01]  /*31d80*/  LDL.LU R16, [R1+0x2f0] ;  /* 0x0002f00001107983 */ /* 0x000ea20000300800 */
[----:B------:R-:W2:Y:S01]  /*31d90*/  LDL.LU R17, [R1+0x2f4] ;  /* 0x0002f40001117983 */ /* 0x000ea20000300800 */
[----:B------:R-:W3:Y:S02]  /*31da0*/  LDL.LU R18, [R1+0x2f8] ;  /* 0x0002f80001127983 */ /* 0x000ee40000300800 */
[----:B------:R-:W3:Y:S02]  /*31db0*/  LDL.LU R19, [R1+0x2fc] ;  /* 0x0002fc0001137983 */ /* 0x000ee40000300800 */
[----:B------:R-:W4:Y:S01]  /*31dc0*/  LDL.LU R24, [R1+0x320] ;  /* 0x0003200001187983 */ /* 0x000f220000300800 */
[----:B------:R-:W4:Y:S01]  /*31dd0*/  LDL.LU R25, [R1+0x324] ;  /* 0x0003240001197983 */ /* 0x000f220000300800 */
[----:B------:R-:W2:Y:S02]  /*31de0*/  LDL.LU R26, [R1+0x328] ;  /* 0x00032800011a7983 */ /* 0x000ea40000300800 */
[----:B------:R-:W2:Y:S02]  /*31df0*/  LDL.LU R27, [R1+0x32c] ;  /* 0x00032c00011b7983 */ /* 0x000ea40000300800 */
[----:B--2---:R-:W-:Y:S01]  /*31e00*/  STL.64 [R1+0x1810], R26 ;  /* 0x0018101a01007387 */ /* 0x004fe20000100a00 */
[----:B----4-:R0:W-:Y:S03]  /*31e10*/  STL.64 [R1+0x1808], R24 ;  /* 0x0018081801007387 */ /* 0x0101e60000100a00 */
[----:B0-----:R-:W2:Y:S04]  /*31e20*/  LDL R24, [R1+0xd0] ;  /* 0x0000d00001187983 */ /* 0x001ea80000100800 */
[----:B------:R-:W2:Y:S01]  /*31e30*/  LDL R25, [R1+0xd4] ;  /* 0x0000d40001197983 */ /* 0x000ea20000100800 */
[----:B------:R-:W-:-:S02]  /*31e40*/  IMAD.MOV.U32 R4, RZ, RZ, R3 ;  /* 0x000000ffff047224 */ /* 0x000fc400078e0003 */
[----:B------:R-:W-:Y:S01]  /*31e50*/  IMAD.MOV.U32 R5, RZ, RZ, R29 ;  /* 0x000000ffff057224 */ /* 0x000fe200078e001d */
[----:B--2---:R0:W-:Y:S04]  /*31e60*/  STL.64 [R1+0x1820], R24 ;  /* 0x0018201801007387 */ /* 0x0041e80000100a00 */
[----:B0-----:R-:W2:Y:S04]  /*31e70*/  LDL R24, [R1+0xf0] ;  /* 0x0000f00001187983 */ /* 0x001ea80000100800 */
[----:B------:R-:W2:Y:S01]  /*31e80*/  LDL R25, [R1+0xf4] ;  /* 0x0000f40001197983 */ /* 0x000ea20000100800 */
[----:B------:R-:W4:Y:S02]  /*31e90*/  LDL.LU R3, [R1+0x1844] ;  /* 0x0018440001037983 */ /* 0x000f240000300800 */
[----:B------:R-:W2:Y:S02]  /*31ea0*/  LDL.LU R29, [R1+0x1840] ;  /* 0x00184000011d7983 */ /* 0x000ea40000300800 */
[----:B------:R0:W-:Y:S02]  /*31eb0*/  STL.64 [R1+0x1800], R4 ;  /* 0x0018000401007387 */ /* 0x0001e40000100a00 */
[----:B0-----:R-:W2:Y:S04]  /*31ec0*/  LDL.LU.64 R4, [R1+0xc0] ;  /* 0x0000c00001047983 */ /* 0x001ea80000300a00 */
[----:B--2---:R0:W-:Y:S04]  /*31ed0*/  STL.64 [R1+0x1818], R4 ;  /* 0x0018180401007387 */ /* 0x0041e80000100a00 */
[----:B0-----:R-:W2:Y:S01]  /*31ee0*/  LDL.LU R4, [R1+0x330] ;  /* 0x0003300001047983 */ /* 0x001ea20000300800 */
[----:B------:R-:W2:Y:S02]  /*31ef0*/  LDL.LU R5, [R1+0x334] ;  /* 0x0003340001057983 */ /* 0x000ea40000300800 */
[----:B------:R-:W2:Y:S02]  /*31f00*/  LDL.LU R6, [R1+0x338] ;  /* 0x0003380001067983 */ /* 0x000ea40000300800 */
[----:B------:R-:W2:Y:S02]  /*31f10*/  LDL.LU R7, [R1+0x33c] ;  /* 0x00033c0001077983 */ /* 0x000ea40000300800 */
[----:B------:R-:W-:-:S02]  /*31f20*/  IMAD.MOV.U32 R20, RZ, RZ, R28 ;  /* 0x000000ffff147224 */ /* 0x000fc400078e001c */
[----:B------:R-:W-:Y:S01]  /*31f30*/  IMAD.MOV.U32 R21, RZ, RZ, R0 ;  /* 0x000000ffff157224 */ /* 0x000fe200078e0000 */
[----:B--2---:R-:W-:Y:S01]  /*31f40*/  STL.64 [R1+0x1830], R6 ;  /* 0x0018300601007387 */ /* 0x004fe20000100a00 */
[----:B------:R0:W-:Y:S03]  /*31f50*/  STL.64 [R1+0x1828], R4 ;  /* 0x0018280401007387 */ /* 0x0001e60000100a00 */
[----:B0-----:R-:W2:Y:S01]  /*31f60*/  LDL.LU R4, [R1+0x340] ;  /* 0x0003400001047983 */ /* 0x001ea20000300800 */
[----:B------:R-:W2:Y:S02]  /*31f70*/  LDL.LU R5, [R1+0x344] ;  /* 0x0003440001057983 */ /* 0x000ea40000300800 */
[----:B------:R-:W2:Y:S02]  /*31f80*/  LDL.LU R6, [R1+0x348] ;  /* 0x0003480001067983 */ /* 0x000ea40000300800 */
[----:B------:R-:W2:Y:S01]  /*31f90*/  LDL.LU R7, [R1+0x34c] ;  /* 0x00034c0001077983 */ /* 0x000ea20000300800 */
[----:B---3--:R-:W-:Y:S01]  /*31fa0*/  STL.64 [R1+0x17e0], R18 ;  /* 0x0017e01201007387 */ /* 0x008fe20000100a00 */
[----:B------:R0:W-:Y:S02]  /*31fb0*/  STL.64 [R1+0x17d8], R16 ;  /* 0x0017d81001007387 */ /* 0x0001e40000100a00 */
[----:B------:R-:W3:Y:S02]  /*31fc0*/  LDL.LU R28, [R1+0x183c] ;  /* 0x00183c00011c7983 */ /* 0x000ee40000300800 */
[----:B------:R-:W3:Y:S01]  /*31fd0*/  LDL.LU R0, [R1+0x1838] ;  /* 0x0018380001007983 */ /* 0x000ee20000300800 */
[----:B0-----:R-:W3:Y:S01]  /*31fe0*/  LDL.LU R16, [R1+0x300] ;  /* 0x0003000001107983 */ /* 0x001ee20000300800 */
[----:B------:R-:W3:Y:S02]  /*31ff0*/  LDL.LU R17, [R1+0x304] ;  /* 0x0003040001117983 */ /* 0x000ee40000300800 */
[----:B------:R-:W3:Y:S02]  /*32000*/  LDL.LU R18, [R1+0x308] ;  /* 0x0003080001127983 */ /* 0x000ee40000300800 */
[----:B------:R-:W3:Y:S01]  /*32010*/  LDL.LU R19, [R1+0x30c] ;  /* 0x00030c0001137983 */ /* 0x000ee20000300800 */
[----:B--2---:R-:W-:Y:S01]  /*32020*/  HMMA.16816.F32 R24, R12, R24, R4 ;  /* 0x000000180c18723c */ /* 0x004fe20000001804 */
[----:B---3--:R-:W-:Y:S01]  /*32030*/  STL.64 [R1+0x17f8], R18 ;  /* 0x0017f81201007387 */ /* 0x008fe20000100a00 */
[----:B------:R0:W-:Y:S03]  /*32040*/  STL.64 [R1+0x17f0], R16 ;  /* 0x0017f01001007387 */ /* 0x0001e60000100a00 */
[----:B0-----:R-:W2:Y:S01]  /*32050*/  LDL.LU R16, [R1+0x310] ;  /* 0x0003100001107983 */ /* 0x001ea20000300800 */
[----:B------:R-:W2:Y:S02]  /*32060*/  LDL.LU R17, [R1+0x314] ;  /* 0x0003140001117983 */ /* 0x000ea40000300800 */
[----:B------:R-:W2:Y:S02]  /*32070*/  LDL.LU R18, [R1+0x318] ;  /* 0x0003180001127983 */ /* 0x000ea40000300800 */
[----:B------:R-:W2:Y:S01]  /*32080*/  LDL.LU R19, [R1+0x31c] ;  /* 0x00031c0001137983 */ /* 0x000ea20000300800 */
[----:B-1----:R-:W-:Y:S01]  /*32090*/  STL.64 [R1+0x1618], R10 ;  /* 0x0016180a01007387 */ /* 0x002fe20000100a00 */
[----:B------:R-:W-:Y:S02]  /*320a0*/  STL.64 [R1+0x1610], R8 ;  /* 0x0016100801007387 */ /* 0x000fe40000100a00 */
[----:B------:R-:W3:Y:S02]  /*320b0*/  LDL.LU.64 R6, [R1+0x1830] ;  /* 0x0018300001067983 */ /* 0x000ee40000300a00 */
[----:B------:R-:W3:Y:S07]  /*320c0*/  LDL.LU.64 R4, [R1+0x1828] ;  /* 0x0018280001047983 */ /* 0x000eee0000300a00 */
[----:B------:R0:W-:Y:S04]  /*320d0*/  STL.64 [R1+0x20], R24 ;  /* 0x0000201801007387 */ /* 0x0001e80000100a00 */
[----:B0-----:R-:W3:Y:S01]  /*320e0*/  LDL.LU.64 R24, [R1+0x1820] ;  /* 0x0018200001187983 */ /* 0x001ee20000300a00 */
[----:B----4-:R-:W-:-:S02]  /*320f0*/  IMAD.MOV.U32 R10, RZ, RZ, R3 ;  /* 0x000000ffff0a7224 */ /* 0x010fc400078e0003 */
[----:B------:R-:W-:Y:S02]  /*32100*/  IMAD.MOV.U32 R11, RZ, RZ, R2 ;  /* 0x000000ffff0b7224 */ /* 0x000fe400078e0002 */
[----:B------:R-:W-:Y:S02]  /*32110*/  IMAD.MOV.U32 R3, RZ, RZ, R26 ;  /* 0x000000ffff037224 */ /* 0x000fe400078e001a */
[----:B------:R-:W-:-:S05]  /*32120*/  IMAD.MOV.U32 R2, RZ, RZ, R27 ;  /* 0x000000ffff027224 */ /* 0x000fca00078e001b */
[----:B------:R-:W-:Y:S01]  /*32130*/  STL [R1+0x16fc], R2 ;  /* 0x0016fc0201007387 */ /* 0x000fe20000100800 */
[----:B------:R-:W-:Y:S01]  /*32140*/  STL [R1+0x16f8], R3 ;  /* 0x0016f80301007387 */ /* 0x000fe20000100800 */
[----:B---3--:R-:W-:Y:S02]  /*32150*/  HMMA.16816.F32 R24, R12, R24, R4 ;  /* 0x000000180c18723c */ /* 0x008fe40000001804 */
[----:B------:R-:W3:Y:S11]  /*32160*/  LDL.LU.64 R4, [R1+0x1818] ;  /* 0x0018180001047983 */ /* 0x000ef60000300a00 */
[----:B------:R-:W-:Y:S10]  /*32170*/  @!UPT UIADD3 URZ, URZ, URZ, URZ ;  /* 0x0000003f3f3ff290 */ /* 0x000ff4000fffe03f */
[----:B------:R-:W-:Y:S01]  /*32180*/  STL.64 [R1+0x10], R24 ;  /* 0x0000101801007387 */ /* 0x000fe20000100a00 */
[----:B------:R0:W-:Y:S03]  /*32190*/  STL.64 [R1+0x18], R26 ;  /* 0x0000181a01007387 */ /* 0x0001e60000100a00 */
[----:B0-----:R-:W4:Y:S01]  /*321a0*/  LDL.LU.64 R26, [R1+0x1810] ;  /* 0x00181000011a7983 */ /* 0x001f220000300a00 */
[----:B------:R-:W4:Y:S02]  /*321b0*/  LDL.LU.64 R24, [R1+0x1808] ;  /* 0x0018080001187983 */ /* 0x000f240000300a00 */
[----:B------:R-:W-:Y:S02]  /*321c0*/  IMAD.MOV.U32 R8, RZ, RZ, R23 ;  /* 0x000000ffff087224 */ /* 0x000fe400078e0017 */
[----:B------:R-:W-:Y:S02]  /*321d0*/  IMAD.MOV.U32 R9, RZ, RZ, R22 ;  /* 0x000000ffff097224 */ /* 0x000fe400078e0016 */
[----:B---3--:R-:W-:-:S02]  /*321e0*/  IMAD.MOV.U32 R23, RZ, RZ, R4 ;  /* 0x000000ffff177224 */ /* 0x008fc400078e0004 */
[----:B------:R-:W-:Y:S01]  /*321f0*/  IMAD.MOV.U32 R22, RZ, RZ, R5 ;  /* 0x000000ffff167224 */ /* 0x000fe200078e0005 */
[C---:B----4-:R-:W-:Y:S01]  /*32200*/  HMMA.16816.F32 R24, R12.reuse, R4, R24 ;  /* 0x000000040c18723c */ /* 0x050fe20000001818 */
[----:B------:R-:W2:Y:S11]  /*32210*/  LDL.LU.64 R4, [R1+0x1800] ;  /* 0x0018000001047983 */ /* 0x000eb60000300a00 */
[----:B------:R-:W-:Y:S11]  /*32220*/  @!UPT UIADD3 URZ, URZ, URZ, URZ ;  /* 0x0000003f3f3ff290 */ /* 0x000ff6000fffe03f */
[----:B------:R0:W-:Y:S01]  /*32230*/  STL.64 [R1], R24 ;  /* 0x0000001801007387 */ /* 0x0001e20000100a00 */
[----:B------:R-:W-:Y:S02]  /*32240*/  IMAD.MOV.U32 R3, RZ, RZ, R27 ;  /* 0x000000ffff037224 */ /* 0x000fe400078e001b */
[----:B------:R-:W-:Y:S01]  /*32250*/  IMAD.MOV.U32 R2, RZ, RZ, R26 ;  /* 0x000000ffff027224 */ /* 0x000fe200078e001a */
[----:B0-----:R-:W3:Y:S01]  /*32260*/  LDL.LU R24, [R1+0x2a0] ;  /* 0x0002a00001187983 */ /* 0x001ee20000300800 */
[----:B------:R-:W3:Y:S02]  /*32270*/  LDL.LU R25, [R1+0x2a4] ;  /* 0x0002a40001197983 */ /* 0x000ee40000300800 */
[----:B------:R-:W3:Y:S02]  /*32280*/  LDL.LU R26, [R1+0x2a8] ;  /* 0x0002a800011a7983 */ /* 0x000ee40000300800 */
[----:B------:R-:W3:Y:S01]  /*32290*/  LDL.LU R27, [R1+0x2ac] ;  /* 0x0002ac00011b7983 */ /* 0x000ee20000300800 */
[----:B------:R-:W-:Y:S01]  /*322a0*/  STL [R1+0x1704], R3 ;  /* 0x0017040301007387 */ /* 0x000fe20000100800 */
[----:B------:R-:W-:Y:S01]  /*322b0*/  STL [R1+0x1700], R2 ;  /* 0x0017000201007387 */ /* 0x000fe20000100800 */
[C---:B--2---:R-:W-:Y:S02]  /*322c0*/  HMMA.16816.F32 R4, R12.reuse, R4, R16 ;  /* 0x000000040c04723c */ /* 0x044fe40000001810 */
[----:B------:R-:W2:Y:S01]  /*322d0*/  LDL.LU.64 R18, [R1+0x17f8] ;  /* 0x0017f80001127983 */ /* 0x000ea20000300a00 */
[----:B------:R-:W2:Y:S11]  /*322e0*/  LDL.LU.64 R16, [R1+0x17f0] ;  /* 0x0017f00001107983 */ /* 0x000eb60000300a00 */
[----:B------:R-:W-:Y:S09]  /*322f0*/  @!UPT UIADD3 URZ, URZ, URZ, URZ ;  /* 0x0000003f3f3ff290 */ /* 0x000ff2000fffe03f */
[----:B------:R-:W-:Y:S01]  /*32300*/  STL.64 [R1+0x15c8], R6 ;  /* 0x0015c80601007387 */ /* 0x000fe20000100a00 */
[----:B------:R0:W-:Y:S02]  /*32310*/  STL.64 [R1+0x15c0], R4 ;  /* 0x0015c00401007387 */ /* 0x0001e40000100a00 */
[----:B0-----:R-:W-:Y:S02]  /*32320*/  IMAD.MOV.U32 R4, RZ, RZ, R23 ;  /* 0x000000ffff047224 */ /* 0x001fe400078e0017 */
[----:B------:R-:W-:Y:S02]  /*32330*/  IMAD.MOV.U32 R5, RZ, RZ, R22 ;  /* 0x000000ffff057224 */ /* 0x000fe400078e0016 */
[----:B------:R-:W-:Y:S02]  /*32340*/  IMAD.MOV.U32 R6, RZ, RZ, R28 ;  /* 0x000000ffff067224 */ /* 0x000fe400078e001c */
[----:B------:R-:W-:Y:S01]  /*32350*/  IMAD.MOV.U32 R7, RZ, RZ, R29 ;  /* 0x000000ffff077224 */ /* 0x000fe200078e001d */
[----:B------:R-:W4:Y:S01]  /*32360*/  LDL.LU R28, [R1+0x17ec] ;  /* 0x0017ec00011c7983 */ /* 0x000f220000300800 */
[----:B------:R-:W3:Y:S03]  /*32370*/  LDL.LU R29, [R1+0x17e8] ;  /* 0x0017e800011d7983 */ /* 0x000ee60000300800 */
[----:B------:R-:W-:Y:S01]  /*32380*/  STL.64 [R1+0x17a0], R6 ;  /* 0x0017a00601007387 */ /* 0x000fe20000100a00 */
        /* <DEDUP_REMOVED lines=10> */
[----:B------:R2:W-:Y:S03]  /*32430*/  STL.64 [R1+0x48], R22 ;  /* 0x0000481601007387 */ /* 0x0005e60000100a00 */
[----:B0-----:R-:W2:Y:S02]  /*32440*/  LDL.LU.64 R20, [R1+0x17d0] ;  /* 0x0017d00001147983 */ /* 0x001ea40000300a00 */
[----:B--2---:R-:W-:Y:S02]  /*32450*/  HMMA.16816.F32 R20, R12, R20, R16 ;  /* 0x000000140c14723c */ /* 0x004fe40000001810 */
[----:B------:R-:W2:Y:S01]  /*32460*/  LDL.LU.64 R18, [R1+0x17c8] ;  /* 0x0017c80001127983 */ /* 0x000ea20000300a00 */
[----:B------:R-:W2:Y:S11]  /*32470*/  LDL.LU.64 R16, [R1+0x17c0] ;  /* 0x0017c00001107983 */ /* 0x000eb60000300a00 */
[----:B------:R-:W-:Y:S09]  /*32480*/  @!UPT UIADD3 URZ, URZ, URZ, URZ ;  /* 0x0000003f3f3ff290 */ /* 0x000ff2000fffe03f */
[----:B------:R0:W-:Y:S01]  /*32490*/  STL.64 [R1+0x1c0], R20 ;  /* 0x0001c01401007387 */ /* 0x0001e20000100a00 */
[----:B------:R4:W-:Y:S03]  /*324a0*/  STL.64 [R1+0x1c8], R22 ;  /* 0x0001c81601007387 */ /* 0x0009e60000100a00 */
[----:B0-----:R-:W2:Y:S01]  /*324b0*/  LDL.LU R20, [R1+0x1f0] ;  /* 0x0001f00001147983 */ /* 0x001ea20000300800 */
[----:B----4-:R-:W-:Y:S02]  /*324c0*/  IMAD.MOV.U32 R22, RZ, RZ, R28 ;  /* 0x000000ffff167224 */ /* 0x010fe400078e001c */
[----:B------:R-:W-:Y:S02]  /*324d0*/  IMAD.MOV.U32 R23, RZ, RZ, R0 ;  /* 0x000000ffff177224 */ /* 0x000fe400078e0000 */
[----:B---3--:R-:W-:-:S03]  /*324e0*/  IMAD.MOV.U32 R21, RZ, RZ, R29 ;  /* 0x000000ffff157224 */ /* 0x008fc600078e001d */
[----:B------:R-:W-:Y:S04]  /*324f0*/  STL.64 [R1+0x1738], R22 ;  /* 0x0017381601007387 */ /* 0x000fe80000100a00 */
[----:B--2---:R0:W-:Y:S04]  /*32500*/  STL.64 [R1+0x1730], R20 ;  /* 0x0017301401007387 */ /* 0x0041e80000100a00 */
[----:B0-----:R-:W2:Y:S02]  /*32510*/  LDL.LU.64 R20, [R1+0x80] ;  /* 0x0000800001147983 */ /* 0x001ea40000300a00 */
[C---:B--2---:R-:W-:Y:S11]  /*32520*/  HMMA.16816.F32 R4, R12.reuse, R20, R4 ;  /* 0x000000140c04723c */ /* 0x044ff60000001804 */
[----:B------:R-:W-:Y:S11]  /*32530*/  @!UPT UIADD3 URZ, URZ, URZ, URZ ;  /* 0x0000003f3f3ff290 */ /* 0x000ff6000fffe03f */
[----:B------:R-:W-:Y:S01]  /*32540*/  @!UPT UIADD3 URZ, URZ, URZ, URZ ;  /* 0x0000003f3f3ff290 */ /* 0x000fe2000fffe03f */
[----:B------:R-:W-:Y:S01]  /*32550*/  STL [R1+0x300], R4 ;  /* 0x0003000401007387 */ /* 0x000fe20000100800 */
[----:B------:R0:W-:Y:S03]  /*32560*/  STL.64 [R1+0x1750], R20 ;  /* 0x0017501401007387 */ /* 0x0001e60000100a00 */
[----:B0-----:R-:W2:Y:S01]  /*32570*/  LDL.LU.64 R20, [R1+0x90] ;  /* 0x0000900001147983 */ /* 0x001ea20000300a00 */
[----:B------:R-:W-:Y:S02]  /*32580*/  IMAD.MOV.U32 R29, RZ, RZ, R5 ;  /* 0x000000ffff1d7224 */ /* 0x000fe400078e0005 */
[----:B------:R-:W-:Y:S02]  /*32590*/  IMAD.MOV.U32 R28, RZ, RZ, R6 ;  /* 0x000000ffff1c7224 */ /* 0x000fe400078e0006 */
[----:B------:R-:W-:Y:S02]  /*325a0*/  IMAD.MOV.U32 R0, RZ, RZ, R7 ;  /* 0x000000ffff007224 */ /* 0x000fe400078e0007 */
[----:B------:R-:W-:Y:S01]  /*325b0*/  HMMA.16816.F32 R4, R12, R8, R24 ;  /* 0x000000080c04723c */ /* 0x000fe20000001818 */
[----:B--2---:R0:W-:Y:S04]  /*325c0*/  STL.64 [R1+0x1768], R20 ;  /* 0x0017681401007387 */ /* 0x0041e80000100a00 */
[----:B0-----:R-:W2:Y:S04]  /*325d0*/  LDL.LU.64 R20, [R1+0xa0] ;  /* 0x0000a00001147983 */ /* 0x001ea80000300a00 */
[----:B--2---:R-:W-:Y:S01]  /*325e0*/  STL.64 [R1+0x1780], R20 ;  /* 0x0017801401007387 */ /* 0x004fe20000100a00 */
[----:B------:R-:W-:Y:S02]  /*325f0*/  STL [R1+0x171c], R28 ;  /* 0x00171c1c01007387 */ /* 0x000fe40000100800 */
[----:B------:R-:W-:Y:S02]  /*32600*/  STL [R1+0x1718], R29 ;  /* 0x0017181d01007387 */ /* 0x000fe40000100800 */
[----:B------:R-:W2:Y:S09]  /*32610*/  LDL.LU R24, [R1+0x280] ;  /* 0x0002800001187983 */ /* 0x000eb20000300800 */
[----:B------:R-:W-:Y:S01]  /*32620*/  STL.64 [R1+0x2f0], R4 ;  /* 0x0002f00401007387 */ /* 0x000fe20000100a00 */
[----:B------:R-:W-:Y:S02]  /*32630*/  STL.64 [R1+0x2f8], R6 ;  /* 0x0002f80601007387 */ /* 0x000fe40000100a00 */
[----:B------:R-:W2:Y:S02]  /*32640*/  LDL.LU R25, [R1+0x284] ;  /* 0x0002840001197983 */ /* 0x000ea40000300800 */
[----:B------:R-:W3:Y:S01]  /*32650*/  LDL.LU R26, [R1+0x288] ;  /* 0x00028800011a7983 */ /* 0x000ee20000300800 */
[----:B------:R-:W3:Y:S04]  /*32660*/  LDL.LU R27, [R1+0x28c] ;  /* 0x00028c00011b7983 */ /* 0x000ee80000300800 */
[----:B---3--:R-:W-:Y:S01]  /*32670*/  STL.64 [R1+0x17b0], R26 ;  /* 0x0017b01a01007387 */ /* 0x008fe20000100a00 */
[----:B--2---:R0:W-:Y:S03]  /*32680*/  STL.64 [R1+0x17a8], R24 ;  /* 0x0017a81801007387 */ /* 0x0041e60000100a00 */
[----:B0-----:R-:W2:Y:S01]  /*32690*/  LDL.LU.64 R24, [R1+0xf0] ;  /* 0x0000f00001187983 */ /* 0x001ea20000300a00 */
[----:B------:R-:W3:Y:S03]  /*326a0*/  LDL.LU.64 R4, [R1+0xd0] ;  /* 0x0000d00001047983 */ /* 0x000ee60000300a00 */
[----:B---3--:R0:W-:Y:S04]  /*326b0*/  STL.64 [R1+0x17b8], R4 ;  /* 0x0017b80401007387 */ /* 0x0081e80000100a00 */
[----:B0-----:R-:W2:Y:S01]  /*326c0*/  LDL.LU R4, [R1+0x290] ;  /* 0x0002900001047983 */ /* 0x001ea20000300800 */
[----:B------:R-:W2:Y:S02]  /*326d0*/  LDL.LU R5, [R1+0x294] ;  /* 0x0002940001057983 */ /* 0x000ea40000300800 */
[----:B------:R-:W2:Y:S02]  /*326e0*/  LDL.LU R6, [R1+0x298] ;  /* 0x0002980001067983 */ /* 0x000ea40000300800 */
[----:B------:R-:W2:Y:S01]  /*326f0*/  LDL.LU R7, [R1+0x29c] ;  /* 0x00029c0001077983 */ /* 0x000ea20000300800 */
[----:B------:R-:W3:Y:S01]  /*32700*/  LDL.LU R12, [R1+0x250] ;  /* 0x00025000010c7983 */ /* 0x000ee20000300800 */
[----:B------:R-:W3:Y:S02]  /*32710*/  LDL.LU R13, [R1+0x254] ;  /* 0x00025400010d7983 */ /* 0x000ee40000300800 */
[----:B------:R-:W4:Y:S02]  /*32720*/  LDL.LU R14, [R1+0x258] ;  /* 0x00025800010e7983 */ /* 0x000f240000300800 */
[----:B------:R-:W4:Y:S02]  /*32730*/  LDL.LU R15, [R1+0x25c] ;  /* 0x00025c00010f7983 */ /* 0x000f240000300800 */
[----:B----4-:R-:W-:Y:S01]  /*32740*/  STL.64 [R1+0x1790], R14 ;  /* 0x0017900e01007387 */ /* 0x010fe20000100a00 */
[----:B---3--:R0:W-:Y:S03]  /*32750*/  STL.64 [R1+0x1788], R12 ;  /* 0x0017880c01007387 */ /* 0x0081e60000100a00 */
[----:B0-----:R-:W3:Y:S01]  /*32760*/  LDL.LU R12, [R1+0x260] ;  /* 0x00026000010c7983 */ /* 0x001ee20000300800 */
[----:B------:R-:W3:Y:S02]  /*32770*/  LDL.LU R13, [R1+0x264] ;  /* 0x00026400010d7983 */ /* 0x000ee40000300800 */
[----:B------:R-:W3:Y:S02]  /*32780*/  LDL.LU R14, [R1+0x268] ;  /* 0x00026800010e7983 */ /* 0x000ee40000300800 */
[----:B------:R-:W3:Y:S01]  /*32790*/  LDL.LU R15, [R1+0x26c] ;  /* 0x00026c00010f7983 */ /* 0x000ee20000300800 */
[----:B------:R-:W4:Y:S01]  /*327a0*/  LDL.LU.64 R20, [R1+0xb0] ;  /* 0x0000b00001147983 */ /* 0x000f220000300a00 */
[----:B------:R-:W-:Y:S02]  /*327b0*/  STL.64 [R1+0x1748], R10 ;  /* 0x0017480a01007387 */ /* 0x000fe40000100a00 */
[----:B------:R0:W-:Y:S02]  /*327c0*/  STL.64 [R1+0x1740], R8 ;  /* 0x0017400801007387 */ /* 0x0001e40000100a00 */
        /* <DEDUP_REMOVED lines=19> */
[----:B------:R0:W-:Y:S01]  /*32900*/  STL.64 [R1+0x350], R4 ;  /* 0x0003500401007387 */ /* 0x0001e20000100a00 */
[----:B------:R1:W-:Y:S03]  /*32910*/  STL.64 [R1+0x358], R6 ;  /* 0x0003580601007387 */ /* 0x0003e60000100a00 */
[----:B0-----:R-:W3:Y:S01]  /*32920*/  LDL.LU.64 R4, [R1+0x17b8] ;  /* 0x0017b80001047983 */ /* 0x001ee20000300a00 */
[----:B------:R-:W3:Y:S02]  /*32930*/  LDL.LU.64 R26, [R1+0x17b0] ;  /* 0x0017b000011a7983 */ /* 0x000ee40000300a00 */
[----:B------:R-:W3:Y:S02]  /*32940*/  LDL.LU.64 R24, [R1+0x17a8] ;  /* 0x0017a80001187983 */ /* 0x000ee40000300a00 */
[C---:B---3--:R-:W-:Y:S11]  /*32950*/  HMMA.16816.F32 R24, R16.reuse, R4, R24 ;  /* 0x000000041018723c */ /* 0x048ff60000001818 */
[----:B------:R-:W-:Y:S11]  /*32960*/  @!UPT UIADD3 URZ, URZ, URZ, URZ ;  /* 0x0000003f3f3ff290 */ /* 0x000ff6000fffe03f */
[----:B------:R-:W-:Y:S01]  /*32970*/  @!UPT UIADD3 URZ, URZ, URZ, URZ ;  /* 0x0000003f3f3ff290 */ /* 0x000fe2000fffe03f */
[----:B------:R-:W-:Y:S01]  /*32980*/  STL.64 [R1+0x340], R24 ;  /* 0x0003401801007387 */ /* 0x000fe20000100a00 */
[----:B------:R0:W-:Y:S02]  /*32990*/  STL.64 [R1+0x348], R26 ;  /* 0x0003481a01007387 */ /* 0x0001e40000100a00 */
[----:B-1----:R-:W3:Y:S02]  /*329a0*/  LDL.LU.64 R6, [R1+0x17a0] ;  /* 0x0017a00001067983 */ /* 0x002ee40000300a00 */
[----:B0-----:R-:W-:Y:S02]  /*329b0*/  IMAD.MOV.U32 R27, RZ, RZ, R4 ;  /* 0x000000ffff1b7224 */ /* 0x001fe400078e0004 */
[----:B------:R-:W-:Y:S02]  /*329c0*/  IMAD.MOV.U32 R26, RZ, RZ, R5 ;  /* 0x000000ffff1a7224 */ /* 0x000fe400078e0005 */
[----:B------:R-:W2:Y:S02]  /*329d0*/  LDL.LU.64 R4, [R1+0x1798] ;  /* 0x0017980001047983 */ /* 0x000ea40000300a00 */
[C---:B--2---:R-:W-:Y:S11]  /*329e0*/  HMMA.16816.F32 R12, R16.reuse, R4, R12 ;  /* 0x00000004100c723c */ /* 0x044ff6000000180c */
[----:B------:R-:W-:Y:S11]  /*329f0*/  @!UPT UIADD3 URZ, URZ, URZ, URZ ;  /* 0x0000003f3f3ff290 */ /* 0x000ff6000fffe03f */
[----:B------:R-:W-:Y:S01]  /*32a00*/  @!UPT UIADD3 URZ, URZ, URZ, URZ ;  /* 0x0000003f3f3ff290 */ /* 0x000fe2000fffe03f */
[----:B------:R-:W-:Y:S01]  /*32a10*/  STL.64 [R1+0x330], R12 ;  /* 0x0003300c01007387 */ /* 0x000fe20000100a00 */
[----:B------:R0:W-:Y:S03]  /*32a20*/  STL.64 [R1+0x338], R14 ;  /* 0x0003380e01007387 */ /* 0x0001e60000100a00 */
[----:B0-----:R-:W4:Y:S01]  /*32a30*/  LDL.LU.64 R14, [R1+0x1790] ;  /* 0x00179000010e7983 */ /* 0x001f220000300a00 */
[----:B------:R-:W4:Y:S02]  /*32a40*/  LDL.LU.64 R12, [R1+0x1788] ;  /* 0x00178800010c7983 */ /* 0x000f240000300a00 */
[----:B---3--:R-:W-:Y:S02]  /*32a50*/  STL.64 [R1+0x1710], R6 ;  /* 0x0017100601007387 */ /* 0x008fe40000100a00 */
[----:B------:R0:W-:Y:S02]  /*32a60*/  STL.64 [R1+0x1708], R4 ;  /* 0x0017080401007387 */ /* 0x0001e40000100a00 */
[----:B0-----:R-:W2:Y:S01]  /*32a70*/  LDL.LU R4, [R1+0x1d0] ;  /* 0x0001d00001047983 */ /* 0x001ea20000300800 */
[----:B------:R-:W2:Y:S02]  /*32a80*/  LDL.LU R5, [R1+0x1d4] ;  /* 0x0001d40001057983 */ /* 0x000ea40000300800 */
[----:B------:R-:W2:Y:S02]  /*32a90*/  LDL.LU R6, [R1+0x1d8] ;  /* 0x0001d80001067983 */ /* 0x000ea40000300800 */
[----:B------:R-:W2:Y:S01]  /*32aa0*/  LDL.LU R7, [R1+0x1dc] ;  /* 0x0001dc0001077983 */ /* 0x000ea20000300800 */
[C---:B----4-:R-:W-:Y:S11]  /*32ab0*/  HMMA.16816.F32 R12, R16.reuse, R20, R12 ;  /* 0x00000014100c723c */ /* 0x050ff6000000180c */
[----:B------:R-:W-:Y:S11]  /*32ac0*/  @!UPT UIADD3 URZ, URZ, URZ, URZ ;  /* 0x0000003f3f3ff290 */ /* 0x000ff6000fffe03f */
[----:B------:R-:W-:Y:S01]  /*32ad0*/  @!UPT UIADD3 URZ, URZ, URZ, URZ ;  /* 0x0000003f3f3ff290 */ /* 0x000fe2000fffe03f */
[----:B------:R0:W-:Y:S01]  /*32ae0*/  STL.64 [R1+0x320], R12 ;  /* 0x0003200c01007387 */ /* 0x0001e20000100a00 */
[----:B------:R1:W-:Y:S02]  /*32af0*/  STL.64 [R1+0x328], R14 ;  /* 0x0003280e01007387 */ /* 0x0003e40000100a00 */
[----:B0-----:R-:W-:Y:S02]  /*32b00*/  IMAD.MOV.U32 R12, RZ, RZ, R20 ;  /* 0x000000ffff0c7224 */ /* 0x001fe400078e0014 */
[----:B------:R-:W-:Y:S02]  /*32b10*/  IMAD.MOV.U32 R13, RZ, RZ, R21 ;  /* 0x000000ffff0d7224 */ /* 0x000fe400078e0015 */
[----:B------:R-:W3:Y:S02]  /*32b20*/  LDL.LU.64 R20, [R1+0x1780] ;  /* 0x0017800001147983 */ /* 0x000ee40000300a00 */
[----:B---3--:R-:W-:Y:S01]  /*32b30*/  HMMA.16816.F32 R8, R16, R20, R8 ;  /* 0x000000141008723c */ /* 0x008fe20000001808 */
[----:B-1----:R-:W-:-:S02]  /*32b40*/  IMAD.MOV.U32 R15, RZ, RZ, R20 ;  /* 0x000000ffff0f7224 */ /* 0x002fc400078e0014 */
[----:B------:R-:W-:Y:S11]  /*32b50*/  IMAD.MOV.U32 R14, RZ, RZ, R21 ;  /* 0x000000ffff0e7224 */ /* 0x000ff600078e0015 */
[----:B------:R-:W-:Y:S09]  /*32b60*/  @!UPT UIADD3 URZ, URZ, URZ, URZ ;  /* 0x0000003f3f3ff290 */ /* 0x000ff2000fffe03f */
[----:B------:R-:W-:Y:S01]  /*32b70*/  STL.64 [R1+0x290], R8 ;  /* 0x0002900801007387 */ /* 0x000fe20000100a00 */
[----:B------:R0:W-:Y:S03]  /*32b80*/  STL.64 [R1+0x298], R10 ;  /* 0x0002980a01007387 */ /* 0x0001e60000100a00 */
        /* <DEDUP_REMOVED lines=19> */
[----:B------:R-:W4:Y:S02]  /*32cc0*/  LDL.LU.64 R8, [R1+0x1740] ;  /* 0x0017400001087983 */ /* 0x000f240000300a00 */
[----:B------:R-:W4:Y:S02]  /*32cd0*/  LDL.LU.64 R22, [R1+0x1738] ;  /* 0x0017380001167983 */ /* 0x000f240000300a00 */
[----:B------:R-:W4:Y:S02]  /*32ce0*/  LDL.LU.64 R20, [R1+0x1730] ;  /* 0x0017300001147983 */ /* 0x000f240000300a00 */
[----:B----4-:R-:W-:Y:S01]  /*32cf0*/  HMMA.16816.F32 R16, R16, R8, R20 ;  /* 0x000000081010723c */ /* 0x010fe20000001814 */
[----:B------:R-:W2:Y:S01]  /*32d00*/  LDL.LU.64 R22, [R1+0x1728] ;  /* 0x0017280001167983 */ /* 0x000ea20000300a00 */
[----:B------:R-:W2:Y:S11]  /*32d10*/  LDL.LU.64 R20, [R1+0x1720] ;  /* 0x0017200001147983 */ /* 0x000eb60000300a00 */
[----:B------:R-:W-:Y:S10]  /*32d20*/  @!UPT UIADD3 URZ, URZ, URZ, URZ ;  /* 0x0000003f3f3ff290 */ /* 0x000ff4000fffe03f */
[----:B------:R0:W-:Y:S01]  /*32d30*/  STL.64 [R1+0x2d0], R16 ;  /* 0x0002d01001007387 */ /* 0x0001e20000100a00 */
[----:B------:R2:W-:Y:S02]  /*32d40*/  STL.64 [R1+0x2d8], R18 ;  /* 0x0002d81201007387 */ /* 0x0005e40000100a00 */
[----:B0-----:R-:W-:Y:S02]  /*32d50*/  IMAD.MOV.U32 R16, RZ, RZ, R28 ;  /* 0x000000ffff107224 */ /* 0x001fe400078e001c */
[----:B------:R-:W-:Y:S01]  /*32d60*/  IMAD.MOV.U32 R17, RZ, RZ, R29 ;  /* 0x000000ffff117224 */ /* 0x000fe200078e001d */
[----:B------:R-:W4:Y:S01]  /*32d70*/  LDL.LU R28, [R1+0x171c] ;  /* 0x00171c00011c7983 */ /* 0x000f220000300800 */
[----:B------:R-:W4:Y:S02]  /*32d80*/  LDL.LU R29, [R1+0x1718] ;  /* 0x00171800011d7983 */ /* 0x000f240000300800 */
[----:B---3--:R-:W-:Y:S02]  /*32d90*/  STL.64 [R1+0x1698], R10 ;  /* 0x0016980a01007387 */ /* 0x008fe40000100a00 */
[----:B------:R-:W-:Y:S01]  /*32da0*/  STL.64 [R1+0x1690], R8 ;  /* 0x0016900801007387 */ /* 0x000fe20000100a00 */
[C---:B--2---:R-:W-:Y:S01]  /*32db0*/  HMMA.16816.F32 R16, R20.reuse, R16, R4 ;  /* 0x000000101410723c */ /* 0x044fe20000001804 */
[----:B------:R-:W2:Y:S01]  /*32dc0*/  LDL.LU.64 R6, [R1+0x1710] ;  /* 0x0017100001067983 */ /* 0x000ea20000300a00 */
[----:B------:R-:W3:Y:S11]  /*32dd0*/  LDL.LU.64 R4, [R1+0x1708] ;  /* 0x0017080001047983 */ /* 0x000ef60000300a00 */
[----:B------:R-:W-:Y:S10]  /*32de0*/  @!UPT UIADD3 URZ, URZ, URZ, URZ ;  /* 0x0000003f3f3ff290 */ /* 0x000ff4000fffe03f */
[----:B------:R-:W-:Y:S01]  /*32df0*/  STL.64 [R1+0x2c0], R16 ;  /* 0x0002c01001007387 */ /* 0x000fe20000100a00 */
[----:B------:R0:W-:Y:S03]  /*32e00*/  STL.64 [R1+0x2c8], R18 ;  /* 0x0002c81201007387 */ /* 0x0001e60000100a00 */
[----:B0-----:R-:W2:Y:S01]  /*32e10*/  LDL R19, [R1+0xe38] ;  /* 0x000e380001137983 */ /* 0x001ea20000100800 */
[----:B------:R-:W-:Y:S02]  /*32e20*/  IMAD.MOV.U32 R8, RZ, RZ, R27 ;  /* 0x000000ffff087224 */ /* 0x000fe400078e001b */
[----:B------:R-:W-:Y:S01]  /*32e30*/  IMAD.MOV.U32 R9, RZ, RZ, R26 ;  /* 0x000000ffff097224 */ /* 0x000fe200078e001a */
[----:B--2---:R0:W-:Y:S01]  /*32e40*/  STL [R1+0x15b8], R19 ;  /* 0x0015b81301007387 */ /* 0x0041e20000100800 */
[----:B------:R-:W2:Y:S02]  /*32e50*/  LDL.LU R16, [R1+0x1b0] ;  /* 0x0001b00001107983 */ /* 0x000ea40000300800 */
[----:B------:R-:W2:Y:S02]  /*32e60*/  LDL.LU R17, [R1+0x1b4] ;  /* 0x0001b40001117983 */ /* 0x000ea40000300800 */
[----:B------:R-:W2:Y:S01]  /*32e70*/  LDL.LU R18, [R1+0x1b8] ;  /* 0x0001b80001127983 */ /* 0x000ea20000300800 */
[----:B0-----:R-:W2:Y:S02]  /*32e80*/  LDL.LU R19, [R1+0x1bc] ;  /* 0x0001bc0001137983 */ /* 0x001ea40000300800 */
[----:B--2---:R-:W-:Y:S07]  /*32e90*/  HMMA.16816.F32 R16, R20, R8, R16 ;  /* 0x000000081410723c */ /* 0x004fee0000001810 */
[----:B------:R-:W-:-:S02]  /*32ea0*/  IMAD.MOV.U32 R8, RZ, RZ, R25 ;  /* 0x000000ffff087224 */ /* 0x000fc400078e0019 */
[----:B------:R-:W-:Y:S11]  /*32eb0*/  IMAD.MOV.U32 R9, RZ, RZ, R24 ;  /* 0x000000ffff097224 */ /* 0x000ff600078e0018 */
[----:B------:R-:W-:Y:S03]  /*32ec0*/  @!UPT UIADD3 URZ, URZ, URZ, URZ ;  /* 0x0000003f3f3ff290 */ /* 0x000fe6000fffe03f */
[----:B------:R-:W-:Y:S01]  /*32ed0*/  STL.64 [R1+0x2b0], R16 ;  /* 0x0002b01001007387 */ /* 0x000fe20000100a00 */
[----:B------:R-:W-:Y:S02]  /*32ee0*/  STL.64 [R1+0x2b8], R18 ;  /* 0x0002b81201007387 */ /* 0x000fe40000100a00 */
[----:B------:R0:W-:Y:S02]  /*32ef0*/  STL.64 [R1+0x16b0], R8 ;  /* 0x0016b00801007387 */ /* 0x0001e40000100a00 */
[----:B------:R-:W2:Y:S01]  /*32f00*/  LDL.LU R24, [R1+0x140] ;  /* 0x0001400001187983 */ /* 0x000ea20000300800 */
[----:B------:R-:W2:Y:S01]  /*32f10*/  LDL.LU R25, [R1+0x144] ;  /* 0x0001440001197983 */ /* 0x000ea20000300800 */
[----:B------:R-:W2:Y:S02]  /*32f20*/  LDL.LU R26, [R1+0x148] ;  /* 0x00014800011a7983 */ /* 0x000ea40000300800 */
[----:B------:R-:W2:Y:S02]  /*32f30*/  LDL.LU R27, [R1+0x14c] ;  /* 0x00014c00011b7983 */ /* 0x000ea40000300800 */
[----:B0-----:R-:W-:-:S02]  /*32f40*/  IMAD.MOV.U32 R8, RZ, RZ, R3 ;  /* 0x000000ffff087224 */ /* 0x001fc400078e0003 */
[----:B------:R-:W-:Y:S01]  /*32f50*/  IMAD.MOV.U32 R9, RZ, RZ, R2 ;  /* 0x000000ffff097224 */ /* 0x000fe200078e0002 */
[----:B------:R-:W3:Y:S01]  /*32f60*/  LDL.LU R3, [R1+0x1704] ;  /* 0x0017040001037983 */ /* 0x000ee20000300800 */
[----:B------:R-:W3:Y:S03]  /*32f70*/  LDL.LU R2, [R1+0x1700] ;  /* 0x0017000001027983 */ /* 0x000ee60000300800 */
[----:B------:R0:W-:Y:S02]  /*32f80*/  STL.64 [R1+0x16c8], R8 ;  /* 0x0016c80801007387 */ /* 0x0001e40000100a00 */
[----:B0-----:R-:W-:Y:S02]  /*32f90*/  IMAD.MOV.U32 R8, RZ, RZ, R15 ;  /* 0x000000ffff087224 */ /* 0x001fe400078e000f */
[----:B------:R-:W-:Y:S01]  /*32fa0*/  IMAD.MOV.U32 R9, RZ, RZ, R14 ;  /* 0x000000ffff097224 */ /* 0x000fe200078e000e */
[----:B--2---:R-:W-:Y:S01]  /*32fb0*/  STL.64 [R1+0x16a8], R26 ;  /* 0x0016a81a01007387 */ /* 0x004fe20000100a00 */
[----:B------:R0:W-:Y:S03]  /*32fc0*/  STL.64 [R1+0x16a0], R24 ;  /* 0x0016a01801007387 */ /* 0x0001e60000100a00 */
[----:B0-----:R-:W2:Y:S01]  /*32fd0*/  LDL.LU R24, [R1+0x150] ;  /* 0x0001500001187983 */ /* 0x001ea20000300800 */
[----:B------:R-:W2:Y:S02]  /*32fe0*/  LDL.LU R25, [R1+0x154] ;  /* 0x0001540001197983 */ /* 0x000ea40000300800 */
[----:B------:R-:W2:Y:S02]  /*32ff0*/  LDL.LU R26, [R1+0x158] ;  /* 0x00015800011a7983 */ /* 0x000ea40000300800 */
[----:B------:R-:W2:Y:S01]  /*33000*/  LDL.LU R27, [R1+0x15c] ;  /* 0x00015c00011b7983 */ /* 0x000ea20000300800 */
[----:B------:R0:W-:Y:S04]  /*33010*/  STL.64 [R1+0x16e0], R8 ;  /* 0x0016e00801007387 */ /* 0x0001e80000100a00 */
[----:B0-----:R-:W2:Y:S01]  /*33020*/  LDL.LU R8, [R1+0x190] ;  /* 0x0001900001087983 */ /* 0x001ea20000300800 */
[----:B------:R-:W2:Y:S02]  /*33030*/  LDL.LU R9, [R1+0x194] ;  /* 0x0001940001097983 */ /* 0x000ea40000300800 */
[----:B------:R-:W2:Y:S02]  /*33040*/  LDL.LU R10, [R1+0x198] ;  /* 0x00019800010a7983 */ /* 0x000ea40000300800 */
[----:B------:R-:W2:Y:S02]  /*33050*/  LDL.LU R11, [R1+0x19c] ;  /* 0x00019c00010b7983 */ /* 0x000ea40000300800 */
[----:B--2---:R-:W-:Y:S01]  /*33060*/  STL.64 [R1+0x16f0], R10 ;  /* 0x0016f00a01007387 */ /* 0x004fe20000100a00 */
[----:B------:R0:W-:Y:S03]  /*33070*/  STL.64 [R1+0x16e8], R8 ;  /* 0x0016e80801007387 */ /* 0x0001e60000100a00 */
[----:B0-----:R-:W3:Y:S01]  /*33080*/  LDL.LU R8, [R1+0x1a0] ;  /* 0x0001a00001087983 */ /* 0x001ee20000300800 */
[----:B------:R-:W3:Y:S02]  /*33090*/  LDL.LU R9, [R1+0x1a4] ;  /* 0x0001a40001097983 */ /* 0x000ee40000300800 */
[----:B------:R-:W3:Y:S02]  /*330a0*/  LDL.LU R10, [R1+0x1a8] ;  /* 0x0001a800010a7983 */ /* 0x000ee40000300800 */
[----:B------:R-:W3:Y:S01]  /*330b0*/  LDL.LU R11, [R1+0x1ac] ;  /* 0x0001ac00010b7983 */ /* 0x000ee20000300800 */
        /* <DEDUP_REMOVED lines=12> */
[----:B------:R-:W2:Y:S04]  /*33180*/  LDL R15, [R1+0xe3c] ;  /* 0x000e3c00010f7983 */ /* 0x000ea80000100800 */
[----:B--2---:R0:W-:Y:S01]  /*33190*/  STL [R1+0x15bc], R15 ;  /* 0x0015bc0f01007387 */ /* 0x0041e20000100800 */
[----:B------:R-:W2:Y:S03]  /*331a0*/  LDL R14, [R1+0xb8] ;  /* 0x0000b800010e7983 */ /* 0x000ea60000100800 */
[----:B0-----:R-:W2:Y:S01]  /*331b0*/  LDL R15, [R1+0xbc] ;  /* 0x0000bc00010f7983 */ /* 0x001ea20000100800 */
[----:B------:R-:W2:Y:S02]  /*331c0*/  LDL.LU R16, [R1+0x40] ;  /* 0x0000400001107983 */ /* 0x000ea40000300800 */
[----:B------:R-:W2:Y:S02]  /*331d0*/  LDL.LU R17, [R1+0x44] ;  /* 0x0000440001117983 */ /* 0x000ea40000300800 */
[----:B------:R-:W2:Y:S01]  /*331e0*/  LDL.LU R18, [R1+0x48] ;  /* 0x0000480001127983 */ /* 0x000ea20000300800 */
[----:B------:R-:W2:Y:S01]  /*331f0*/  LDL.LU R19, [R1+0x4c] ;  /* 0x00004c0001137983 */ /* 0x000ea20000300800 */
[----:B---3--:R-:W-:Y:S03]  /*33200*/  HMMA.16816.F32 R8, R20, R4, R8 ;  /* 0x000000041408723c */ /* 0x008fe60000001808 */
[----:B--2---:R-:W-:Y:S01]  /*33210*/  STL.64 [R1+0x15d8], R18 ;  /* 0x0015d81201007387 */ /* 0x004fe20000100a00 */
[----:B------:R0:W-:Y:S03]  /*33220*/  STL.64 [R1+0x15d0], R16 ;  /* 0x0015d01001007387 */ /* 0x0001e60000100a00 */
[----:B0-----:R-:W2:Y:S01]  /*33230*/  LDL.LU R16, [R1] ;  /* 0x0000000001107983 */ /* 0x001ea20000300800 */
[----:B------:R-:W2:Y:S02]  /*33240*/  LDL.LU R17, [R1+0x4] ;  /* 0x0000040001117983 */ /* 0x000ea40000300800 */
[----:B------:R-:W-:-:S02]  /*33250*/  IMAD.MOV.U32 R18, RZ, RZ, R2 ;  /* 0x000000ffff127224 */ /* 0x000fc400078e0002 */
[----:B------:R-:W-:Y:S01]  /*33260*/  IMAD.MOV.U32 R19, RZ, RZ, R3 ;  /* 0x000000ffff137224 */ /* 0x000fe200078e0003 */
[----:B------:R-:W3:Y:S01]  /*33270*/  LDL.LU R2, [R1+0x16fc] ;  /* 0x0016fc0001027983 */ /* 0x000ee20000300800 */
[----:B------:R-:W3:Y:S03]  /*33280*/  LDL.LU R3, [R1+0x16f8] ;  /* 0x0016f80001037983 */ /* 0x000ee60000300800 */
[----:B------:R0:W-:Y:S04]  /*33290*/  STL.64 [R1+0x15e8], R18 ;  /* 0x0015e81201007387 */ /* 0x0001e80000100a00 */
[----:B--2---:R-:W-:Y:S01]  /*332a0*/  STL.64 [R1+0x15e0], R16 ;  /* 0x0015e01001007387 */ /* 0x004fe20000100a00 */
[----:B0-----:R-:W2:Y:S02]  /*332b0*/  LDL R18, [R1+0xd8] ;  /* 0x0000d80001127983 */ /* 0x001ea40000100800 */
[----:B------:R-:W2:Y:S02]  /*332c0*/  LDL R19, [R1+0xdc] ;  /* 0x0000dc0001137983 */ /* 0x000ea40000100800 */
[----:B------:R-:W-:Y:S01]  /*332d0*/  STL.64 [R1+0x2a0], R8 ;  /* 0x0002a00801007387 */ /* 0x000fe20000100a00 */
[----:B------:R0:W-:Y:S04]  /*332e0*/  STL.64 [R1+0x2a8], R10 ;  /* 0x0002a80a01007387 */ /* 0x0001e80000100a00 */
[----:B0-----:R-:W2:Y:S01]  /*332f0*/  LDL.LU.64 R10, [R1+0x16f0] ;  /* 0x0016f000010a7983 */ /* 0x001ea20000300a00 */
[----:B------:R-:W2:Y:S02]  /*33300*/  LDL.LU.64 R8, [R1+0x16e8] ;  /* 0x0016e80001087983 */ /* 0x000ea40000300a00 */
[C---:B--2---:R-:W-:Y:S11]  /*33310*/  HMMA.16816.F32 R8, R20.reuse, R12, R8 ;  /* 0x0000000c1408723c */ /* 0x044ff60000001808 */
[----:B------:R-:W-:Y:S11]  /*33320*/  @!UPT UIADD3 URZ, URZ, URZ, URZ ;  /* 0x0000003f3f3ff290 */ /* 0x000ff6000fffe03f */
[----:B------:R-:W-:Y:S01]  /*33330*/  @!UPT UIADD3 URZ, URZ, URZ, URZ ;  /* 0x0000003f3f3ff290 */ /* 0x000fe2000fffe03f */
[----:B------:R0:W-:Y:S01]  /*33340*/  STL.64 [R1+0x280], R8 ;  /* 0x0002800801007387 */ /* 0x0001e20000100a00 */
[----:B------:R-:W-:Y:S03]  /*33350*/  STL.64 [R1+0x288], R10 ;  /* 0x0002880a01007387 */ /* 0x000fe60000100a00 */
[----:B0-----:R-:W2:Y:S01]  /*33360*/  LDL.LU.64 R8, [R1+0x16e0] ;  /* 0x0016e00001087983 */ /* 0x001ea20000300a00 */
[----:B------:R0:W-:Y:S02]  /*33370*/  STL.64 [R1+0x1678], R14 ;  /* 0x0016780e01007387 */ /* 0x0001e40000100a00 */
[----:B------:R-:W3:Y:S02]  /*33380*/  LDL.LU R12, [R1+0x120] ;  /* 0x00012000010c7983 */ /* 0x000ee40000300800 */
[----:B------:R-:W3:Y:S01]  /*33390*/  LDL.LU R13, [R1+0x124] ;  /* 0x00012400010d7983 */ /* 0x000ee20000300800 */
[----:B0-----:R-:W3:Y:S01]  /*333a0*/  LDL.LU R14, [R1+0x128] ;  /* 0x00012800010e7983 */ /* 0x001ee20000300800 */
[----:B------:R-:W3:Y:S01]  /*333b0*/  LDL.LU R15, [R1+0x12c] ;  /* 0x00012c00010f7983 */ /* 0x000ee20000300800 */
[C---:B--2---:R-:W-:Y:S02]  /*333c0*/  HMMA.16816.F32 R8, R20.reuse, R8, R24 ;  /* 0x000000081408723c */ /* 0x044fe40000001818 */
[----:B------:R-:W2:Y:S01]  /*333d0*/  LDL.LU.64 R26, [R1+0x16d8] ;  /* 0x0016d800011a7983 */ /* 0x000ea20000300a00 */
[----:B------:R-:W2:Y:S11]  /*333e0*/  LDL.LU.64 R24, [R1+0x16d0] ;  /* 0x0016d00001187983 */ /* 0x000eb60000300a00 */
[----:B------:R-:W-:Y:S09]  /*333f0*/  @!UPT UIADD3 URZ, URZ, URZ, URZ ;  /* 0x0000003f3f3ff290 */ /* 0x000ff2000fffe03f */
[----:B------:R0:W-:Y:S01]  /*33400*/  STL.64 [R1+0x270], R8 ;  /* 0x0002700801007387 */ /* 0x0001e20000100a00 */
[----:B------:R2:W-:Y:S03]  /*33410*/  STL.64 [R1+0x278], R10 ;  /* 0x0002780a01007387 */ /* 0x0005e60000100a00 */
[----:B0-----:R-:W2:Y:S02]  /*33420*/  LDL.LU.64 R8, [R1+0x16c8] ;  /* 0x0016c80001087983 */ /* 0x001ea40000300a00 */
        /* <DEDUP_REMOVED lines=15> */
[----:B--2---:R-:W-:Y:S01]  /*33520*/  HMMA.16816.F32 R20, R20, R8, R24 ;  /* 0x000000081414723c */ /* 0x004fe20000001818 */
[----:B------:R-:W2:Y:S01]  /*33530*/  LDL.LU.64 R26, [R1+0x1688] ;  /* 0x00168800011a7983 */ /* 0x000ea20000300a00 */
[----:B------:R-:W2:Y:S02]  /*33540*/  LDL.LU.64 R24, [R1+0x1680] ;  /* 0x0016800001187983 */ /* 0x000ea40000300a00 */
[----:B------:R0:W-:Y:S02]  /*33550*/  STL.64 [R1+0x1628], R10 ;  /* 0x0016280a01007387 */ /* 0x0001e40000100a00 */
[----:B0-----:R-:W2:Y:S11]  /*33560*/  LDL.64 R10, [R1+0xf8] ;  /* 0x0000f800010a7983 */ /* 0x001eb60000100a00 */
[----:B------:R-:W-:Y:S06]  /*33570*/  @!UPT UIADD3 URZ, URZ, URZ, URZ ;  /* 0x0000003f3f3ff290 */ /* 0x000fec000fffe03f */
[----:B------:R-:W-:Y:S01]  /*33580*/  STL.64 [R1+0x240], R20 ;  /* 0x0002401401007387 */ /* 0x000fe20000100a00 */
[----:B------:R0:W-:Y:S03]  /*33590*/  STL.64 [R1+0x248], R22 ;  /* 0x0002481601007387 */ /* 0x0001e60000100a00 */
[----:B0-----:R-:W2:Y:S04]  /*335a0*/  LDL R23, [R1+0x380] ;  /* 0x0003800001177983 */ /* 0x001ea80000100800 */
[----:B--2---:R0:W-:Y:S01]  /*335b0*/  STL [R1+0x1670], R23 ;  /* 0x0016701701007387 */ /* 0x0041e20000100800 */
[----:B------:R-:W2:Y:S02]  /*335c0*/  LDL.LU R20, [R1+0x130] ;  /* 0x0001300001147983 */ /* 0x000ea40000300800 */
[----:B------:R-:W2:Y:S02]  /*335d0*/  LDL.LU R21, [R1+0x134] ;  /* 0x0001340001157983 */ /* 0x000ea40000300800 */
[----:B------:R-:W2:Y:S01]  /*335e0*/  LDL.LU R22, [R1+0x138] ;  /* 0x0001380001167983 */ /* 0x000ea20000300800 */
[----:B0-----:R-:W2:Y:S01]  /*335f0*/  LDL.LU R23, [R1+0x13c] ;  /* 0x00013c0001177983 */ /* 0x001ea20000300800 */
[----:B------:R-:W-:-:S02]  /*33600*/  IMAD.MOV.U32 R5, RZ, RZ, R10 ;  /* 0x000000ffff057224 */ /* 0x000fc400078e000a */
[----:B------:R-:W-:Y:S01]  /*33610*/  IMAD.MOV.U32 R4, RZ, RZ, R11 ;  /* 0x000000ffff047224 */ /* 0x000fe200078e000b */
[C---:B--2---:R-:W-:Y:S11]  /*33620*/  HMMA.16816.F32 R20, R24.reuse, R10, R20 ;  /* 0x0000000a1814723c */ /* 0x044ff60000001814 */
[----:B------:R-:W-:Y:S11]  /*33630*/  @!UPT UIADD3 URZ, URZ, URZ, URZ ;  /* 0x0000003f3f3ff290 */ /* 0x000ff6000fffe03f */
[----:B------:R-:W-:Y:S01]  /*33640*/  @!UPT UIADD3 URZ, URZ, URZ, URZ ;  /* 0x0000003f3f3ff290 */ /* 0x000fe2000fffe03f */
[----:B------:R-:W-:Y:S01]  /*33650*/  STL.64 [R1+0x230], R20 ;  /* 0x0002301401007387 */ /* 0x000fe20000100a00 */
[----:B------:R-:W-:Y:S02]  /*33660*/  STL.64 [R1+0x238], R22 ;  /* 0x0002381601007387 */ /* 0x000fe40000100a00 */
[----:B------:R-:W2:Y:S02]  /*33670*/  LDL R10, [R1+0x88] ;  /* 0x00008800010a7983 */ /* 0x000ea40000100800 */
[----:B------:R-:W2:Y:S02]  /*33680*/  LDL R11, [R1+0x8c] ;  /* 0x00008c00010b7983 */ /* 0x000ea40000100800 */
[----:B--2---:R3:W-:Y:S02]  /*33690*/  STL.64 [R1+0x1640], R10 ;  /* 0x0016400a01007387 */ /* 0x0047e40000100a00 */
[----:B---3--:R-:W-:Y:S02]  /*336a0*/  HMMA.16816.F32 R8, R24, R18, R12 ;  /* 0x000000121808723c */ /* 0x008fe4000000180c */
[----:B------:R-:W-:Y:S11]  /*336b0*/  STL.64 [R1+0x15f8], R18 ;  /* 0x0015f81201007387 */ /* 0x000ff60000100a00 */
[----:B------:R-:W-:Y:S10]  /*336c0*/  @!UPT UIADD3 URZ, URZ, URZ, URZ ;  /* 0x0000003f3f3ff290 */ /* 0x000ff4000fffe03f */
[----:B------:R-:W-:Y:S01]  /*336d0*/  STL.64 [R1+0x220], R8 ;  /* 0x0002200801007387 */ /* 0x000fe20000100a00 */
[----:B------:R0:W-:Y:S02]  /*336e0*/  STL.64 [R1+0x228], R10 ;  /* 0x0002280a01007387 */ /* 0x0001e40000100a00 */
[----:B------:R-:W2:Y:S02]  /*336f0*/  LDL.LU R12, [R1+0x110] ;  /* 0x00011000010c7983 */ /* 0x000ea40000300800 */
[----:B------:R-:W2:Y:S01]  /*33700*/  LDL.LU R13, [R1+0x114] ;  /* 0x00011400010d7983 */ /* 0x000ea20000300800 */
[----:B------:R-:W2:Y:S01]  /*33710*/  LDL.LU R14, [R1+0x118] ;  /* 0x00011800010e7983 */ /* 0x000ea20000300800 */
[----:B------:R-:W2:Y:S03]  /*33720*/  LDL.LU R15, [R1+0x11c] ;  /* 0x00011c00010f7983 */ /* 0x000ea60000300800 */
[----:B0-----:R-:W3:Y:S04]  /*33730*/  LDL R10, [R1+0x98] ;  /* 0x00009800010a7983 */ /* 0x001ee80000100800 */
[----:B------:R-:W3:Y:S01]  /*33740*/  LDL R11, [R1+0x9c] ;  /* 0x00009c00010b7983 */ /* 0x000ee20000100800 */
[----:B------:R-:W-:-:S02]  /*33750*/  IMAD.MOV.U32 R18, RZ, RZ, R5 ;  /* 0x000000ffff127224 */ /* 0x000fc400078e0005 */
[----:B------:R-:W-:Y:S01]  /*33760*/  IMAD.MOV.U32 R19, RZ, RZ, R4 ;  /* 0x000000ffff137224 */ /* 0x000fe200078e0004 */
[----:B---3--:R0:W-:Y:S01]  /*33770*/  STL.64 [R1+0x1658], R10 ;  /* 0x0016580a01007387 */ /* 0x0081e20000100a00 */
[----:B------:R-:W3:Y:S02]  /*33780*/  LDL.LU R8, [R1+0xe0] ;  /* 0x0000e00001087983 */ /* 0x000ee40000300800 */
[----:B------:R-:W3:Y:S01]  /*33790*/  LDL.LU R9, [R1+0xe4] ;  /* 0x0000e40001097983 */ /* 0x000ee20000300800 */
[----:B0-----:R-:W3:Y:S01]  /*337a0*/  LDL.LU R10, [R1+0xe8] ;  /* 0x0000e800010a7983 */ /* 0x001ee20000300800 */
[----:B------:R-:W3:Y:S02]  /*337b0*/  LDL.LU R11, [R1+0xec] ;  /* 0x0000ec00010b7983 */ /* 0x000ee40000300800 */
[----:B------:R-:W2:Y:S02]  /*337c0*/  LDL.LU R20, [R1+0x100] ;  /* 0x0001000001147983 */ /* 0x000ea40000300800 */
[----:B------:R-:W2:Y:S01]  /*337d0*/  LDL.LU R21, [R1+0x104] ;  /* 0x0001040001157983 */ /* 0x000ea20000300800 */
[----:B------:R-:W2:Y:S01]  /*337e0*/  LDL.LU R22, [R1+0x108] ;  /* 0x0001080001167983 */ /* 0x000ea20000300800 */
[----:B------:R-:W2:Y:S02]  /*337f0*/  LDL.LU R23, [R1+0x10c] ;  /* 0x00010c0001177983 */ /* 0x000ea40000300800 */
[----:B------:R0:W-:Y:S02]  /*33800*/  STL.64 [R1+0x1620], R18 ;  /* 0x0016201201007387 */ /* 0x0001e40000100a00 */
[----:B------:R-:W2:Y:S01]  /*33810*/  LDL.LU R16, [R1+0x30] ;  /* 0x0000300001107983 */ /* 0x000ea20000300800 */
[----:B------:R-:W2:Y:S04]  /*33820*/  LDL.LU R17, [R1+0x34] ;  /* 0x0000340001117983 */ /* 0x000ea80000300800 */
[----:B0-----:R-:W2:Y:S01]  /*33830*/  LDL.LU R18, [R1+0x38] ;  /* 0x0000380001127983 */ /* 0x001ea20000300800 */
[----:B------:R-:W2:Y:S03]  /*33840*/  LDL.LU R19, [R1+0x3c] ;  /* 0x00003c0001137983 */ /* 0x000ea60000300800 */
[----:B--2---:R-:W-:Y:S01]  /*33850*/  STL.64 [R1+0x1638], R18 ;  /* 0x0016381201007387 */ /* 0x004fe20000100a00 */
[----:B------:R0:W-:Y:S03]  /*33860*/  STL.64 [R1+0x1630], R16 ;  /* 0x0016301001007387 */ /* 0x0001e60000100a00 */
[----:B0-----:R-:W2:Y:S01]  /*33870*/  LDL.LU R16, [R1+0x50] ;  /* 0x0000500001107983 */ /* 0x001ea20000300800 */
[----:B------:R-:W2:Y:S02]  /*33880*/  LDL.LU R17, [R1+0x54] ;  /* 0x0000540001117983 */ /* 0x000ea40000300800 */
[----:B------:R-:W2:Y:S02]  /*33890*/  LDL.LU R18, [R1+0x58] ;  /* 0x0000580001127983 */ /* 0x000ea40000300800 */
[----:B------:R-:W2:Y:S01]  /*338a0*/  LDL.LU R19, [R1+0x5c] ;  /* 0x00005c0001137983 */ /* 0x000ea20000300800 */
[C---:B------:R-:W-:Y:S01]  /*338b0*/  HMMA.16816.F32 R12, R24.reuse, R6, R12 ;  /* 0x00000006180c723c */ /* 0x040fe2000000180c */
[----:B--2---:R-:W-:Y:S01]  /*338c0*/  STL.64 [R1+0x1650], R18 ;  /* 0x0016501201007387 */ /* 0x004fe20000100a00 */
[----:B------:R0:W-:Y:S03]  /*338d0*/  STL.64 [R1+0x1648], R16 ;  /* 0x0016481001007387 */ /* 0x0001e60000100a00 */
[----:B0-----:R-:W2:Y:S01]  /*338e0*/  LDL.LU R16, [R1+0x60] ;  /* 0x0000600001107983 */ /* 0x001ea20000300800 */
[----:B------:R-:W2:Y:S02]  /*338f0*/  LDL.LU R17, [R1+0x64] ;  /* 0x0000640001117983 */ /* 0x000ea40000300800 */
[----:B------:R-:W2:Y:S02]  /*33900*/  LDL.LU R18, [R1+0x68] ;  /* 0x0000680001127983 */ /* 0x000ea40000300800 */
[----:B------:R-:W2:Y:S02]  /*33910*/  LDL.LU R19, [R1+0x6c] ;  /* 0x00006c0001137983 */ /* 0x000ea40000300800 */
[----:B--2---:R0:W-:Y:S01]  /*33920*/  STL.64 [R1+0x1668], R18 ;  /* 0x0016681201007387 */ /* 0x0041e20000100a00 */
[----:B------:R-:W-:Y:S03]  /*33930*/  STL.64 [R1+0x1660], R16 ;  /* 0x0016601001007387 */ /* 0x000fe60000100a00 */
[----:B0-----:R-:W3:Y:S07]  /*33940*/  LDL.64 R18, [R1+0xa8] ;  /* 0x0000a80001127983 */ /* 0x001eee0000100a00 */
[----:B------:R-:W-:Y:S02]  /*33950*/  STL.64 [R1+0x210], R12 ;  /* 0x0002100c01007387 */ /* 0x000fe40000100a00 */
[----:B------:R0:W-:Y:S02]  /*33960*/  STL.64 [R1+0x218], R14 ;  /* 0x0002180e01007387 */ /* 0x0001e40000100a00 */
[----:B0-----:R-:W2:Y:S01]  /*33970*/  LDL.LU.64 R14, [R1+0x1678] ;  /* 0x00167800010e7983 */ /* 0x001ea20000300a00 */
[----:B------:R0:W-:Y:S02]  /*33980*/  STL.64 [R1+0x15f0], R6 ;  /* 0x0015f00601007387 */ /* 0x0001e40000100a00 */
[----:B------:R-:W4:Y:S02]  /*33990*/  LDL.LU R4, [R1+0x10] ;  /* 0x0000100001047983 */ /* 0x000f240000300800 */
[----:B------:R-:W4:Y:S01]  /*339a0*/  LDL.LU R5, [R1+0x14] ;  /* 0x0000140001057983 */ /* 0x000f220000300800 */
[----:B0-----:R-:W4:Y:S01]  /*339b0*/  LDL.LU R6, [R1+0x18] ;  /* 0x0000180001067983 */ /* 0x001f220000300800 */
[----:B------:R-:W4:Y:S01]  /*339c0*/  LDL.LU R7, [R1+0x1c] ;  /* 0x00001c0001077983 */ /* 0x000f220000300800 */
[C---:B---3--:R-:W-:Y:S08]  /*339d0*/  HMMA.16816.F32 R8, R24.reuse, R18, R8 ;  /* 0x000000121808723c */ /* 0x048ff00000001808 */
[----:B--2---:R-:W-:Y:S01]  /*339e0*/  HMMA.16816.F32 R20, R24, R14, R20 ;  /* 0x0000000e1814723c */ /* 0x004fe20000001814 */
[----:B----4-:R-:W-:Y:S01]  /*339f0*/  STL.64 [R1+0x1608], R6 ;  /* 0x0016080601007387 */ /* 0x010fe20000100a00 */
[----:B------:R0:W-:Y:S03]  /*33a00*/  STL.64 [R1+0x1600], R4 ;  /* 0x0016000401007387 */ /* 0x0001e60000100a00 */
[----:B0-----:R-:W2:Y:S01]  /*33a10*/  LDL.LU R4, [R1+0x20] ;  /* 0x0000200001047983 */ /* 0x001ea20000300800 */
[----:B------:R-:W2:Y:S11]  /*33a20*/  LDL.LU R5, [R1+0x24] ;  /* 0x0000240001057983 */ /* 0x000eb60000300800 */
[----:B------:R-:W-:Y:S06]  /*33a30*/  @!UPT UIADD3 URZ, URZ, URZ, URZ ;  /* 0x0000003f3f3ff290 */ /* 0x000fec000fffe03f */
[----:B------:R0:W-:Y:S02]  /*33a40*/  STL.64 [R1+0x200], R20 ;  /* 0x0002001401007387 */ /* 0x0001e40000100a00 */
[----:B------:R1:W-:Y:S02]  /*33a50*/  STL.64 [R1+0x208], R22 ;  /* 0x0002081601007387 */ /* 0x0003e40000100a00 */
[----:B------:R-:W-:Y:S02]  /*33a60*/  IMAD.MOV.U32 R6, RZ, RZ, R3 ;  /* 0x000000ffff067224 */ /* 0x000fe400078e0003 */
[----:B------:R-:W-:Y:S02]  /*33a70*/  IMAD.MOV.U32 R7, RZ, RZ, R2 ;  /* 0x000000ffff077224 */ /* 0x000fe400078e0002 */
[----:B------:R-:W-:Y:S02]  /*33a80*/  IMAD.MOV.U32 R3, RZ, RZ, R10 ;  /* 0x000000ffff037224 */ /* 0x000fe400078e000a */
[----:B------:R-:W-:-:S02]  /*33a90*/  IMAD.MOV.U32 R2, RZ, RZ, R11 ;  /* 0x000000ffff027224 */ /* 0x000fc400078e000b */
[----:B0-----:R-:W-:Y:S01]  /*33aa0*/  IMAD.MOV.U32 R21, RZ, RZ, R18 ;  /* 0x000000ffff157224 */ /* 0x001fe200078e0012 */
[----:B-1----:R-:W3:Y:S01]  /*33ab0*/  LDL.LU R23, [R1+0x1670] ;  /* 0x0016700001177983 */ /* 0x002ee20000300800 */
[----:B------:R-:W-:Y:S02]  /*33ac0*/  IMAD.MOV.U32 R20, RZ, RZ, R19 ;  /* 0x000000ffff147224 */ /* 0x000fe400078e0013 */
[----:B------:R-:W4:Y:S02]  /*33ad0*/  LDL.LU.64 R18, [R1+0x1668] ;  /* 0x0016680001127983 */ /* 0x000f240000300a00 */
[----:B------:R-:W4:Y:S01]  /*33ae0*/  LDL.LU.64 R16, [R1+0x1660] ;  /* 0x0016600001107983 */ /* 0x000f220000300a00 */
[----:B------:R4:W-:Y:S01]  /*33af0*/  STL.64 [R1+0x1f0], R8 ;  /* 0x0001f00801007387 */ /* 0x0009e20000100a00 */
[----:B------:R-:W4:Y:S02]  /*33b00*/  LDL.LU.64 R10, [R1+0x1658] ;  /* 0x00165800010a7983 */ /* 0x000f240000300a00 */
[----:B------:R-:W-:Y:S02]  /*33b10*/  STL [R1+0x146c], R2 ;  /* 0x00146c0201007387 */ /* 0x000fe40000100800 */
[----:B------:R-:W-:Y:S01]  /*33b20*/  STL [R1+0x1468], R3 ;  /* 0x0014680301007387 */ /* 0x000fe20000100800 */
[C---:B----4-:R-:W-:Y:S01]  /*33b30*/  HMMA.16816.F32 R8, R24.reuse, R10, R16 ;  /* 0x0000000a1808723c */ /* 0x050fe20000001810 */
[----:B------:R-:W4:Y:S01]  /*33b40*/  LDL.LU.64 R18, [R1+0x1650] ;  /* 0x0016500001127983 */ /* 0x000f220000300a00 */
[----:B------:R-:W4:Y:S11]  /*33b50*/  LDL.LU.64 R16, [R1+0x1648] ;  /* 0x0016480001107983 */ /* 0x000f360000300a00 */
[----:B------:R-:W-:Y:S10]  /*33b60*/  @!UPT UIADD3 URZ, URZ, URZ, URZ ;  /* 0x0000003f3f3ff290 */ /* 0x000ff4000fffe03f */
[----:B------:R-:W-:Y:S01]  /*33b70*/  STL.64 [R1+0x1e0], R8 ;  /* 0x0001e00801007387 */ /* 0x000fe20000100a00 */
[----:B------:R0:W-:Y:S03]  /*33b80*/  STL.64 [R1+0x1e8], R10 ;  /* 0x0001e80a01007387 */ /* 0x0001e60000100a00 */
[----:B0-----:R-:W4:Y:S02]  /*33b90*/  LDL.LU.64 R10, [R1+0x1640] ;  /* 0x00164000010a7983 */ /* 0x001f240000300a00 */
[C---:B----4-:R-:W-:Y:S02]  /*33ba0*/  HMMA.16816.F32 R8, R24.reuse, R10, R16 ;  /* 0x0000000a1808723c */ /* 0x050fe40000001810 */
[----:B------:R-:W4:Y:S01]  /*33bb0*/  LDL.LU.64 R18, [R1+0x1638] ;  /* 0x0016380001127983 */ /* 0x000f220000300a00 */
[----:B------:R-:W4:Y:S11]  /*33bc0*/  LDL.LU.64 R16, [R1+0x1630] ;  /* 0x0016300001107983 */ /* 0x000f360000300a00 */
[----:B------:R-:W-:Y:S09]  /*33bd0*/  @!UPT UIADD3 URZ, URZ, URZ, URZ ;  /* 0x0000003f3f3ff290 */ /* 0x000ff2000fffe03f */
[----:B------:R-:W-:Y:S01]  /*33be0*/  STL.64 [R1+0x1d0], R8 ;  /* 0x0001d00801007387 */ /* 0x000fe20000100a00 */
[----:B------:R0:W-:Y:S03]  /*33bf0*/  STL.64 [R1+0x1d8], R10 ;  /* 0x0001d80a01007387 */ /* 0x0001e60000100a00 */
[----:B0-----:R-:W4:Y:S02]  /*33c00*/  LDL.LU.64 R10, [R1+0x1628] ;  /* 0x00162800010a7983 */ /* 0x001f240000300a00 */
[----:B----4-:R-:W-:Y:S02]  /*33c10*/  HMMA.16816.F32 R24, R24, R10, R16 ;  /* 0x0000000a1818723c */ /* 0x010fe40000001810 */
[----:B------:R-:W2:Y:S01]  /*33c20*/  LDL.LU.64 R18, [R1+0x1620] ;  /* 0x0016200001127983 */ /* 0x000ea20000300a00 */
[----:B------:R-:W2:Y:S02]  /*33c30*/  LDL.LU.64 R10, [R1+0x1618] ;  /* 0x00161800010a7983 */ /* 0x000ea40000300a00 */
[----:B------:R-:W2:Y:S11]  /*33c40*/  LDL.LU.64 R8, [R1+0x1610] ;  /* 0x0016100001087983 */ /* 0x000eb60000300a00 */
[----:B------:R-:W-:Y:S07]  /*33c50*/  @!UPT UIADD3 URZ, URZ, URZ, URZ ;  /* 0x0000003f3f3ff290 */ /* 0x000fee000fffe03f */
[----:B------:R-:W-:Y:S01]  /*33c60*/  STL.64 [R1+0x1b0], R24 ;  /* 0x0001b01801007387 */ /* 0x000fe20000100a00 */
[----:B------:R0:W-:Y:S03]  /*33c70*/  STL.64 [R1+0x1b8], R26 ;  /* 0x0001b81a01007387 */ /* 0x0001e60000100a00 */
[----:B0-----:R-:W4:Y:S01]  /*33c80*/  LDL R26, [R1+0x384] ;  /* 0x00038400011a7983 */ /* 0x001f220000100800 */
[C---:B--2---:R-:W-:Y:S03]  /*33c90*/  HMMA.16816.F32 R16, R8.reuse, R18, R4 ;  /* 0x000000120810723c */ /* 0x044fe60000001804 */
[----:B------:R-:W2:Y:S01]  /*33ca0*/  LDL.LU.64 R6, [R1+0x1608] ;  /* 0x0016080001067983 */ /* 0x000ea20000300a00 */
[----:B------:R-:W2:Y:S11]  /*33cb0*/  LDL.LU.64 R4, [R1+0x1600] ;  /* 0x0016000001047983 */ /* 0x000eb60000300a00 */
[----:B------:R-:W-:Y:S08]  /*33cc0*/  @!UPT UIADD3 URZ, URZ, URZ, URZ ;  /* 0x0000003f3f3ff290 */ /* 0x000ff0000fffe03f */
        /* <DEDUP_REMOVED lines=17> */
[----:B------:R-:W2:Y:S02]  /*33de0*/  LDL.LU.64 R4, [R1+0x15c0] ;  /* 0x0015c00001047983 */ /* 0x000ea40000300a00 */
[----:B--2---:R-:W-:Y:S01]  /*33df0*/  HMMA.16816.F32 R4, R8, R14, R4 ;  /* 0x0000000e0804723c */ /* 0x004fe20000001804 */
[----:B------:R-:W2:Y:S11]  /*33e00*/  LDL.LU R15, [R1+0x15bc] ;  /* 0x0015bc00010f7983 */ /* 0x000eb60000300800 */
[----:B------:R-:W-:Y:S11]  /*33e10*/  @!UPT UIADD3 URZ, URZ, URZ, URZ ;  /* 0x0000003f3f3ff290 */ /* 0x000ff6000fffe03f */
[----:B------:R-:W-:Y:S01]  /*33e20*/  STL.64 [R1+0x160], R4 ;  /* 0x0001600401007387 */ /* 0x000fe20000100a00 */
[----:B------:R0:W-:Y:S03]  /*33e30*/  STL.64 [R1+0x168], R6 ;  /* 0x0001680601007387 */ /* 0x0001e60000100a00 */
[----:B0-----:R-:W3:Y:S04]  /*33e40*/  LDL.LU.64 R6, [R1+0x98] ;  /* 0x0000980001067983 */ /* 0x001ee80000300a00 */
[----:B--2---:R-:W0:Y:S04]  /*33e50*/  LDSM.16.MT88.4 R12, [R15+0x12800] ;  /* 0x012800000f0c783b */ /* 0x004e280000004200 */
[----:B0-----:R0:W-:Y:S01]  /*33e60*/  STL.64 [R1+0x15b0], R14 ;  /* 0x0015b00e01007387 */ /* 0x0011e20000100a00 */
[----:B------:R1:W-:Y:S02]  /*33e70*/  STL.64 [R1+0x15a8], R12 ;  /* 0x0015a80c01007387 */ /* 0x0003e40000100a00 */
[----:B0-----:R-:W-:-:S02]  /*33e80*/  IMAD.MOV.U32 R14, RZ, RZ, R21 ;  /* 0x000000ffff0e7224 */ /* 0x001fc400078e0015 */
[----:B------:R-:W-:Y:S02]  /*33e90*/  IMAD.MOV.U32 R15, RZ, RZ, R20 ;  /* 0x000000ffff0f7224 */ /* 0x000fe400078e0014 */
[----:B---3--:R-:W-:Y:S05]  /*33ea0*/  LDSM.16.MT88.4 R20, [R23+0x13000] ;  /* 0x013000001714783b */ /* 0x008fea0000004200 */
[----:B-1----:R-:W-:Y:S01]  /*33eb0*/  HMMA.16816.F32 R12, R8, R14, R16 ;  /* 0x0000000e080c723c */ /* 0x002fe20000001810 */
[----:B------:R-:W2:Y:S04]  /*33ec0*/  LDL.LU R19, [R1+0x15b8] ;  /* 0x0015b80001137983 */ /* 0x000ea80000300800 */
[----:B--2---:R-:W0:Y:S04]  /*33ed0*/  LDSM.16.MT88.4 R16, [R19+0x12800] ;  /* 0x012800001310783b */ /* 0x004e280000004200 */
[----:B0-----:R-:W-:Y:S11]  /*33ee0*/  STL.64 [R1+0x1538], R18 ;  /* 0x0015381201007387 */ /* 0x001ff60000100a00 */
[----:B------:R-:W-:Y:S03]  /*33ef0*/  @!UPT UIADD3 URZ, URZ, URZ, URZ ;  /* 0x0000003f3f3ff290 */ /* 0x000fe6000fffe03f */
[----:B------:R-:W-:Y:S02]  /*33f00*/  STL.64 [R1+0x150], R12 ;  /* 0x0001500c01007387 */ /* 0x000fe40000100a00 */
[----:B------:R-:W-:Y:S02]  /*33f10*/  STL.64 [R1+0x158], R14 ;  /* 0x0001580e01007387 */ /* 0x000fe40000100a00 */
[----:B------:R0:W-:Y:S02]  /*33f20*/  STL.64 [R1+0x1530], R16 ;  /* 0x0015301001007387 */ /* 0x0001e40000100a00 */
[----:B0-----:R-:W2:Y:S01]  /*33f30*/  LDL.LU R16, [R1+0x1c0] ;  /* 0x0001c00001107983 */ /* 0x001ea20000300800 */
[----:B------:R-:W2:Y:S02]  /*33f40*/  LDL.LU R17, [R1+0x1c4] ;  /* 0x0001c40001117983 */ /* 0x000ea40000300800 */
[----:B------:R-:W2:Y:S02]  /*33f50*/  LDL.LU R18, [R1+0x1c8] ;  /* 0x0001c80001127983 */ /* 0x000ea40000300800 */
[----:B------:R-:W2:Y:S01]  /*33f60*/  LDL.LU R19, [R1+0x1cc] ;  /* 0x0001cc0001137983 */ /* 0x000ea20000300800 */
[----:B------:R-:W3:Y:S01]  /*33f70*/  LDL.LU R12, [R1+0x300] ;  /* 0x00030000010c7983 */ /* 0x000ee20000300800 */
[----:B------:R-:W-:Y:S02]  /*33f80*/  STL [R1+0x147c], R20 ;  /* 0x00147c1401007387 */ /* 0x000fe40000100800 */
[----:B------:R-:W-:Y:S02]  /*33f90*/  STL [R1+0x1478], R21 ;  /* 0x0014781501007387 */ /* 0x000fe40000100800 */
[----:B------:R-:W-:Y:S01]  /*33fa0*/  STL [R1+0x1474], R22 ;  /* 0x0014741601007387 */ /* 0x000fe20000100800 */
[----:B------:R-:W-:Y:S02]  /*33fb0*/  STL [R1+0x1470], R23 ;  /* 0x0014701701007387 */ /* 0x000fe40000100800 */
[----:B----4-:R-:W0:Y:S02]  /*33fc0*/  LDSM.16.M88.4 R20, [R26+0x80] ;  /* 0x000080001a14783b */ /* 0x010e240000000200 */
[----:B0-----:R-:W-:Y:S02]  /*33fd0*/  STL.64 [R1+0x60], R20 ;  /* 0x0000601401007387 */ /* 0x001fe40000100a00 */
[----:B------:R2:W-:Y:S02]  /*33fe0*/  STL.64 [R1+0x68], R22 ;  /* 0x0000681601007387 */ /* 0x0005e40000100a00 */
[----:B------:R-:W-:-:S02]  /*33ff0*/  IMAD.MOV.U32 R13, RZ, RZ, R29 ;  /* 0x000000ffff0d7224 */ /* 0x000fc400078e001d */
[----:B------:R-:W-:Y:S02]  /*34000*/  IMAD.MOV.U32 R14, RZ, RZ, R28 ;  /* 0x000000ffff0e7224 */ /* 0x000fe400078e001c */
[----:B------:R-:W-:Y:S01]  /*34010*/  IMAD.MOV.U32 R15, RZ, RZ, R0 ;  /* 0x000000ffff0f7224 */ /* 0x000fe200078e0000 */
[----:B--2---:R-:W-:Y:S07]  /*34020*/  HMMA.16816.F32 R20, R8, R6, R16 ;  /* 0x000000060814723c */ /* 0x004fee0000001810 */
[----:B------:R-:W-:-:S02]  /*34030*/  IMAD.MOV.U32 R17, RZ, RZ, R6 ;  /* 0x000000ffff117224 */ /* 0x000fc400078e0006 */
[----:B------:R-:W-:Y:S02]  /*34040*/  IMAD.MOV.U32 R16, RZ, RZ, R7 ;  /* 0x000000ffff107224 */ /* 0x000fe400078e0007 */
[----:B------:R-:W-:Y:S11]  /*34050*/  LDSM.16.M88.4 R4, [R26+0x4080] ;  /* 0x004080001a04783b */ /* 0x000ff60000000200 */
[----:B------:R-:W-:Y:S01]  /*34060*/  @!UPT UIADD3 URZ, URZ, URZ, URZ ;  /* 0x0000003f3f3ff290 */ /* 0x000fe2000fffe03f */
[----:B------:R-:W-:Y:S01]  /*34070*/  STL.64 [R1+0x140], R20 ;  /* 0x0001401401007387 */ /* 0x000fe20000100a00 */
[----:B------:R-:W-:Y:S02]  /*34080*/  STL.64 [R1+0x148], R22 ;  /* 0x0001481601007387 */ /* 0x000fe40000100a00 */
[----:B------:R-:W0:Y:S02]  /*34090*/  LDSM.16.M88.4 R20, [R26+0x2080] ;  /* 0x002080001a14783b */ /* 0x000e240000000200 */
[----:B0-----:R-:W-:Y:S02]  /*340a0*/  STL.64 [R1+0x50], R20 ;  /* 0x0000501401007387 */ /* 0x001fe40000100a00 */
[----:B------:R-:W-:Y:S02]  /*340b0*/  STL.64 [R1+0x58], R22 ;  /* 0x0000581601007387 */ /* 0x000fe40000100a00 */
[----:B------:R-:W0:Y:S04]  /*340c0*/  LDSM.16.M88.4 R20, [R26+0x6080] ;  /* 0x006080001a14783b */ /* 0x000e280000000200 */
[----:B------:R-:W-:Y:S01]  /*340d0*/  STL.64 [R1+0x40], R4 ;  /* 0x0000400401007387 */ /* 0x000fe20000100a00 */
[----:B------:R-:W-:Y:S02]  /*340e0*/  STL.64 [R1+0x48], R6 ;  /* 0x0000480601007387 */ /* 0x000fe40000100a00 */
[----:B------:R-:W1:Y:S02]  /*340f0*/  LDSM.16.M88.4 R4, [R26+0x8080] ;  /* 0x008080001a04783b */ /* 0x000e640000000200 */
[----:B0-----:R-:W-:Y:S02]  /*34100*/  STL.64 [R1+0x30], R20 ;  /* 0x0000301401007387 */ /* 0x001fe40000100a00 */
[----:B------:R-:W-:Y:S02]  /*34110*/  STL.64 [R1+0x38], R22 ;  /* 0x0000381601007387 */ /* 0x000fe40000100a00 */
[----:B-1----:R-:W-:Y:S02]  /*34120*/  STL.64 [R1+0x20], R4 ;  /* 0x0000200401007387 */ /* 0x002fe40000100a00 */
[----:B------:R-:W-:Y:S01]  /*34130*/  IMAD.MOV.U32 R29, RZ, RZ, R6 ;  /* 0x000000ffff1d7224 */ /* 0x000fe200078e0006 */
[----:B------:R-:W-:Y:S01]  /*34140*/  STL.64 [R1+0x28], R6 ;  /* 0x0000280601007387 */ /* 0x000fe20000100a00 */
[----:B------:R-:W-:-:S02]  /*34150*/  IMAD.MOV.U32 R28, RZ, RZ, R7 ;  /* 0x000000ffff1c7224 */ /* 0x000fc400078e0007 */
[----:B------:R-:W0:Y:S03]  /*34160*/  LDSM.16.M88.4 R4, [R26+0xa080] ;  /* 0x00a080001a04783b */ /* 0x000e260000000200 */
[----:B------:R-:W-:Y:S01]  /*34170*/  STL [R1+0x11ec], R28 ;  /* 0x0011ec1c01007387 */ /* 0x000fe20000100800 */
[----:B------:R-:W-:Y:S03]  /*34180*/  STL [R1+0x11e8], R29 ;  /* 0x0011e81d01007387 */ /* 0x000fe60000100800 */
[----:B0-----:R-:W-:Y:S01]  /*34190*/  STL.64 [R1+0x10], R4 ;  /* 0x0000100401007387 */ /* 0x001fe20000100a00 */
[----:B------:R-:W-:Y:S02]  /*341a0*/  IMAD.MOV.U32 R2, RZ, RZ, R4 ;  /* 0x000000ffff027224 */ /* 0x000fe400078e0004 */
[----:B------:R-:W-:Y:S02]  /*341b0*/  STL.64 [R1+0x18], R6 ;  /* 0x0000180601007387 */ /* 0x000fe40000100a00 */
[----:B------:R-:W-:Y:S01]  /*341c0*/  IMAD.MOV.U32 R3, RZ, RZ, R5 ;  /* 0x000000ffff037224 */ /* 0x000fe200078e0005 */
[----:B------:R-:W2:Y:S04]  /*341d0*/  LDL R27, [R1+0xe40] ;  /* 0x000e4000011b7983 */ /* 0x000ea80000100800 */
[----:B------:R-:W0:Y:S04]  /*341e0*/  LDSM.16.M88.4 R4, [R26+0xc080] ;  /* 0x00c080001a04783b */ /* 0x000e280000000200 */
[----:B0-----:R-:W-:Y:S01]  /*341f0*/  STL.64 [R1], R4 ;  /* 0x0000000401007387 */ /* 0x001fe20000100a00 */
[----:B------:R-:W-:Y:S02]  /*34200*/  STL [R1+0x8], R6 ;  /* 0x0000080601007387 */ /* 0x000fe40000100800 */
[----:B------:R-:W-:-:S02]  /*34210*/  IMAD.MOV.U32 R0, RZ, RZ, R7 ;  /* 0x000000ffff007224 */ /* 0x000fc400078e0007 */
[----:B------:R-:W0:Y:S04]  /*34220*/  LDSM.16.M88.4 R4, [R26+0xe080] ;  /* 0x00e080001a04783b */ /* 0x000e280000000200 */
[----:B------:R-:W-:Y:S01]  /*34230*/  STL [R1+0x12b8], R0 ;  /* 0x0012b80001007387 */ /* 0x000fe20000100800 */
[----:B------:R-:W4:Y:S03]  /*34240*/  LDL R19, [R1+0xe3c] ;  /* 0x000e3c0001137983 */ /* 0x000f260000100800 */
[----:B0-----:R0:W-:Y:S01]  /*34250*/  STL [R1+0x12c0], R6 ;  /* 0x0012c00601007387 */ /* 0x0011e20000100800 */
[----:B------:R1:W-:Y:S02]  /*34260*/  STL [R1+0x12bc], R7 ;  /* 0x0012bc0701007387 */ /* 0x0003e40000100800 */
[----:B------:R2:W-:Y:S01]  /*34270*/  STL.64 [R1+0x1480], R4 ;  /* 0x0014800401007387 */ /* 0x0005e20000100a00 */
[----:B0-----:R-:W3:Y:S01]  /*34280*/  LDL.LU R6, [R1+0x88] ;  /* 0x0000880001067983 */ /* 0x001ee20000300800 */
[----:B-1----:R-:W3:Y:S03]  /*34290*/  LDL.LU R7, [R1+0x8c] ;  /* 0x00008c0001077983 */ /* 0x002ee60000300800 */
[----:B--2---:R-:W0:Y:S01]  /*342a0*/  LDSM.16.MT88.4 R24, [R27+0x13000] ;  /* 0x013000001b18783b */ /* 0x004e220000004200 */
[----:B---3--:R-:W-:Y:S11]  /*342b0*/  HMMA.16816.F32 R12, R8, R6, R12 ;  /* 0x00000006080c723c */ /* 0x008ff6000000180c */
[----:B------:R-:W-:Y:S11]  /*342c0*/  @!UPT UIADD3 URZ, URZ, URZ, URZ ;  /* 0x0000003f3f3ff290 */ /* 0x000ff6000fffe03f */
[----:B------:R-:W-:Y:S02]  /*342d0*/  @!UPT UIADD3 URZ, URZ, URZ, URZ ;  /* 0x0000003f3f3ff290 */ /* 0x000fe4000fffe03f */
[----:B------:R-:W-:Y:S02]  /*342e0*/  IMAD.MOV.U32 R22, RZ, RZ, R14 ;  /* 0x000000ffff167224 */ /* 0x000fe400078e000e */
[----:B------:R-:W-:Y:S02]  /*342f0*/  IMAD.MOV.U32 R23, RZ, RZ, R15 ;  /* 0x000000ffff177224 */ /* 0x000fe400078e000f */
[----:B------:R-:W-:Y:S02]  /*34300*/  IMAD.MOV.U32 R20, RZ, RZ, R12 ;  /* 0x000000ffff147224 */ /* 0x000fe400078e000c */
[----:B------:R-:W-:Y:S01]  /*34310*/  IMAD.MOV.U32 R21, RZ, RZ, R13 ;  /* 0x000000ffff157224 */ /* 0x000fe200078e000d */
[----:B------:R-:W2:Y:S01]  /*34320*/  LDL.LU.64 R14, [R1+0x15b0] ;  /* 0x0015b000010e7983 */ /* 0x000ea20000300a00 */
[----:B------:R-:W2:Y:S02]  /*34330*/  LDL.LU.64 R12, [R1+0x15a8] ;  /* 0x0015a800010c7983 */ /* 0x000ea40000300a00 */
[----:B------:R1:W-:Y:S02]  /*34340*/  STL.64 [R1+0x15a0], R6 ;  /* 0x0015a00601007387 */ /* 0x0003e40000100a00 */
[----:B------:R-:W3:Y:S01]  /*34350*/  LDL.LU R4, [R1+0x2f0] ;  /* 0x0002f00001047983 */ /* 0x000ee20000300800 */
[----:B------:R-:W3:Y:S04]  /*34360*/  LDL.LU R5, [R1+0x2f4] ;  /* 0x0002f40001057983 */ /* 0x000ee80000300800 */
[----:B-1----:R-:W3:Y:S01]  /*34370*/  LDL.LU R6, [R1+0x2f8] ;  /* 0x0002f80001067983 */ /* 0x002ee20000300800 */
[----:B------:R-:W3:Y:S02]  /*34380*/  LDL.LU R7, [R1+0x2fc] ;  /* 0x0002fc0001077983 */ /* 0x000ee40000300800 */
[----:B------:R-:W-:Y:S02]  /*34390*/  STL.64 [R1+0x1490], R22 ;  /* 0x0014901601007387 */ /* 0x000fe40000100a00 */
[----:B------:R1:W-:Y:S02]  /*343a0*/  STL.64 [R1+0x1488], R20 ;  /* 0x0014881401007387 */ /* 0x0003e40000100a00 */
[----:B-1----:R-:W2:Y:S01]  /*343b0*/  LDL.LU R20, [R1+0x250] ;  /* 0x0002500001147983 */ /* 0x002ea20000300800 */
[----:B------:R-:W2:Y:S02]  /*343c0*/  LDL.LU R21, [R1+0x254] ;  /* 0x0002540001157983 */ /* 0x000ea40000300800 */
[----:B------:R-:W2:Y:S02]  /*343d0*/  LDL.LU R22, [R1+0x258] ;  /* 0x0002580001167983 */ /* 0x000ea40000300800 */
[----:B------:R-:W2:Y:S02]  /*343e0*/  LDL.LU R23, [R1+0x25c] ;  /* 0x00025c0001177983 */ /* 0x000ea40000300800 */
[----:B--2---:R1:W-:Y:S01]  /*343f0*/  STL.64 [R1+0x14a0], R22 ;  /* 0x0014a01601007387 */ /* 0x0043e20000100a00 */
[----:B------:R-:W-:Y:S02]  /*34400*/  STL.64 [R1+0x1498], R20 ;  /* 0x0014981401007387 */ /* 0x000fe40000100a00 */
[----:B-1----:R-:W-:-:S02]  /*34410*/  IMAD.MOV.U32 R22, RZ, RZ, R17 ;  /* 0x000000ffff167224 */ /* 0x002fc400078e0011 */
[----:B------:R-:W-:-:S05]  /*34420*/  IMAD.MOV.U32 R23, RZ, RZ, R16 ;  /* 0x000000ffff177224 */ /* 0x000fca00078e0010 */
[----:B------:R-:W-:Y:S01]  /*34430*/  STL.64 [R1+0x1578], R22 ;  /* 0x0015781601007387 */ /* 0x000fe20000100a00 */
[----:B0-----:R0:W-:Y:S02]  /*34440*/  STL.64 [R1+0x13e8], R26 ;  /* 0x0013e81a01007387 */ /* 0x0011e40000100a00 */
[----:B------:R-:W-:Y:S01]  /*34450*/  STL.64 [R1+0x13e0], R24 ;  /* 0x0013e01801007387 */ /* 0x000fe20000100a00 */
[----:B0-----:R-:W3:Y:S01]  /*34460*/  LDL.LU R26, [R1+0x78] ;  /* 0x00007800011a7983 */ /* 0x001ee20000300800 */
[----:B------:R-:W3:Y:S02]  /*34470*/  LDL.LU R27, [R1+0x7c] ;  /* 0x00007c00011b7983 */ /* 0x000ee40000300800 */
[----:B---3--:R-:W-:Y:S01]  /*34480*/  HMMA.16816.F32 R4, R8, R26, R4 ;  /* 0x0000001a0804723c */ /* 0x008fe20000001804 */
[----:B----4-:R0:W1:Y:S11]  /*34490*/  LDSM.16.MT88.4 R8, [R19+0x13000] ;  /* 0x013000001308783b */ /* 0x0100760000004200 */
[----:B------:R-:W-:Y:S11]  /*344a0*/  @!UPT UIADD3 URZ, URZ, URZ, URZ ;  /* 0x0000003f3f3ff290 */ /* 0x000ff6000fffe03f */
[----:B------:R-:W-:Y:S01]  /*344b0*/  STL.64 [R1+0x120], R4 ;  /* 0x0001200401007387 */ /* 0x000fe20000100a00 */
[----:B------:R2:W-:Y:S02]  /*344c0*/  STL.64 [R1+0x1540], R26 ;  /* 0x0015401a01007387 */ /* 0x0005e40000100a00 */
[----:B------:R-:W3:Y:S02]  /*344d0*/  LDL.LU R16, [R1+0x310] ;  /* 0x0003100001107983 */ /* 0x000ee40000300800 */
[----:B------:R-:W3:Y:S01]  /*344e0*/  LDL.LU R17, [R1+0x314] ;  /* 0x0003140001117983 */ /* 0x000ee20000300800 */
[----:B------:R-:W4:Y:S01]  /*344f0*/  LDL.LU R18, [R1+0x318] ;  /* 0x0003180001127983 */ /* 0x000f220000300800 */
[----:B0-----:R-:W4:Y:S02]  /*34500*/  LDL.LU R19, [R1+0x31c] ;  /* 0x00031c0001137983 */ /* 0x001f240000300800 */
[----:B------:R-:W3:Y:S02]  /*34510*/  LDL.LU R24, [R1+0x320] ;  /* 0x0003200001187983 */ /* 0x000ee40000300800 */
[----:B------:R-:W3:Y:S01]  /*34520*/  LDL.LU R25, [R1+0x324] ;  /* 0x0003240001197983 */ /* 0x000ee20000300800 */
[----:B--2---:R-:W2:Y:S01]  /*34530*/  LDL.LU R26, [R1+0x328] ;  /* 0x00032800011a7983 */ /* 0x004ea20000300800 */
[----:B------:R-:W2:Y:S02]  /*34540*/  LDL.LU R27, [R1+0x32c] ;  /* 0x00032c00011b7983 */ /* 0x000ea40000300800 */
[----:B------:R-:W2:Y:S02]  /*34550*/  LDL.LU R20, [R1+0x330] ;  /* 0x0003300001147983 */ /* 0x000ea40000300800 */
[----:B------:R-:W2:Y:S01]  /*34560*/  LDL.LU R21, [R1+0x334] ;  /* 0x0003340001157983 */ /* 0x000ea20000300800 */
[----:B------:R-:W2:Y:S01]  /*34570*/  LDL.LU R22, [R1+0x338] ;  /* 0x0003380001167983 */ /* 0x000ea20000300800 */
[----:B------:R-:W2:Y:S02]  /*34580*/  LDL.LU R23, [R1+0x33c] ;  /* 0x00033c0001177983 */ /* 0x000ea40000300800 */
[----:B------:R-:W3:Y:S02]  /*34590*/  LDL.LU R4, [R1+0x350] ;  /* 0x0003500001047983 */ /* 0x000ee40000300800 */
[----:B------:R-:W-:Y:S01]  /*345a0*/  IMAD.MOV.U32 R29, RZ, RZ, R6 ;  /* 0x000000ffff1d7224 */ /* 0x000fe200078e0006 */
[----:B------:R-:W3:Y:S01]  /*345b0*/  LDL.LU R5, [R1+0x354] ;  /* 0x0003540001057983 */ /* 0x000ee20000300800 */
[----:B------:R-:W-:-:S02]  /*345c0*/  IMAD.MOV.U32 R28, RZ, RZ, R7 ;  /* 0x000000ffff1c7224 */ /* 0x000fc400078e0007 */
[----:B------:R-:W3:Y:S02]  /*345d0*/  LDL.LU R6, [R1+0x358] ;  /* 0x0003580001067983 */ /* 0x000ee40000300800 */
[----:B------:R-:W3:Y:S01]  /*345e0*/  LDL.LU R7, [R1+0x35c] ;  /* 0x00035c0001077983 */ /* 0x000ee20000300800 */
[----:B--2---:R0:W-:Y:S01]  /*345f0*/  STL.64 [R1+0x1588], R22 ;  /* 0x0015881601007387 */ /* 0x0041e20000100a00 */
[----:B------:R-:W-:Y:S03]  /*34600*/  STL.64 [R1+0x1580], R20 ;  /* 0x0015801401007387 */ /* 0x000fe60000100a00 */
[----:B0-----:R-:W2:Y:S04]  /*34610*/  LDL.LU.64 R22, [R1+0xd8] ;  /* 0x0000d80001167983 */ /* 0x001ea80000300a00 */
[----:B--2---:R0:W-:Y:S04]  /*34620*/  STL.64 [R1+0x1598], R22 ;  /* 0x0015981601007387 */ /* 0x0041e80000100a00 */
[----:B0-----:R-:W2:Y:S01]  /*34630*/  LDL.LU.64 R22, [R1+0xf8] ;  /* 0x0000f80001167983 */ /* 0x001ea20000300a00 */
[----:B------:R0:W-:Y:S02]  /*34640*/  STL.64 [R1+0x1570], R26 ;  /* 0x0015701a01007387 */ /* 0x0001e40000100a00 */
[----:B---3--:R3:W-:Y:S01]  /*34650*/  STL.64 [R1+0x1568], R24 ;  /* 0x0015681801007387 */ /* 0x0087e20000100a00 */
[----:B0-----:R-:W2:Y:S04]  /*34660*/  LDL.LU.64 R26, [R1+0xc8] ;  /* 0x0000c800011a7983 */ /* 0x001ea80000300a00 */
[----:B--2---:R0:W-:Y:S01]  /*34670*/  STL.64 [R1+0x1590], R26 ;  /* 0x0015901a01007387 */ /* 0x0041e20000100a00 */
[----:B---3--:R-:W2:Y:S02]  /*34680*/  LDL.LU R24, [R1+0x340] ;  /* 0x0003400001187983 */ /* 0x008ea40000300800 */
[----:B------:R-:W2:Y:S01]  /*34690*/  LDL.LU R25, [R1+0x344] ;  /* 0x0003440001197983 */ /* 0x000ea20000300800 */
[----:B0-----:R-:W2:Y:S01]  /*346a0*/  LDL.LU R26, [R1+0x348] ;  /* 0x00034800011a7983 */ /* 0x001ea20000300800 */
[----:B------:R-:W2:Y:S02]  /*346b0*/  LDL.LU R27, [R1+0x34c] ;  /* 0x00034c00011b7983 */ /* 0x000ea40000300800 */
[----:B----4-:R-:W-:Y:S02]  /*346c0*/  STL.64 [R1+0x1550], R18 ;  /* 0x0015501201007387 */ /* 0x010fe40000100a00 */
[----:B------:R0:W-:Y:S02]  /*346d0*/  STL.64 [R1+0x1548], R16 ;  /* 0x0015481001007387 */ /* 0x0001e40000100a00 */
[----:B0-----:R-:W3:Y:S01]  /*346e0*/  LDL.LU R16, [R1+0x290] ;  /* 0x0002900001107983 */ /* 0x001ee20000300800 */
[----:B------:R-:W3:Y:S02]  /*346f0*/  LDL.LU R17, [R1+0x294] ;  /* 0x0002940001117983 */ /* 0x000ee40000300800 */
[----:B------:R-:W4:Y:S02]  /*34700*/  LDL.LU R18, [R1+0x298] ;  /* 0x0002980001127983 */ /* 0x000f240000300800 */
[----:B------:R-:W4:Y:S02]  /*34710*/  LDL.LU R19, [R1+0x29c] ;  /* 0x00029c0001137983 */ /* 0x000f240000300800 */
[----:B----4-:R0:W-:Y:S01]  /*34720*/  STL.64 [R1+0x1560], R18 ;  /* 0x0015601201007387 */ /* 0x0101e20000100a00 */
[----:B---3--:R-:W-:Y:S03]  /*34730*/  STL.64 [R1+0x1558], R16 ;  /* 0x0015581001007387 */ /* 0x008fe60000100a00 */
[----:B0-----:R-:W3:Y:S01]  /*34740*/  LDL.LU.64 R18, [R1+0xb8] ;  /* 0x0000b80001127983 */ /* 0x001ee20000300a00 */
[----:B-1----:R-:W-:Y:S02]  /*34750*/  STL.64 [R1+0x1358], R10 ;  /* 0x0013580a01007387 */ /* 0x002fe40000100a00 */
[----:B------:R0:W-:Y:S02]  /*34760*/  STL.64 [R1+0x1350], R8 ;  /* 0x0013500801007387 */ /* 0x0001e40000100a00 */
[----:B0-----:R-:W4:Y:S01]  /*34770*/  LDL.LU R8, [R1+0x240] ;  /* 0x0002400001087983 */ /* 0x001f220000300800 */
[----:B------:R-:W4:Y:S02]  /*34780*/  LDL.LU R9, [R1+0x244] ;  /* 0x0002440001097983 */ /* 0x000f240000300800 */
[----:B------:R-:W2:Y:S02]  /*34790*/  LDL.LU R10, [R1+0x248] ;  /* 0x00024800010a7983 */ /* 0x000ea40000300800 */
[----:B------:R-:W2:Y:S01]  /*347a0*/  LDL.LU R11, [R1+0x24c] ;  /* 0x00024c00010b7983 */ /* 0x000ea20000300800 */
[C---:B------:R-:W-:Y:S01]  /*347b0*/  HMMA.16816.F32 R4, R12.reuse, R22, R4 ;  /* 0x000000160c04723c */ /* 0x040fe20000001804 */
[----:B--2---:R-:W-:Y:S01]  /*347c0*/  STL.64 [R1+0x14b0], R10 ;  /* 0x0014b00a01007387 */ /* 0x004fe20000100a00 */
[----:B----4-:R0:W-:Y:S03]  /*347d0*/  STL.64 [R1+0x14a8], R8 ;  /* 0x0014a80801007387 */ /* 0x0101e60000100a00 */
[----:B0-----:R-:W2:Y:S01]  /*347e0*/  LDL.LU R8, [R1+0x260] ;  /* 0x0002600001087983 */ /* 0x001ea20000300800 */
[----:B------:R-:W2:Y:S02]  /*347f0*/  LDL.LU R9, [R1+0x264] ;  /* 0x0002640001097983 */ /* 0x000ea40000300800 */
[----:B------:R-:W4:Y:S02]  /*34800*/  LDL.LU R10, [R1+0x268] ;  /* 0x00026800010a7983 */ /* 0x000f240000300800 */
[----:B------:R-:W4:Y:S02]  /*34810*/  LDL.LU R11, [R1+0x26c] ;  /* 0x00026c00010b7983 */ /* 0x000f240000300800 */
[----:B------:R-:W-:Y:S01]  /*34820*/  IMAD.MOV.U32 R0, RZ, RZ, R23 ;  /* 0x000000ffff007224 */ /* 0x000fe200078e0017 */
[----:B----4-:R0:W-:Y:S01]  /*34830*/  STL.64 [R1+0x14c0], R10 ;  /* 0x0014c00a01007387 */ /* 0x0101e20000100a00 */
[----:B--2---:R-:W-:Y:S03]  /*34840*/  STL.64 [R1+0x14b8], R8 ;  /* 0x0014b80801007387 */ /* 0x004fe60000100a00 */
[----:B0-----:R-:W2:Y:S01]  /*34850*/  LDL.LU R10, [R1+0xa8] ;  /* 0x0000a800010a7983 */ /* 0x001ea20000300800 */
[----:B------:R-:W2:Y:S05]  /*34860*/  LDL.LU R11, [R1+0xac] ;  /* 0x0000ac00010b7983 */ /* 0x000eaa0000300800 */
[----:B------:R0:W-:Y:S02]  /*34870*/  STL.64 [R1+0x110], R4 ;  /* 0x0001100401007387 */ /* 0x0001e40000100a00 */
[----:B------:R1:W-:Y:S02]  /*34880*/  STL.64 [R1+0x118], R6 ;  /* 0x0001180601007387 */ /* 0x0003e40000100a00 */
[----:B0-----:R-:W-:Y:S01]  /*34890*/  IMAD.MOV.U32 R4, RZ, RZ, R22 ;  /* 0x000000ffff047224 */ /* 0x001fe200078e0016 */
[----:B-1----:R-:W4:Y:S01]  /*348a0*/  LDL.LU.64 R6, [R1+0x15a0] ;  /* 0x0015a00001067983 */ /* 0x002f220000300a00 */
[----:B------:R-:W2:Y:S02]  /*348b0*/  LDL.LU.64 R22, [R1+0x1598] ;  /* 0x0015980001167983 */ /* 0x000ea40000300a00 */
        /* <DEDUP_REMOVED lines=10> */
[----:B------:R-:W-:Y:S11]  /*34960*/  IMAD.MOV.U32 R9, RZ, RZ, R27 ;  /* 0x000000ffff097224 */ /* 0x000ff600078e001b */
[----:B------:R-:W-:Y:S11]  /*34970*/  @!UPT UIADD3 URZ, URZ, URZ, URZ ;  /* 0x0000003f3f3ff290 */ /* 0x000ff6000fffe03f */
[----:B------:R0:W-:Y:S01]  /*34980*/  STL.64 [R1+0xe0], R20 ;  /* 0x0000e01401007387 */ /* 0x0001e20000100a00 */
[----:B------:R1:W-:Y:S02]  /*34990*/  STL.64 [R1+0xe8], R22 ;  /* 0x0000e81601007387 */ /* 0x0003e40000100a00 */
[----:B0-----:R-:W-:Y:S01]  /*349a0*/  IMAD.MOV.U32 R20, RZ, RZ, R26 ;  /* 0x000000ffff147224 */ /* 0x001fe200078e001a */
[----:B-1----:R-:W2:Y:S01]  /*349b0*/  LDL.LU.64 R22, [R1+0x1578] ;  /* 0x0015780001167983 */ /* 0x002ea20000300a00 */
[----:B------:R-:W2:Y:S02]  /*349c0*/  LDL.LU.64 R26, [R1+0x1570] ;  /* 0x00157000011a7983 */ /* 0x000ea40000300a00 */
[----:B------:R-:W2:Y:S02]  /*349d0*/  LDL.LU.64 R24, [R1+0x1568] ;  /* 0x0015680001187983 */ /* 0x000ea40000300a00 */
[----:B---3--:R-:W-:Y:S01]  /*349e0*/  IMAD.MOV.U32 R21, RZ, RZ, R19 ;  /* 0x000000ffff157224 */ /* 0x008fe200078e0013 */
[C---:B--2---:R-:W-:Y:S11]  /*349f0*/  HMMA.16816.F32 R24, R12.reuse, R18, R24 ;  /* 0x000000120c18723c */ /* 0x044ff60000001818 */
[----:B------:R-:W-:Y:S11]  /*34a00*/  @!UPT UIADD3 URZ, URZ, URZ, URZ ;  /* 0x0000003f3f3ff290 */ /* 0x000ff6000fffe03f */
[----:B------:R-:W-:Y:S01]  /*34a10*/  @!UPT UIADD3 URZ, URZ, URZ, URZ ;  /* 0x0000003f3f3ff290 */ /* 0x000fe2000fffe03f */
[----:B------:R0:W-:Y:S01]  /*34a20*/  STL.64 [R1+0x180], R24 ;  /* 0x0001801801007387 */ /* 0x0001e20000100a00 */
[----:B------:R-:W-:Y:S02]  /*34a30*/  STL.64 [R1+0x188], R26 ;  /* 0x0001881a01007387 */ /* 0x000fe40000100a00 */
[----:B0-----:R-:W-:Y:S02]  /*34a40*/  IMAD.MOV.U32 R24, RZ, RZ, R18 ;  /* 0x000000ffff187224 */ /* 0x001fe400078e0012 */
[----:B------:R-:W2:Y:S01]  /*34a50*/  LDL.LU.64 R18, [R1+0x1560] ;  /* 0x0015600001127983 */ /* 0x000ea20000300a00 */
        /* <DEDUP_REMOVED lines=13> */
[----:B------:R-:W-:-:S05]  /*34b30*/  IMAD.MOV.U32 R11, RZ, RZ, R9 ;  /* 0x000000ffff0b7224 */ /* 0x000fca00078e0009 */
[----:B------:R0:W-:Y:S02]  /*34b40*/  STL.64 [R1+0x1500], R10 ;  /* 0x0015000a01007387 */ /* 0x0001e40000100a00 */
[----:B0-----:R-:W-:Y:S02]  /*34b50*/  IMAD.MOV.U32 R10, RZ, RZ, R8 ;  /* 0x000000ffff0a7224 */ /* 0x001fe400078e0008 */
[----:B------:R-:W-:-:S05]  /*34b60*/  IMAD.MOV.U32 R11, RZ, RZ, R5 ;  /* 0x000000ffff0b7224 */ /* 0x000fca00078e0005 */
[----:B------:R-:W-:Y:S01]  /*34b70*/  STL.64 [R1+0x1518], R10 ;  /* 0x0015180a01007387 */ /* 0x000fe20000100a00 */
[----:B------:R-:W4:Y:S01]  /*34b80*/  LDL.LU R24, [R1+0x2e0] ;  /* 0x0002e00001187983 */ /* 0x000f220000300800 */
[C---:B--2---:R-:W-:Y:S11]  /*34b90*/  HMMA.16816.F32 R16, R12.reuse, R22, R16 ;  /* 0x000000160c10723c */ /* 0x044ff60000001810 */
[----:B------:R-:W-:Y:S11]  /*34ba0*/  @!UPT UIADD3 URZ, URZ, URZ, URZ ;  /* 0x0000003f3f3ff290 */ /* 0x000ff6000fffe03f */
[----:B------:R-:W-:Y:S01]  /*34bb0*/  @!UPT UIADD3 URZ, URZ, URZ, URZ ;  /* 0x0000003f3f3ff290 */ /* 0x000fe2000fffe03f */
[----:B------:R0:W-:Y:S01]  /*34bc0*/  STL.64 [R1+0x2f0], R16 ;  /* 0x0002f01001007387 */ /* 0x0001e20000100a00 */
[----:B------:R1:W-:Y:S02]  /*34bd0*/  STL.64 [R1+0x2f8], R18 ;  /* 0x0002f81201007387 */ /* 0x0003e40000100a00 */
[----:B------:R-:W4:Y:S02]  /*34be0*/  LDL.LU R25, [R1+0x2e4] ;  /* 0x0002e40001197983 */ /* 0x000f240000300800 */
[----:B------:R-:W4:Y:S01]  /*34bf0*/  LDL.LU R26, [R1+0x2e8] ;  /* 0x0002e800011a7983 */ /* 0x000f220000300800 */
[----:B------:R-:W4:Y:S04]  /*34c00*/  LDL.LU R27, [R1+0x2ec] ;  /* 0x0002ec00011b7983 */ /* 0x000f280000300800 */
[----:B0-----:R-:W2:Y:S01]  /*34c10*/  LDL.LU R16, [R1+0x2d0] ;  /* 0x0002d00001107983 */ /* 0x001ea20000300800 */
[----:B------:R-:W2:Y:S02]  /*34c20*/  LDL.LU R17, [R1+0x2d4] ;  /* 0x0002d40001117983 */ /* 0x000ea40000300800 */
[----:B-1----:R-:W2:Y:S02]  /*34c30*/  LDL.LU R18, [R1+0x2d8] ;  /* 0x0002d80001127983 */ /* 0x002ea40000300800 */
[----:B------:R-:W2:Y:S01]  /*34c40*/  LDL.LU R19, [R1+0x2dc] ;  /* 0x0002dc0001137983 */ /* 0x000ea20000300800 */
[----:B------:R0:W-:Y:S01]  /*34c50*/  STL.64 [R1+0x14c8], R22 ;  /* 0x0014c81601007387 */ /* 0x0001e20000100a00 */
[----:B------:R-:W3:Y:S02]  /*34c60*/  LDL.LU R20, [R1+0x270] ;  /* 0x0002700001147983 */ /* 0x000ee40000300800 */
[----:B------:R-:W3:Y:S01]  /*34c70*/  LDL.LU R21, [R1+0x274] ;  /* 0x0002740001157983 */ /* 0x000ee20000300800 */
[----:B0-----:R-:W2:Y:S01]  /*34c80*/  LDL.LU R22, [R1+0x278] ;  /* 0x0002780001167983 */ /* 0x001ea20000300800 */
[----:B------:R-:W2:Y:S03]  /*34c90*/  LDL.LU R23, [R1+0x27c] ;  /* 0x00027c0001177983 */ /* 0x000ea60000300800 */
[----:B--2---:R-:W-:Y:S01]  /*34ca0*/  STL.64 [R1+0x14e0], R22 ;  /* 0x0014e01601007387 */ /* 0x004fe20000100a00 */
[----:B---3--:R0:W-:Y:S03]  /*34cb0*/  STL.64 [R1+0x14d8], R20 ;  /* 0x0014d81401007387 */ /* 0x0081e60000100a00 */
        /* <DEDUP_REMOVED lines=8> */
[----:B------:R-:W3:Y:S02]  /*34d40*/  LDL.LU R22, [R1+0x2a8] ;  /* 0x0002a80001167983 */ /* 0x000ee40000300800 */
[----:B------:R-:W3:Y:S01]  /*34d50*/  LDL.LU R23, [R1+0x2ac] ;  /* 0x0002ac0001177983 */ /* 0x000ee20000300800 */
[----:B----4-:R-:W-:Y:S01]  /*34d60*/  HMMA.16816.F32 R24, R12, R6, R24 ;  /* 0x000000060c18723c */ /* 0x010fe20000001818 */
[----:B---3--:R-:W-:Y:S01]  /*34d70*/  STL.64 [R1+0x1510], R22 ;  /* 0x0015101601007387 */ /* 0x008fe20000100a00 */
[----:B--2---:R0:W-:Y:S03]  /*34d80*/  STL.64 [R1+0x1508], R20 ;  /* 0x0015081401007387 */ /* 0x0041e60000100a00 */
        /* <DEDUP_REMOVED lines=9> */
[----:B------:R-:W2:Y:S02]  /*34e20*/  LDL.LU R23, [R1+0x2cc] ;  /* 0x0002cc0001177983 */ /* 0x000ea40000300800 */
[----:B------:R-:W-:Y:S01]  /*34e30*/  STL.64 [R1+0x320], R24 ;  /* 0x0003201801007387 */ /* 0x000fe20000100a00 */
[----:B------:R0:W-:Y:S03]  /*34e40*/  STL.64 [R1+0x328], R26 ;  /* 0x0003281a01007387 */ /* 0x0001e60000100a00 */
[----:B0-----:R-:W3:Y:S01]  /*34e50*/  LDL.LU.64 R26, [R1+0x1540] ;  /* 0x00154000011a7983 */ /* 0x001ee20000300a00 */
[----:B------:R-:W-:-:S02]  /*34e60*/  IMAD.MOV.U32 R10, RZ, RZ, R4 ;  /* 0x000000ffff0a7224 */ /* 0x000fc400078e0004 */
[----:B------:R-:W-:Y:S01]  /*34e70*/  IMAD.MOV.U32 R11, RZ, RZ, R0 ;  /* 0x000000ffff0b7224 */ /* 0x000fe200078e0000 */
[----:B---3--:R-:W-:Y:S01]  /*34e80*/  HMMA.16816.F32 R12, R12, R26, R16 ;  /* 0x0000001a0c0c723c */ /* 0x008fe20000001810 */
[----:B------:R-:W2:Y:S01]  /*34e90*/  LDL.LU.64 R18, [R1+0x1538] ;  /* 0x0015380001127983 */ /* 0x000ea20000300a00 */
[----:B------:R-:W2:Y:S11]  /*34ea0*/  LDL.LU.64 R16, [R1+0x1530] ;  /* 0x0015300001107983 */ /* 0x000eb60000300a00 */
[----:B------:R-:W-:Y:S10]  /*34eb0*/  @!UPT UIADD3 URZ, URZ, URZ, URZ ;  /* 0x0000003f3f3ff290 */ /* 0x000ff4000fffe03f */
[----:B------:R0:W-:Y:S01]  /*34ec0*/  STL.64 [R1+0x310], R12 ;  /* 0x0003100c01007387 */ /* 0x0001e20000100a00 */
[----:B------:R-:W-:Y:S03]  /*34ed0*/  STL.64 [R1+0x318], R14 ;  /* 0x0003180e01007387 */ /* 0x000fe60000100a00 */
[----:B0-----:R-:W3:Y:S01]  /*34ee0*/  LDL.64 R12, [R1+0x60] ;  /* 0x00006000010c7983 */ /* 0x001ee20000100a00 */
        /* <DEDUP_REMOVED lines=41> */
[----:B0-----:R-:W4:Y:S01]  /*35180*/  LDL.LU.64 R22, [R1+0x14a0] ;  /* 0x0014a00001167983 */ /* 0x001f220000300a00 */
[----:B------:R-:W4:Y:S02]  /*35190*/  LDL.LU.64 R20, [R1+0x1498] ;  /* 0x0014980001147983 */ /* 0x000f240000300a00 */
[C---:B----4-:R-:W-:Y:S01]  /*351a0*/  HMMA.16816.F32 R4, R16.reuse, R6, R20 ;  /* 0x000000061004723c */ /* 0x050fe20000001814 */
[----:B------:R-:W4:Y:S01]  /*351b0*/  LDL.LU.64 R22, [R1+0x1490] ;  /* 0x0014900001167983 */ /* 0x000f220000300a00 */
[----:B------:R-:W3:Y:S06]  /*351c0*/  LDL.LU.64 R20, [R1+0x1488] ;  /* 0x0014880001147983 */ /* 0x000eec0000300a00 */
[----:B--2---:R-:W-:Y:S11]  /*351d0*/  HMMA.16816.F32 R8, R16, R26, R8 ;  /* 0x0000001a1008723c */ /* 0x004ff60000001808 */
[----:B------:R-:W-:Y:S04]  /*351e0*/  @!UPT UIADD3 URZ, URZ, URZ, URZ ;  /* 0x0000003f3f3ff290 */ /* 0x000fe8000fffe03f */
[----:B------:R0:W-:Y:S01]  /*351f0*/  STL.64 [R1+0x280], R4 ;  /* 0x0002800401007387 */ /* 0x0001e20000100a00 */
[----:B------:R1:W-:Y:S08]  /*35200*/  STL.64 [R1+0x288], R6 ;  /* 0x0002880601007387 */ /* 0x0003f00000100a00 */
[----:B------:R-:W-:Y:S01]  /*35210*/  IMAD.MOV.U32 R0, RZ, RZ, R11 ;  /* 0x000000ffff007224 */ /* 0x000fe200078e000b */
[----:B0-----:R-:W2:Y:S01]  /*35220*/  LDL.LU.64 R4, [R1+0x1480] ;  /* 0x0014800001047983 */ /* 0x001ea20000300a00 */
[----:B------:R3:W-:Y:S02]  /*35230*/  STL [R1+0x270], R8 ;  /* 0x0002700801007387 */ /* 0x0007e40000100800 */
[----:B-1----:R-:W-:-:S02]  /*35240*/  IMAD.MOV.U32 R6, RZ, RZ, R9 ;  /* 0x000000ffff067224 */ /* 0x002fc400078e0009 */
[----:B------:R-:W-:Y:S02]  /*35250*/  IMAD.MOV.U32 R7, RZ, RZ, R10 ;  /* 0x000000ffff077224 */ /* 0x000fe400078e000a */
[----:B---3--:R-:W-:Y:S02]  /*35260*/  IMAD.MOV.U32 R8, RZ, RZ, R20 ;  /* 0x000000ffff087224 */ /* 0x008fe400078e0014 */
[----:B------:R-:W-:Y:S01]  /*35270*/  IMAD.MOV.U32 R9, RZ, RZ, R21 ;  /* 0x000000ffff097224 */ /* 0x000fe200078e0015 */
[----:B------:R-:W3:Y:S01]  /*35280*/  LDL.LU R20, [R1+0x147c] ;  /* 0x00147c0001147983 */ /* 0x000ee20000300800 */
[----:B------:R-:W3:Y:S02]  /*35290*/  LDL.LU R21, [R1+0x1478] ;  /* 0x0014780001157983 */ /* 0x000ee40000300800 */
[----:B----4-:R-:W-:Y:S02]  /*352a0*/  IMAD.MOV.U32 R10, RZ, RZ, R22 ;  /* 0x000000ffff0a7224 */ /* 0x010fe400078e0016 */
[----:B------:R-:W-:Y:S01]  /*352b0*/  IMAD.MOV.U32 R11, RZ, RZ, R23 ;  /* 0x000000ffff0b7224 */ /* 0x000fe200078e0017 */
[----:B------:R-:W3:Y:S01]  /*352c0*/  LDL.LU R22, [R1+0x1474] ;  /* 0x0014740001167983 */ /* 0x000ee20000300800 */
[----:B------:R-:W3:Y:S02]  /*352d0*/  LDL.LU R23, [R1+0x1470] ;  /* 0x0014700001177983 */ /* 0x000ee40000300800 */
[----:B------:R-:W4:Y:S02]  /*352e0*/  LDL.LU R24, [R1+0x1d0] ;  /* 0x0001d00001187983 */ /* 0x000f240000300800 */
[----:B------:R-:W4:Y:S01]  /*352f0*/  LDL.LU R25, [R1+0x1d4] ;  /* 0x0001d40001197983 */ /* 0x000f220000300800 */
[----:B------:R-:W2:Y:S01]  /*35300*/  LDL.LU R26, [R1+0x1d8] ;  /* 0x0001d800011a7983 */ /* 0x000ea20000300800 */
[----:B------:R-:W2:Y:S03]  /*35310*/  LDL.LU R27, [R1+0x1dc] ;  /* 0x0001dc00011b7983 */ /* 0x000ea60000300800 */
[----:B--2---:R-:W-:Y:S01]  /*35320*/  STL.64 [R1+0x13f8], R26 ;  /* 0x0013f81a01007387 */ /* 0x004fe20000100a00 */
[----:B----4-:R0:W-:Y:S03]  /*35330*/  STL.64 [R1+0x13f0], R24 ;  /* 0x0013f01801007387 */ /* 0x0101e60000100a00 */
[----:B0-----:R-:W2:Y:S01]  /*35340*/  LDL.LU R24, [R1+0x1e0] ;  /* 0x0001e00001187983 */ /* 0x001ea20000300800 */
[----:B------:R-:W2:Y:S02]  /*35350*/  LDL.LU R25, [R1+0x1e4] ;  /* 0x0001e40001197983 */ /* 0x000ea40000300800 */
[----:B------:R-:W4:Y:S02]  /*35360*/  LDL.LU R26, [R1+0x1e8] ;  /* 0x0001e800011a7983 */ /* 0x000f240000300800 */
[----:B------:R-:W4:Y:S02]  /*35370*/  LDL.LU R27, [R1+0x1ec] ;  /* 0x0001ec00011b7983 */ /* 0x000f240000300800 */
[----:B----4-:R-:W-:Y:S01]  /*35380*/  STL.64 [R1+0x1408], R26 ;  /* 0x0014081a01007387 */ /* 0x010fe20000100a00 */
[----:B--2---:R0:W-:Y:S03]  /*35390*/  STL.64 [R1+0x1400], R24 ;  /* 0x0014001801007387 */ /* 0x0041e60000100a00 */
[----:B0-----:R-:W2:Y:S04]  /*353a0*/  LDL.64 R24, [R1+0x20] ;  /* 0x0000200001187983 */ /* 0x001ea80000100a00 */
[----:B--2---:R0:W-:Y:S04]  /*353b0*/  STL.64 [R1+0x1418], R24 ;  /* 0x0014181801007387 */ /* 0x0041e80000100a00 */
        /* <DEDUP_REMOVED lines=8> */
[----:B0-----:R-:W2:Y:S04]  /*35440*/  LDL.64 R24, [R1+0x50] ;  /* 0x0000500001187983 */ /* 0x001ea80000100a00 */
[----:B--2---:R0:W-:Y:S04]  /*35450*/  STL.64 [R1+0x1460], R24 ;  /* 0x0014601801007387 */ /* 0x0041e80000100a00 */
[----:B0-----:R-:W3:Y:S01]  /*35460*/  LDL.LU R24, [R1+0x230] ;  /* 0x0002300001187983 */ /* 0x001ee20000300800 */
[----:B------:R-:W3:Y:S02]  /*35470*/  LDL.LU R25, [R1+0x234] ;  /* 0x0002340001197983 */ /* 0x000ee40000300800 */
[----:B------:R-:W3:Y:S02]  /*35480*/  LDL.LU R26, [R1+0x238] ;  /* 0x00023800011a7983 */ /* 0x000ee40000300800 */
[----:B------:R-:W3:Y:S01]  /*35490*/  LDL.LU R27, [R1+0x23c] ;  /* 0x00023c00011b7983 */ /* 0x000ee20000300800 */
[----:B------:R-:W-:Y:S01]  /*354a0*/  STL.64 [R1+0x1368], R10 ;  /* 0x0013680a01007387 */ /* 0x000fe20000100a00 */
[----:B------:R0:W-:Y:S02]  /*354b0*/  STL.64 [R1+0x1360], R8 ;  /* 0x0013600801007387 */ /* 0x0001e40000100a00 */
[----:B0-----:R-:W-:-:S02]  /*354c0*/  IMAD.MOV.U32 R8, RZ, RZ, R2 ;  /* 0x000000ffff087224 */ /* 0x001fc400078e0002 */
[----:B------:R-:W-:Y:S01]  /*354d0*/  IMAD.MOV.U32 R9, RZ, RZ, R3 ;  /* 0x000000ffff097224 */ /* 0x000fe200078e0003 */
[----:B------:R-:W2:Y:S01]  /*354e0*/  LDL.LU R2, [R1+0x146c] ;  /* 0x00146c0001027983 */ /* 0x000ea20000300800 */
[----:B------:R-:W4:Y:S03]  /*354f0*/  LDL.LU R3, [R1+0x1468] ;  /* 0x0014680001037983 */ /* 0x000f260000300800 */
[----:B------:R0:W-:Y:S04]  /*35500*/  STL.64 [R1+0x1440], R8 ;  /* 0x0014400801007387 */ /* 0x0001e80000100a00 */
        /* <DEDUP_REMOVED lines=10> */
[----:B------:R-:W2:Y:S01]  /*355b0*/  LDL.64 R16, [R1] ;  /* 0x0000000001107983 */ /* 0x000ea20000100a00 */
[----:B---3--:R-:W-:Y:S01]  /*355c0*/  HMMA.16816.F32 R24, R20, R12, R24 ;  /* 0x0000000c1418723c */ /* 0x008fe20000001818 */
[----:B----4-:R-:W-:-:S02]  /*355d0*/  IMAD.MOV.U32 R18, RZ, RZ, R3 ;  /* 0x000000ffff127224 */ /* 0x010fc400078e0003 */
[----:B------:R-:W-:Y:S01]  /*355e0*/  IMAD.MOV.U32 R19, RZ, RZ, R2 ;  /* 0x000000ffff137224 */ /* 0x000fe200078e0002 */
[----:B--2---:R0:W-:Y:S04]  /*355f0*/  STL.64 [R1+0x1410], R16 ;  /* 0x0014101001007387 */ /* 0x0041e80000100a00 */
[----:B0-----:R-:W2:Y:S01]  /*35600*/  LDL.LU R16, [R1+0x1f0] ;  /* 0x0001f00001107983 */ /* 0x001ea20000300800 */
[----:B------:R-:W2:Y:S02]  /*35610*/  LDL.LU R17, [R1+0x1f4] ;  /* 0x0001f40001117983 */ /* 0x000ea40000300800 */
[----:B------:R-:W-:Y:S01]  /*35620*/  STL.64 [R1+0x1428], R18 ;  /* 0x0014281201007387 */ /* 0x000fe20000100a00 */
[----:B--2---:R0:W-:Y:S04]  /*35630*/  STL.64 [R1+0x1420], R16 ;  /* 0x0014201001007387 */ /* 0x0041e80000100a00 */
[----:B0-----:R-:W2:Y:S01]  /*35640*/  LDL.64 R16, [R1+0x30] ;  /* 0x0000300001107983 */ /* 0x001ea20000100a00 */
[----:B------:R-:W-:Y:S02]  /*35650*/  STL [R1+0x12e0], R0 ;  /* 0x0012e00001007387 */ /* 0x000fe40000100800 */
[----:B------:R-:W-:Y:S02]  /*35660*/  STL [R1+0x12dc], R7 ;  /* 0x0012dc0701007387 */ /* 0x000fe40000100800 */
[----:B------:R-:W-:Y:S02]  /*35670*/  STL [R1+0x12d8], R6 ;  /* 0x0012d80601007387 */ /* 0x000fe40000100800 */
[----:B------:R0:W-:Y:S01]  /*35680*/  STL.64 [R1+0x260], R24 ;  /* 0x0002601801007387 */ /* 0x0001e20000100a00 */
[----:B------:R-:W-:Y:S03]  /*35690*/  STL.64 [R1+0x268], R26 ;  /* 0x0002681a01007387 */ /* 0x000fe60000100a00 */
[----:B0-----:R-:W3:Y:S02]  /*356a0*/  LDL.LU.64 R24, [R1+0x1460] ;  /* 0x0014600001187983 */ /* 0x001ee40000300a00 */
        /* <DEDUP_REMOVED lines=10> */
[----:B------:R-:W-:Y:S11]  /*35750*/  IMAD.MOV.U32 R7, RZ, RZ, R25 ;  /* 0x000000ffff077224 */ /* 0x000ff600078e0019 */
[----:B------:R-:W-:Y:S11]  /*35760*/  @!UPT UIADD3 URZ, URZ, URZ, URZ ;  /* 0x0000003f3f3ff290 */ /* 0x000ff6000fffe03f */
[----:B------:R0:W-:Y:S01]  /*35770*/  STL.64 [R1+0x240], R8 ;  /* 0x0002400801007387 */ /* 0x0001e20000100a00 */
[----:B------:R1:W-:Y:S03]  /*35780*/  STL.64 [R1+0x248], R10 ;  /* 0x0002480a01007387 */ /* 0x0003e60000100a00 */
[----:B0-----:R-:W3:Y:S01]  /*35790*/  LDL.LU.64 R8, [R1+0x1440] ;  /* 0x0014400001087983 */ /* 0x001ee20000300a00 */
[----:B-1----:R-:W-:Y:S02]  /*357a0*/  IMAD.MOV.U32 R10, RZ, RZ, R24 ;  /* 0x000000ffff0a7224 */ /* 0x002fe400078e0018 */
[----:B------:R-:W4:Y:S02]  /*357b0*/  LDL.LU.64 R26, [R1+0x1438] ;  /* 0x00143800011a7983 */ /* 0x000f240000300a00 */
[----:B------:R-:W4:Y:S02]  /*357c0*/  LDL.LU.64 R24, [R1+0x1430] ;  /* 0x0014300001187983 */ /* 0x000f240000300a00 */
[----:B--2---:R-:W-:-:S02]  /*357d0*/  IMAD.MOV.U32 R14, RZ, RZ, R16 ;  /* 0x000000ffff0e7224 */ /* 0x004fc400078e0010 */
[----:B------:R-:W-:Y:S01]  /*357e0*/  IMAD.MOV.U32 R11, RZ, RZ, R17 ;  /* 0x000000ffff0b7224 */ /* 0x000fe200078e0011 */
[----:B------:R-:W2:Y:S01]  /*357f0*/  LDL.LU.64 R18, [R1+0x1428] ;  /* 0x0014280001127983 */ /* 0x000ea20000300a00 */
[----:B----4-:R-:W-:Y:S03]  /*35800*/  HMMA.16816.F32 R24, R20, R16, R24 ;  /* 0x000000101418723c */ /* 0x010fe60000001818 */
[----:B------:R-:W2:Y:S11]  /*35810*/  LDL.LU.64 R16, [R1+0x1420] ;  /* 0x0014200001107983 */ /* 0x000eb60000300a00 */
[----:B------:R-:W-:Y:S09]  /*35820*/  @!UPT UIADD3 URZ, URZ, URZ, URZ ;  /* 0x0000003f3f3ff290 */ /* 0x000ff2000fffe03f */
[----:B------:R0:W-:Y:S04]  /*35830*/  STL.64 [R1+0x230], R24 ;  /* 0x0002301801007387 */ /* 0x0001e80000100a00 */
[----:B0-----:R-:W2:Y:S01]  /*35840*/  LDL.LU.64 R24, [R1+0x1418] ;  /* 0x0014180001187983 */ /* 0x001ea20000300a00 */
[----:B------:R-:W-:Y:S02]  /*35850*/  IMAD.MOV.U32 R2, RZ, RZ, R27 ;  /* 0x000000ffff027224 */ /* 0x000fe400078e001b */
[----:B------:R-:W-:-:S03]  /*35860*/  IMAD.MOV.U32 R3, RZ, RZ, R26 ;  /* 0x000000ffff037224 */ /* 0x000fc600078e001a */
[----:B------:R-:W-:Y:S02]  /*35870*/  STL [R1+0x1214], R2 ;  /* 0x0012140201007387 */ /* 0x000fe40000100800 */
[----:B------:R0:W-:Y:S01]  /*35880*/  STL [R1+0x1210], R3 ;  /* 0x0012100301007387 */ /* 0x0001e20000100800 */
[C---:B--2---:R-:W-:Y:S01]  /*35890*/  HMMA.16816.F32 R16, R20.reuse, R24, R16 ;  /* 0x000000181410723c */ /* 0x044fe20000001810 */
[----:B0-----:R-:W-:Y:S02]  /*358a0*/  IMAD.MOV.U32 R3, RZ, RZ, R24 ;  /* 0x000000ffff037224 */ /* 0x001fe400078e0018 */
[----:B------:R-:W-:Y:S11]  /*358b0*/  IMAD.MOV.U32 R2, RZ, RZ, R25 ;  /* 0x000000ffff027224 */ /* 0x000ff600078e0019 */
[----:B------:R-:W-:Y:S09]  /*358c0*/  @!UPT UIADD3 URZ, URZ, URZ, URZ ;  /* 0x0000003f3f3ff290 */ /* 0x000ff2000fffe03f */
[----:B------:R0:W-:Y:S01]  /*358d0*/  STL.64 [R1+0x220], R16 ;  /* 0x0002201001007387 */ /* 0x0001e20000100a00 */
[----:B------:R-:W-:Y:S03]  /*358e0*/  STL.64 [R1+0x228], R18 ;  /* 0x0002281201007387 */ /* 0x000fe60000100a00 */
[----:B0-----:R-:W2:Y:S01]  /*358f0*/  LDL.LU.64 R16, [R1+0x1410] ;  /* 0x0014100001107983 */ /* 0x001ea20000300a00 */
[----:B------:R-:W3:Y:S02]  /*35900*/  LDL.LU.64 R26, [R1+0x1408] ;  /* 0x00140800011a7983 */ /* 0x000ee40000300a00 */
[----:B------:R-:W3:Y:S02]  /*35910*/  LDL.LU.64 R24, [R1+0x1400] ;  /* 0x0014000001187983 */ /* 0x000ee40000300a00 */
[----:B---3--:R-:W-:Y:S11]  /*35920*/  HMMA.16816.F32 R24, R20, R8, R24 ;  /* 0x000000081418723c */ /* 0x008ff60000001818 */
        /* <DEDUP_REMOVED lines=19> */
[C---:B--2---:R-:W-:Y:S02]  /*35a60*/  HMMA.16816.F32 R8, R20.reuse, R16, R24 ;  /* 0x000000101408723c */ /* 0x044fe40000001818 */
[----:B------:R-:W2:Y:S11]  /*35a70*/  LDL.LU R24, [R1+0x1b0] ;  /* 0x0001b00001187983 */ /* 0x000eb60000300800 */
[----:B------:R-:W-:Y:S10]  /*35a80*/  @!UPT UIADD3 URZ, URZ, URZ, URZ ;  /* 0x0000003f3f3ff290 */ /* 0x000ff4000fffe03f */
[----:B------:R0:W-:Y:S01]  /*35a90*/  STL.64 [R1+0x200], R8 ;  /* 0x0002000801007387 */ /* 0x0001e20000100a00 */
[----:B------:R1:W-:Y:S02]  /*35aa0*/  STL.64 [R1+0x208], R10 ;  /* 0x0002080a01007387 */ /* 0x0003e40000100a00 */
[----:B------:R-:W2:Y:S02]  /*35ab0*/  LDL.LU R25, [R1+0x1b4] ;  /* 0x0001b40001197983 */ /* 0x000ea40000300800 */
[----:B------:R-:W2:Y:S01]  /*35ac0*/  LDL.LU R26, [R1+0x1b8] ;  /* 0x0001b800011a7983 */ /* 0x000ea20000300800 */
[----:B------:R-:W2:Y:S04]  /*35ad0*/  LDL.LU R27, [R1+0x1bc] ;  /* 0x0001bc00011b7983 */ /* 0x000ea80000300800 */
[----:B0-----:R-:W3:Y:S01]  /*35ae0*/  LDL.LU R8, [R1+0x1a0] ;  /* 0x0001a00001087983 */ /* 0x001ee20000300800 */
[----:B------:R-:W3:Y:S02]  /*35af0*/  LDL.LU R9, [R1+0x1a4] ;  /* 0x0001a40001097983 */ /* 0x000ee40000300800 */
[----:B-1----:R-:W3:Y:S02]  /*35b00*/  LDL.LU R10, [R1+0x1a8] ;  /* 0x0001a800010a7983 */ /* 0x002ee40000300800 */
[----:B------:R-:W3:Y:S01]  /*35b10*/  LDL.LU R11, [R1+0x1ac] ;  /* 0x0001ac00010b7983 */ /* 0x000ee20000300800 */
[----:B------:R0:W-:Y:S04]  /*35b20*/  STL.64 [R1+0x1370], R16 ;  /* 0x0013701001007387 */ /* 0x0001e80000100a00 */
[----:B0-----:R-:W4:Y:S01]  /*35b30*/  LDL.LU R16, [R1+0x140] ;  /* 0x0001400001107983 */ /* 0x001f220000300800 */
[----:B------:R-:W4:Y:S02]  /*35b40*/  LDL.LU R17, [R1+0x144] ;  /* 0x0001440001117983 */ /* 0x000f240000300800 */
[----:B------:R-:W2:Y:S02]  /*35b50*/  LDL.LU R18, [R1+0x148] ;  /* 0x0001480001127983 */ /* 0x000ea40000300800 */
[----:B------:R-:W2:Y:S02]  /*35b60*/  LDL.LU R19, [R1+0x14c] ;  /* 0x00014c0001137983 */ /* 0x000ea40000300800 */
        /* <DEDUP_REMOVED lines=17> */
[----:B------:R-:W4:Y:S01]  /*35c80*/  LDL.LU R19, [R1+0x17c] ;  /* 0x00017c0001137983 */ /* 0x000f220000300800 */
[----:B------:R-:W-:Y:S01]  /*35c90*/  HMMA.16816.F32 R20, R20, R4, R24 ;  /* 0x000000041414723c */ /* 0x000fe20000001818 */
[----:B----4-:R-:W-:Y:S01]  /*35ca0*/  STL.64 [R1+0x13d0], R18 ;  /* 0x0013d01201007387 */ /* 0x010fe20000100a00 */
[----:B--2---:R0:W-:Y:S03]  /*35cb0*/  STL.64 [R1+0x13c8], R16 ;  /* 0x0013c81001007387 */ /* 0x0041e60000100a00 */
[----:B0-----:R-:W2:Y:S01]  /*35cc0*/  LDL.LU R16, [R1+0x190] ;  /* 0x0001900001107983 */ /* 0x001ea20000300800 */
[----:B------:R-:W2:Y:S02]  /*35cd0*/  LDL.LU R17, [R1+0x194] ;  /* 0x0001940001117983 */ /* 0x000ea40000300800 */
[----:B------:R-:W2:Y:S02]  /*35ce0*/  LDL.LU R18, [R1+0x198] ;  /* 0x0001980001127983 */ /* 0x000ea40000300800 */
[----:B------:R-:W2:Y:S01]  /*35cf0*/  LDL.LU R19, [R1+0x19c] ;  /* 0x00019c0001137983 */ /* 0x000ea20000300800 */
[----:B------:R-:W3:Y:S01]  /*35d00*/  LDL.LU.64 R26, [R1+0x13e8] ;  /* 0x0013e800011a7983 */ /* 0x000ee20000300a00 */
[----:B------:R-:W3:Y:S11]  /*35d10*/  LDL.LU.64 R24, [R1+0x13e0] ;  /* 0x0013e00001187983 */ /* 0x000ef60000300a00 */
[----:B------:R0:W-:Y:S02]  /*35d20*/  STL.64 [R1+0x1f0], R20 ;  /* 0x0001f01401007387 */ /* 0x0001e40000100a00 */
[----:B------:R-:W-:Y:S01]  /*35d30*/  STL.64 [R1+0x1f8], R22 ;  /* 0x0001f81601007387 */ /* 0x000fe20000100a00 */
[----:B0-----:R-:W4:Y:S01]  /*35d40*/  LDL.LU R20, [R1+0x120] ;  /* 0x0001200001147983 */ /* 0x001f220000300800 */
[----:B------:R-:W4:Y:S01]  /*35d50*/  LDL.LU R21, [R1+0x124] ;  /* 0x0001240001157983 */ /* 0x000f220000300800 */
[C---:B---3--:R-:W-:Y:S11]  /*35d60*/  HMMA.16816.F32 R8, R24.reuse, R12, R8 ;  /* 0x0000000c1808723c */ /* 0x048ff60000001808 */
[----:B------:R-:W-:Y:S11]  /*35d70*/  @!UPT UIADD3 URZ, URZ, URZ, URZ ;  /* 0x0000003f3f3ff290 */ /* 0x000ff6000fffe03f */
[----:B------:R-:W-:Y:S01]  /*35d80*/  @!UPT UIADD3 URZ, URZ, URZ, URZ ;  /* 0x0000003f3f3ff290 */ /* 0x000fe2000fffe03f */
        /* <DEDUP_REMOVED lines=30> */
[----:B0-----:R-:W2:Y:S01]  /*35f70*/  LDL.LU.64 R8, [R1+0x1378] ;  /* 0x0013780001087983 */ /* 0x001ea20000300a00 */
[----:B------:R-:W-:Y:S02]  /*35f80*/  IMAD.MOV.U32 R22, RZ, RZ, R29 ;  /* 0x000000ffff167224 */ /* 0x000fe400078e001d */
[----:B------:R-:W-:Y:S01]  /*35f90*/  IMAD.MOV.U32 R23, RZ, RZ, R28 ;  /* 0x000000ffff177224 */ /* 0x000fe200078e001c */
[C---:B--2---:R-:W-:Y:S01]  /*35fa0*/  HMMA.16816.F32 R8, R24.reuse, R8, R16 ;  /* 0x000000081808723c */ /* 0x044fe20000001810 */
[----:B------:R-:W2:Y:S11]  /*35fb0*/  LDL.LU.64 R16, [R1+0x1370] ;  /* 0x0013700001107983 */ /* 0x000eb60000300a00 */
[----:B------:R-:W-:Y:S11]  /*35fc0*/  @!UPT UIADD3 URZ, URZ, URZ, URZ ;  /* 0x0000003f3f3ff290 */ /* 0x000ff6000fffe03f */
[----:B------:R0:W-:Y:S01]  /*35fd0*/  STL.64 [R1+0x190], R8 ;  /* 0x0001900801007387 */ /* 0x0001e20000100a00 */
[----:B------:R-:W-:Y:S02]  /*35fe0*/  IMAD.MOV.U32 R28, RZ, RZ, R10 ;  /* 0x000000ffff1c7224 */ /* 0x000fe400078e000a */
[----:B------:R-:W-:Y:S02]  /*35ff0*/  IMAD.MOV.U32 R29, RZ, RZ, R11 ;  /* 0x000000ffff1d7224 */ /* 0x000fe400078e000b */
[----:B------:R-:W3:Y:S04]  /*36000*/  LDL.LU.64 R10, [R1+0x1368] ;  /* 0x00136800010a7983 */ /* 0x000ee80000300a00 */
[----:B0-----:R-:W3:Y:S01]  /*36010*/  LDL.LU.64 R8, [R1+0x1360] ;  /* 0x0013600001087983 */ /* 0x001ee20000300a00 */
[----:B------:R-:W-:Y:S02]  /*36020*/  STL [R1+0x11f4], R28 ;  /* 0x0011f41c01007387 */ /* 0x000fe40000100800 */
[----:B------:R-:W-:Y:S01]  /*36030*/  STL [R1+0x11f0], R29 ;  /* 0x0011f01d01007387 */ /* 0x000fe20000100800 */
[----:B----4-:R-:W-:Y:S01]  /*36040*/  HMMA.16816.F32 R20, R24, R4, R20 ;  /* 0x000000041814723c */ /* 0x010fe20000001814 */
[----:B--2---:R-:W-:-:S07]  /*36050*/  IMAD.MOV.U32 R18, RZ, RZ, R17 ;  /* 0x000000ffff127224 */ /* 0x004fce00078e0011 */
[----:B---3--:R-:W-:Y:S11]  /*36060*/  HMMA.16816.F32 R8, R24, R16, R8 ;  /* 0x000000101808723c */ /* 0x008ff60000001808 */
[----:B------:R-:W-:Y:S11]  /*36070*/  @!UPT UIADD3 URZ, URZ, URZ, URZ ;  /* 0x0000003f3f3ff290 */ /* 0x000ff6000fffe03f */
[----:B------:R-:W-:Y:S01]  /*36080*/  @!UPT UIADD3 URZ, URZ, URZ, URZ ;  /* 0x0000003f3f3ff290 */ /* 0x000fe2000fffe03f */
[----:B------:R0:W-:Y:S01]  /*36090*/  STL.64 [R1+0x170], R8 ;  /* 0x0001700801007387 */ /* 0x0001e20000100a00 */
[----:B------:R-:W-:Y:S02]  /*360a0*/  IMAD.MOV.U32 R2, RZ, RZ, R10 ;  /* 0x000000ffff027224 */ /* 0x000fe400078e000a */
[----:B------:R-:W-:Y:S02]  /*360b0*/  IMAD.MOV.U32 R3, RZ, RZ, R11 ;  /* 0x000000ffff037224 */ /* 0x000fe400078e000b */
[----:B------:R-:W2:Y:S04]  /*360c0*/  LDL.LU.64 R10, [R1+0x1358] ;  /* 0x00135800010a7983 */ /* 0x000ea80000300a00 */
[----:B0-----:R-:W2:Y:S01]  /*360d0*/  LDL.LU.64 R8, [R1+0x1350] ;  /* 0x0013500001087983 */ /* 0x001ea20000300a00 */
[----:B------:R0:W-:Y:S02]  /*360e0*/  STL [R1+0x134c], R18 ;  /* 0x00134c1201007387 */ /* 0x0001e40000100800 */
[----:B------:R-:W2:Y:S02]  /*360f0*/  LDL.LU R16, [R1+0x110] ;  /* 0x0001100001107983 */ /* 0x000ea40000300800 */
[----:B------:R-:W2:Y:S01]  /*36100*/  LDL.LU R17, [R1+0x114] ;  /* 0x0001140001117983 */ /* 0x000ea20000300800 */
[----:B0-----:R-:W2:Y:S01]  /*36110*/  LDL.LU R18, [R1+0x118] ;  /* 0x0001180001127983 */ /* 0x001ea20000300800 */
[----:B------:R-:W2:Y:S02]  /*36120*/  LDL.LU R19, [R1+0x11c] ;  /* 0x00011c0001137983 */ /* 0x000ea40000300800 */
[----:B------:R-:W-:Y:S02]  /*36130*/  STL [R1+0x12e8], R3 ;  /* 0x0012e80301007387 */ /* 0x000fe40000100800 */
[----:B------:R-:W-:Y:S01]  /*36140*/  STL [R1+0x12e4], R2 ;  /* 0x0012e40201007387 */ /* 0x000fe20000100800 */
[----:B------:R-:W3:Y:S04]  /*36150*/  LDL.LU.64 R24, [R1+0x30] ;  /* 0x0000300001187983 */ /* 0x000ee80000300a00 */
[----:B---3--:R0:W-:Y:S01]  /*36160*/  STL.64 [R1+0x1328], R24 ;  /* 0x0013281801007387 */ /* 0x0081e20000100a00 */
[----:B------:R-:W-:Y:S02]  /*36170*/  STL.64 [R1+0x160], R20 ;  /* 0x0001601401007387 */ /* 0x000fe40000100a00 */
[----:B------:R-:W-:Y:S01]  /*36180*/  STL.64 [R1+0x168], R22 ;  /* 0x0001681601007387 */ /* 0x000fe20000100a00 */
[----:B0-----:R-:W3:Y:S01]  /*36190*/  LDL.LU.64 R24, [R1+0x40] ;  /* 0x0000400001187983 */ /* 0x001ee20000300a00 */
[C---:B--2---:R-:W-:Y:S11]  /*361a0*/  HMMA.16816.F32 R16, R8.reuse, R12, R16 ;  /* 0x0000000c0810723c */ /* 0x044ff60000001810 */
[----:B------:R-:W-:Y:S11]  /*361b0*/  @!UPT UIADD3 URZ, URZ, URZ, URZ ;  /* 0x0000003f3f3ff290 */ /* 0x000ff6000fffe03f */
[----:B------:R-:W-:Y:S02]  /*361c0*/  @!UPT UIADD3 URZ, URZ, URZ, URZ ;  /* 0x0000003f3f3ff290 */ /* 0x000fe4000fffe03f */
[----:B------:R-:W-:Y:S01]  /*361d0*/  IMAD.MOV.U32 R29, RZ, RZ, R18 ;  /* 0x000000ffff1d7224 */ /* 0x000fe200078e0012 */
[----:B---3--:R0:W-:Y:S04]  /*361e0*/  STL.64 [R1+0x1340], R24 ;  /* 0x0013401801007387 */ /* 0x0081e80000100a00 */
[----:B0-----:R-:W2:Y:S01]  /*361f0*/  LDL.LU.64 R24, [R1+0x50] ;  /* 0x0000500001187983 */ /* 0x001ea20000300a00 */
[----:B------:R-:W3:Y:S02]  /*36200*/  LDL R22, [R1+0xe38] ;  /* 0x000e380001167983 */ /* 0x000ee40000100800 */
[----:B------:R-:W-:Y:S02]  /*36210*/  STL [R1+0x12ec], R5 ;  /* 0x0012ec0501007387 */ /* 0x000fe40000100800 */
[----:B------:R0:W-:Y:S02]  /*36220*/  STL [R1+0x1348], R4 ;  /* 0x0013480401007387 */ /* 0x0001e40000100800 */
[----:B0-----:R-:W2:Y:S01]  /*36230*/  LDL.LU R4, [R1+0x100] ;  /* 0x0001000001047983 */ /* 0x001ea20000300800 */
[----:B------:R-:W2:Y:S02]  /*36240*/  LDL.LU R5, [R1+0x104] ;  /* 0x0001040001057983 */ /* 0x000ea40000300800 */
[----:B------:R-:W2:Y:S02]  /*36250*/  LDL.LU R6, [R1+0x108] ;  /* 0x0001080001067983 */ /* 0x000ea40000300800 */
[----:B------:R-:W2:Y:S01]  /*36260*/  LDL.LU R7, [R1+0x10c] ;  /* 0x00010c0001077983 */ /* 0x000ea20000300800 */
[----:B------:R-:W-:Y:S01]  /*36270*/  STL [R1+0x150], R16 ;  /* 0x0001501001007387 */ /* 0x000fe20000100800 */
[----:B------:R-:W-:Y:S02]  /*36280*/  STL [R1+0x15c], R19 ;  /* 0x00015c1301007387 */ /* 0x000fe40000100800 */
[----:B------:R-:W4:Y:S02]  /*36290*/  LDL.LU R18, [R1+0x134c] ;  /* 0x00134c0001127983 */ /* 0x000f240000300800 */
[----:B------:R-:W2:Y:S02]  /*362a0*/  LDL R23, [R1+0x380] ;  /* 0x0003800001177983 */ /* 0x000ea40000100800 */
[----:B--2---:R-:W-:Y:S01]  /*362b0*/  STL [R1+0x1310], R23 ;  /* 0x0013101701007387 */ /* 0x004fe20000100800 */
[----:B------:R-:W2:Y:S02]  /*362c0*/  LDL.LU.64 R20, [R1+0x20] ;  /* 0x0000200001147983 */ /* 0x000ea40000300a00 */
[----:B---3--:R-:W-:Y:S01]  /*362d0*/  STL [R1+0x1320], R22 ;  /* 0x0013201601007387 */ /* 0x008fe20000100800 */
[----:B--2---:R0:W-:Y:S04]  /*362e0*/  STL.64 [R1+0x1318], R20 ;  /* 0x0013181401007387 */ /* 0x0041e80000100a00 */
[----:B0-----:R-:W2:Y:S01]  /*362f0*/  LDL.LU R20, [R1+0x180] ;  /* 0x0001800001147983 */ /* 0x001ea20000300800 */
[----:B------:R-:W2:Y:S02]  /*36300*/  LDL.LU R21, [R1+0x184] ;  /* 0x0001840001157983 */ /* 0x000ea40000300800 */
[----:B------:R-:W3:Y:S02]  /*36310*/  LDL.LU R22, [R1+0x188] ;  /* 0x0001880001167983 */ /* 0x000ee40000300800 */
[----:B------:R-:W3:Y:S01]  /*36320*/  LDL.LU R23, [R1+0x18c] ;  /* 0x00018c0001177983 */ /* 0x000ee20000300800 */
[----:B------:R-:W-:Y:S01]  /*36330*/  HMMA.16816.F32 R4, R8, R24, R4 ;  /* 0x000000180804723c */ /* 0x000fe20000001804 */
[----:B---3--:R-:W-:Y:S01]  /*36340*/  STL.64 [R1+0x1338], R22 ;  /* 0x0013381601007387 */ /* 0x008fe20000100a00 */
[----:B--2---:R0:W-:Y:S03]  /*36350*/  STL.64 [R1+0x1330], R20 ;  /* 0x0013301401007387 */ /* 0x0041e60000100a00 */
[----:B0-----:R-:W2:Y:S01]  /*36360*/  LDL.LU R20, [R1+0xe0] ;  /* 0x0000e00001147983 */ /* 0x001ea20000300800 */
[----:B------:R-:W2:Y:S02]  /*36370*/  LDL.LU R21, [R1+0xe4] ;  /* 0x0000e40001157983 */ /* 0x000ea40000300800 */
[----:B------:R-:W2:Y:S02]  /*36380*/  LDL.LU R22, [R1+0xe8] ;  /* 0x0000e80001167983 */ /* 0x000ea40000300800 */
[----:B------:R-:W2:Y:S01]  /*36390*/  LDL.LU R23, [R1+0xec] ;  /* 0x0000ec0001177983 */ /* 0x000ea20000300800 */
[----:B------:R-:W3:Y:S01]  /*363a0*/  LDL R19, [R1+0xe40] ;  /* 0x000e400001137983 */ /* 0x000ee20000100800 */
[----:B------:R-:W-:-:S03]  /*363b0*/  IMAD.MOV.U32 R28, RZ, RZ, R17 ;  /* 0x000000ffff1c7224 */ /* 0x000fc600078e0011 */
[----:B---3--:R-:W-:Y:S01]  /*363c0*/  STL [R1+0x1300], R19 ;  /* 0x0013001301007387 */ /* 0x008fe20000100800 */
[----:B------:R-:W3:Y:S07]  /*363d0*/  LDL.LU.64 R16, [R1+0x10] ;  /* 0x0000100001107983 */ /* 0x000eee0000300a00 */
[----:B------:R0:W-:Y:S02]  /*363e0*/  STL.64 [R1+0x140], R4 ;  /* 0x0001400401007387 */ /* 0x0001e40000100a00 */
[----:B------:R1:W-:Y:S01]  /*363f0*/  STL.64 [R1+0x148], R6 ;  /* 0x0001480601007387 */ /* 0x0003e20000100a00 */
[----:B0-----:R-:W2:Y:S01]  /*36400*/  LDL.LU R4, [R1+0x1348] ;  /* 0x0013480001047983 */ /* 0x001ea20000300800 */
[----:B-1----:R-:W-:-:S02]  /*36410*/  IMAD.MOV.U32 R7, RZ, RZ, R24 ;  /* 0x000000ffff077224 */ /* 0x002fc400078e0018 */
[----:B------:R-:W-:Y:S02]  /*36420*/  IMAD.MOV.U32 R6, RZ, RZ, R25 ;  /* 0x000000ffff067224 */ /* 0x000fe400078e0019 */
[----:B------:R-:W2:Y:S01]  /*36430*/  LDL.LU.64 R24, [R1+0x1340] ;  /* 0x0013400001187983 */ /* 0x000ea20000300a00 */
[----:B------:R-:W3:Y:S02]  /*36440*/  LDL R15, [R1+0xe3c] ;  /* 0x000e3c00010f7983 */ /* 0x000ee40000100800 */
[----:B------:R-:W-:Y:S01]  /*36450*/  IMAD.MOV.U32 R14, RZ, RZ, R13 ;  /* 0x000000ffff0e7224 */ /* 0x000fe200078e000d */
[----:B--2---:R-:W-:Y:S04]  /*36460*/  HMMA.16816.F32 R20, R8, R24, R20 ;  /* 0x000000180814723c */ /* 0x004fe80000001814 */
[----:B---3--:R0:W-:Y:S01]  /*36470*/  STL.64 [R1+0x1308], R14 ;  /* 0x0013080e01007387 */ /* 0x0081e20000100a00 */
[----:B------:R-:W2:Y:S02]  /*36480*/  LDL.LU R12, [R1+0x2f0] ;  /* 0x0002f000010c7983 */ /* 0x000ea40000300800 */
[----:B------:R-:W2:Y:S02]  /*36490*/  LDL.LU R13, [R1+0x2f4] ;  /* 0x0002f400010d7983 */ /* 0x000ea40000300800 */
[----:B------:R-:W-:-:S02]  /*364a0*/  IMAD.MOV.U32 R2, RZ, RZ, R24 ;  /* 0x000000ffff027224 */ /* 0x000fc400078e0018 */
[----:B------:R-:W-:Y:S01]  /*364b0*/  IMAD.MOV.U32 R0, RZ, RZ, R25 ;  /* 0x000000ffff007224 */ /* 0x000fe200078e0019 */
[----:B0-----:R-:W2:Y:S01]  /*364c0*/  LDL.LU R14, [R1+0x2f8] ;  /* 0x0002f800010e7983 */ /* 0x001ea20000300800 */
[----:B------:R-:W2:Y:S10]  /*364d0*/  LDL.LU R15, [R1+0x2fc] ;  /* 0x0002fc00010f7983 */ /* 0x000eb40000300800 */
[----:B------:R-:W-:Y:S01]  /*364e0*/  STL.64 [R1+0x130], R20 ;  /* 0x0001301401007387 */ /* 0x000fe20000100a00 */
        /* <DEDUP_REMOVED lines=8> */
[----:B------:R0:W-:Y:S03]  /*36570*/  STL.64 [R1+0x128], R22 ;  /* 0x0001281601007387 */ /* 0x0001e60000100a00 */
[----:B0-----:R-:W3:Y:S01]  /*36580*/  LDL.LU R22, [R1+0x1320] ;  /* 0x0013200001167983 */ /* 0x001ee20000300800 */
[----:B------:R-:W-:Y:S02]  /*36590*/  IMAD.MOV.U32 R5, RZ, RZ, R24 ;  /* 0x000000ffff057224 */ /* 0x000fe400078e0018 */
[----:B------:R-:W-:Y:S02]  /*365a0*/  IMAD.MOV.U32 R3, RZ, RZ, R25 ;  /* 0x000000ffff037224 */ /* 0x000fe400078e0019 */
[----:B------:R-:W2:Y:S01]  /*365b0*/  LDL.LU.64 R20, [R1+0x1318] ;  /* 0x0013180001147983 */ /* 0x000ea20000300a00 */
[----:B------:R-:W-:Y:S01]  /*365c0*/  STL.64 [R1+0x12f8], R6 ;  /* 0x0012f80601007387 */ /* 0x000fe20000100a00 */
[----:B------:R0:W-:Y:S03]  /*365d0*/  STL.64 [R1+0x12f0], R4 ;  /* 0x0012f00401007387 */ /* 0x0001e60000100a00 */
[----:B0-----:R-:W2:Y:S01]  /*365e0*/  LDL.LU R4, [R1+0x320] ;  /* 0x0003200001047983 */ /* 0x001ea20000300800 */
[----:B------:R-:W2:Y:S02]  /*365f0*/  LDL.LU R5, [R1+0x324] ;  /* 0x0003240001057983 */ /* 0x000ea40000300800 */
[----:B------:R-:W2:Y:S02]  /*36600*/  LDL.LU R6, [R1+0x328] ;  /* 0x0003280001067983 */ /* 0x000ea40000300800 */
[----:B------:R-:W2:Y:S01]  /*36610*/  LDL.LU R7, [R1+0x32c] ;  /* 0x00032c0001077983 */ /* 0x000ea20000300800 */
[----:B---3--:R-:W0:Y:S04]  /*36620*/  LDSM.16.MT88.4 R24, [R22+0x13000] ;  /* 0x013000001618783b */ /* 0x008e280000004200 */
[----:B0-----:R-:W-:Y:S01]  /*36630*/  STL.64 [R1+0x12d0], R26 ;  /* 0x0012d01a01007387 */ /* 0x001fe20000100a00 */
[----:B------:R0:W-:Y:S03]  /*36640*/  STL.64 [R1+0x12c8], R24 ;  /* 0x0012c81801007387 */ /* 0x0001e60000100a00 */
[----:B0-----:R-:W2:Y:S01]  /*36650*/  LDL.LU R24, [R1+0x290] ;  /* 0x0002900001187983 */ /* 0x001ea20000300800 */
[----:B------:R-:W2:Y:S02]  /*36660*/  LDL.LU R25, [R1+0x294] ;  /* 0x0002940001197983 */ /* 0x000ea40000300800 */
[----:B------:R-:W2:Y:S02]  /*36670*/  LDL.LU R26, [R1+0x298] ;  /* 0x00029800011a7983 */ /* 0x000ea40000300800 */
[----:B------:R-:W2:Y:S02]  /*36680*/  LDL.LU R27, [R1+0x29c] ;  /* 0x00029c00011b7983 */ /* 0x000ea40000300800 */
[C---:B--2---:R-:W-:Y:S11]  /*36690*/  HMMA.16816.F32 R24, R8.reuse, R20, R24 ;  /* 0x000000140818723c */ /* 0x044ff60000001818 */
[----:B------:R-:W-:Y:S11]  /*366a0*/  @!UPT UIADD3 URZ, URZ, URZ, URZ ;  /* 0x0000003f3f3ff290 */ /* 0x000ff6000fffe03f */
[----:B------:R-:W-:Y:S01]  /*366b0*/  @!UPT UIADD3 URZ, URZ, URZ, URZ ;  /* 0x0000003f3f3ff290 */ /* 0x000fe2000fffe03f */
[----:B------:R0:W-:Y:S01]  /*366c0*/  STL.64 [R1+0x110], R24 ;  /* 0x0001101801007387 */ /* 0x0001e20000100a00 */
[----:B------:R-:W-:Y:S02]  /*366d0*/  STL.64 [R1+0x118], R26 ;  /* 0x0001181a01007387 */ /* 0x000fe40000100a00 */
[----:B------:R-:W2:Y:S02]  /*366e0*/  LDL.LU R23, [R1+0x1310] ;  /* 0x0013100001177983 */ /* 0x000ea40000300800 */
[----:B0-----:R-:W-:Y:S02]  /*366f0*/  IMAD.MOV.U32 R25, RZ, RZ, R20 ;  /* 0x000000ffff197224 */ /* 0x001fe400078e0014 */
[----:B------:R-:W-:Y:S01]  /*36700*/  IMAD.MOV.U32 R24, RZ, RZ, R21 ;  /* 0x000000ffff187224 */ /* 0x000fe200078e0015 */
[----:B------:R-:W-:Y:S01]  /*36710*/  HMMA.16816.F32 R12, R8, R16, R12 ;  /* 0x00000010080c723c */ /* 0x000fe2000000180c */
[----:B--2---:R-:W0:Y:S04]  /*36720*/  LDSM.16.MT88.4 R20, [R23+0x13800] ;  /* 0x013800001714783b */ /* 0x004e280000004200 */
[----:B0-----:R-:W-:Y:S01]  /*36730*/  STL.64 [R1+0x1220], R22 ;  /* 0x0012201601007387 */ /* 0x001fe20000100a00 */
[----:B------:R0:W-:Y:S03]  /*36740*/  STL.64 [R1+0x1218], R20 ;  /* 0x0012181401007387 */ /* 0x0001e60000100a00 */
[----:B0-----:R-:W2:Y:S11]  /*36750*/  LDL.LU R20, [R1] ;  /* 0x0000000001147983 */ /* 0x001eb60000300800 */
[----:B------:R-:W-:Y:S03]  /*36760*/  @!UPT UIADD3 URZ, URZ, URZ, URZ ;  /* 0x0000003f3f3ff290 */ /* 0x000fe6000fffe03f */
[----:B------:R-:W-:Y:S02]  /*36770*/  STL.64 [R1+0x100], R12 ;  /* 0x0001000c01007387 */ /* 0x000fe40000100a00 */
[----:B------:R0:W-:Y:S02]  /*36780*/  STL.64 [R1+0x108], R14 ;  /* 0x0001080e01007387 */ /* 0x0001e40000100a00 */
[----:B0-----:R-:W3:Y:S01]  /*36790*/  LDL.LU.64 R14, [R1+0x1308] ;  /* 0x00130800010e7983 */ /* 0x001ee20000300a00 */
[----:B------:R-:W2:Y:S02]  /*367a0*/  LDL.LU R19, [R1+0x1300] ;  /* 0x0013000001137983 */ /* 0x000ea40000300800 */
[----:B----4-:R-:W-:Y:S02]  /*367b0*/  IMAD.MOV.U32 R21, RZ, RZ, R18 ;  /* 0x000000ffff157224 */ /* 0x010fe400078e0012 */
[----:B------:R-:W-:Y:S02]  /*367c0*/  IMAD.MOV.U32 R13, RZ, RZ, R16 ;  /* 0x000000ffff0d7224 */ /* 0x000fe400078e0010 */
[----:B------:R-:W-:-:S02]  /*367d0*/  IMAD.MOV.U32 R12, RZ, RZ, R17 ;  /* 0x000000ffff0c7224 */ /* 0x000fc400078e0011 */
[----:B--2---:R-:W0:Y:S01]  /*367e0*/  LDSM.16.MT88.4 R16, [R19+0x13800] ;  /* 0x013800001310783b */ /* 0x004e220000004200 */
[----:B------:R-:W-:Y:S03]  /*367f0*/  HMMA.16816.F32 R4, R8, R20, R4 ;  /* 0x000000140804723c */ /* 0x000fe60000001804 */
[----:B0-----:R-:W-:Y:S01]  /*36800*/  STL.64 [R1+0x11b8], R18 ;  /* 0x0011b81201007387 */ /* 0x001fe20000100a00 */
[----:B------:R0:W-:Y:S03]  /*36810*/  STL.64 [R1+0x11b0], R16 ;  /* 0x0011b01001007387 */ /* 0x0001e60000100a00 */
[----:B0-----:R-:W2:Y:S01]  /*36820*/  LDL.LU R16, [R1+0x60] ;  /* 0x0000600001107983 */ /* 0x001ea20000300800 */
[----:B------:R-:W4:Y:S02]  /*36830*/  LDL R18, [R1+0x68] ;  /* 0x0000680001127983 */ /* 0x000f240000100800 */
[----:B------:R-:W4:Y:S11]  /*36840*/  LDL R19, [R1+0x6c] ;  /* 0x00006c0001137983 */ /* 0x000f360000100800 */
[----:B------:R-:W-:Y:S02]  /*36850*/  @!UPT UIADD3 URZ, URZ, URZ, URZ ;  /* 0x0000003f3f3ff290 */ /* 0x000fe4000fffe03f */
[----:B------:R-:W-:Y:S01]  /*36860*/  STL.64 [R1+0xf0], R4 ;  /* 0x0000f00401007387 */ /* 0x000fe20000100a00 */
[----:B------:R0:W-:Y:S04]  /*36870*/  STL.64 [R1+0xf8], R6 ;  /* 0x0000f80601007387 */ /* 0x0001e80000100a00 */
[----:B0-----:R-:W2:Y:S01]  /*36880*/  LDL.LU.64 R6, [R1+0x12f8] ;  /* 0x0012f80001067983 */ /* 0x001ea20000300a00 */
[----:B------:R-:W2:Y:S02]  /*36890*/  LDL.LU.64 R4, [R1+0x12f0] ;  /* 0x0012f00001047983 */ /* 0x000ea40000300a00 */
[----:B------:R0:W-:Y:S02]  /*368a0*/  STL.64 [R1+0x1238], R20 ;  /* 0x0012381401007387 */ /* 0x0001e40000100a00 */
[----:B---3--:R-:W-:-:S02]  /*368b0*/  IMAD.MOV.U32 R17, RZ, RZ, R14 ;  /* 0x000000ffff117224 */ /* 0x008fc400078e000e */
[----:B0-----:R-:W-:Y:S02]  /*368c0*/  IMAD.MOV.U32 R20, RZ, RZ, R13 ;  /* 0x000000ffff147224 */ /* 0x001fe400078e000d */
[----:B------:R-:W-:Y:S02]  /*368d0*/  IMAD.MOV.U32 R21, RZ, RZ, R12 ;  /* 0x000000ffff157224 */ /* 0x000fe400078e000c */
[----:B------:R-:W0:Y:S04]  /*368e0*/  LDSM.16.MT88.4 R12, [R15+0x13800] ;  /* 0x013800000f0c783b */ /* 0x000e280000004200 */
[----:B------:R1:W-:Y:S02]  /*368f0*/  STL.64 [R1+0x1250], R20 ;  /* 0x0012501401007387 */ /* 0x0003e40000100a00 */
[----:B-1----:R-:W-:-:S02]  /*36900*/  IMAD.MOV.U32 R20, RZ, RZ, R25 ;  /* 0x000000ffff147224 */ /* 0x002fc400078e0019 */
[----:B------:R-:W-:-:S05]  /*36910*/  IMAD.MOV.U32 R21, RZ, RZ, R24 ;  /* 0x000000ffff157224 */ /* 0x000fca00078e0018 */
[----:B------:R1:W-:Y:S02]  /*36920*/  STL.64 [R1+0x1268], R20 ;  /* 0x0012681401007387 */ /* 0x0003e40000100a00 */
[----:B-1----:R-:W-:Y:S02]  /*36930*/  IMAD.MOV.U32 R21, RZ, RZ, R3 ;  /* 0x000000ffff157224 */ /* 0x002fe400078e0003 */
[----:B--2---:R-:W-:Y:S02]  /*36940*/  IMAD.MOV.U32 R20, RZ, RZ, R5 ;  /* 0x000000ffff147224 */ /* 0x004fe400078e0005 */
[----:B------:R-:W2:Y:S01]  /*36950*/  LDL.LU R5, [R1+0x12ec] ;  /* 0x0012ec0001057983 */ /* 0x000ea20000300800 */
[----:B------:R-:W3:Y:S02]  /*36960*/  LDL.LU R3, [R1+0x12e8] ;  /* 0x0012e80001037983 */ /* 0x000ee40000300800 */
[----:B------:R-:W-:Y:S02]  /*36970*/  STL.64 [R1+0x1280], R20 ;  /* 0x0012801401007387 */ /* 0x000fe40000100a00 */
[----:B0-----:R-:W-:Y:S01]  /*36980*/  STL.64 [R1+0x1110], R14 ;  /* 0x0011100e01007387 */ /* 0x001fe20000100a00 */
[----:B------:R0:W-:Y:S04]  /*36990*/  STL.64 [R1+0x1108], R12 ;  /* 0x0011080c01007387 */ /* 0x0001e80000100a00 */
[----:B0-----:R-:W2:Y:S01]  /*369a0*/  LDL.LU R12, [R1+0x260] ;  /* 0x00026000010c7983 */ /* 0x001ea20000300800 */
[----:B------:R-:W2:Y:S02]  /*369b0*/  LDL.LU R13, [R1+0x264] ;  /* 0x00026400010d7983 */ /* 0x000ea40000300800 */
[----:B------:R-:W2:Y:S02]  /*369c0*/  LDL.LU R14, [R1+0x268] ;  /* 0x00026800010e7983 */ /* 0x000ea40000300800 */
[----:B------:R-:W2:Y:S02]  /*369d0*/  LDL.LU R15, [R1+0x26c] ;  /* 0x00026c00010f7983 */ /* 0x000ea40000300800 */
[----:B------:R-:W-:-:S02]  /*369e0*/  IMAD.MOV.U32 R20, RZ, RZ, R2 ;  /* 0x000000ffff147224 */ /* 0x000fc400078e0002 */
[----:B------:R-:W-:Y:S01]  /*369f0*/  IMAD.MOV.U32 R21, RZ, RZ, R0 ;  /* 0x000000ffff157224 */ /* 0x000fe200078e0000 */
[----:B------:R-:W3:Y:S01]  /*36a00*/  LDL.LU R2, [R1+0x12e4] ;  /* 0x0012e40001027983 */ /* 0x000ee20000300800 */
[----:B------:R-:W3:Y:S03]  /*36a10*/  LDL.LU R0, [R1+0x12e0] ;  /* 0x0012e00001007983 */ /* 0x000ee60000300800 */
[----:B------:R-:W-:Y:S04]  /*36a20*/  STL.64 [R1+0x1298], R20 ;  /* 0x0012981401007387 */ /* 0x000fe80000100a00 */
[----:B--2---:R-:W-:Y:S01]  /*36a30*/  STL.64 [R1+0x1230], R14 ;  /* 0x0012300e01007387 */ /* 0x004fe20000100a00 */
[----:B------:R0:W-:Y:S03]  /*36a40*/  STL.64 [R1+0x1228], R12 ;  /* 0x0012280c01007387 */ /* 0x0001e60000100a00 */
[----:B0-----:R-:W2:Y:S01]  /*36a50*/  LDL.LU R12, [R1+0x280] ;  /* 0x00028000010c7983 */ /* 0x001ea20000300800 */
[----:B------:R-:W2:Y:S02]  /*36a60*/  LDL.LU R13, [R1+0x284] ;  /* 0x00028400010d7983 */ /* 0x000ea40000300800 */
[----:B------:R-:W2:Y:S02]  /*36a70*/  LDL.LU R14, [R1+0x288] ;  /* 0x00028800010e7983 */ /* 0x000ea40000300800 */
[----:B------:R-:W2:Y:S02]  /*36a80*/  LDL.LU R15, [R1+0x28c] ;  /* 0x00028c00010f7983 */ /* 0x000ea40000300800 */
[----:B------:R-:W-:-:S02]  /*36a90*/  IMAD.MOV.U32 R20, RZ, RZ, R7 ;  /* 0x000000ffff147224 */ /* 0x000fc400078e0007 */
[----:B------:R-:W-:Y:S01]  /*36aa0*/  IMAD.MOV.U32 R21, RZ, RZ, R6 ;  /* 0x000000ffff157224 */ /* 0x000fe200078e0006 */
[----:B------:R-:W3:Y:S01]  /*36ab0*/  LDL.LU R7, [R1+0x12dc] ;  /* 0x0012dc0001077983 */ /* 0x000ee20000300800 */
[----:B------:R-:W3:Y:S02]  /*36ac0*/  LDL.LU R6, [R1+0x12d8] ;  /* 0x0012d80001067983 */ /* 0x000ee40000300800 */
[----:B------:R-:W3:Y:S02]  /*36ad0*/  LDL.LU R24, [R1+0x310] ;  /* 0x0003100001187983 */ /* 0x000ee40000300800 */
[----:B------:R-:W3:Y:S01]  /*36ae0*/  LDL.LU R25, [R1+0x314] ;  /* 0x0003140001197983 */ /* 0x000ee20000300800 */
[----:B------:R-:W3:Y:S01]  /*36af0*/  LDL.LU R26, [R1+0x318] ;  /* 0x00031800011a7983 */ /* 0x000ee20000300800 */
[----:B------:R-:W3:Y:S02]  /*36b00*/  LDL.LU R27, [R1+0x31c] ;  /* 0x00031c00011b7983 */ /* 0x000ee40000300800 */
[----:B------:R-:W-:Y:S01]  /*36b10*/  STL.64 [R1+0x12b0], R20 ;  /* 0x0012b01401007387 */ /* 0x000fe20000100a00 */
[----:B--2---:R-:W-:Y:S01]  /*36b20*/  STL.64 [R1+0x1248], R14 ;  /* 0x0012480e01007387 */ /* 0x004fe20000100a00 */
[----:B------:R0:W-:Y:S03]  /*36b30*/  STL.64 [R1+0x1240], R12 ;  /* 0x0012400c01007387 */ /* 0x0001e60000100a00 */
[----:B0-----:R-:W2:Y:S01]  /*36b40*/  LDL.LU R12, [R1+0x2a0] ;  /* 0x0002a000010c7983 */ /* 0x001ea20000300800 */
[----:B------:R-:W2:Y:S02]  /*36b50*/  LDL.LU R13, [R1+0x2a4] ;  /* 0x0002a400010d7983 */ /* 0x000ea40000300800 */
[----:B------:R-:W2:Y:S02]  /*36b60*/  LDL.LU R14, [R1+0x2a8] ;  /* 0x0002a800010e7983 */ /* 0x000ea40000300800 */
[----:B------:R-:W2:Y:S01]  /*36b70*/  LDL.LU R15, [R1+0x2ac] ;  /* 0x0002ac00010f7983 */ /* 0x000ea20000300800 */
[----:B------:R-:W3:Y:S01]  /*36b80*/  LDL.LU R20, [R1+0x300] ;  /* 0x0003000001147983 */ /* 0x000ee20000300800 */
[----:B------:R-:W3:Y:S02]  /*36b90*/  LDL.LU R21, [R1+0x304] ;  /* 0x0003040001157983 */ /* 0x000ee40000300800 */
[----:B------:R-:W3:Y:S02]  /*36ba0*/  LDL.LU R22, [R1+0x308] ;  /* 0x0003080001167983 */ /* 0x000ee40000300800 */
[----:B------:R-:W3:Y:S01]  /*36bb0*/  LDL.LU R23, [R1+0x30c] ;  /* 0x00030c0001177983 */ /* 0x000ee20000300800 */
        /* <DEDUP_REMOVED lines=12> */
[----:B---3--:R-:W-:Y:S01]  /*36c80*/  HMMA.16816.F32 R8, R8, R4, R24 ;  /* 0x000000040808723c */ /* 0x008fe20000001818 */
        /* <DEDUP_REMOVED lines=13> */
[----:B------:R-:W3:Y:S02]  /*36d60*/  LDL.LU.64 R24, [R1+0x12c8] ;  /* 0x0012c80001187983 */ /* 0x000ee40000300a00 */
[----:B------:R-:W-:Y:S02]  /*36d70*/  STL.64 [R1+0xe0], R8 ;  /* 0x0000e00801007387 */ /* 0x000fe40000100a00 */
[----:B------:R0:W-:Y:S02]  /*36d80*/  STL.64 [R1+0xe8], R10 ;  /* 0x0000e80a01007387 */ /* 0x0001e40000100a00 */
[----:B0-----:R-:W2:Y:S04]  /*36d90*/  LDL R11, [R1+0xe38] ;  /* 0x000e3800010b7983 */ /* 0x001ea80000100800 */
[----:B--2---:R-:W0:Y:S01]  /*36da0*/  LDSM.16.MT88.4 R8, [R11+0x13800] ;  /* 0x013800000b08783b */ /* 0x004e220000004200 */
[----:B---3--:R-:W-:Y:S03]  /*36db0*/  HMMA.16816.F32 R20, R24, R16, R20 ;  /* 0x000000101814723c */ /* 0x008fe60000001814 */
[----:B0-----:R0:W-:Y:S01]  /*36dc0*/  STL.64 [R1+0x10b8], R10 ;  /* 0x0010b80a01007387 */ /* 0x0011e20000100a00 */
[----:B------:R1:W-:Y:S02]  /*36dd0*/  STL.64 [R1+0x10b0], R8 ;  /* 0x0010b00801007387 */ /* 0x0003e40000100a00 */
[----:B0-----:R-:W-:Y:S01]  /*36de0*/  IMAD.MOV.U32 R10, RZ, RZ, R7 ;  /* 0x000000ffff0a7224 */ /* 0x001fe200078e0007 */
[----:B-1----:R-:W2:Y:S01]  /*36df0*/  LDL.LU R8, [R1+0x270] ;  /* 0x0002700001087983 */ /* 0x002ea20000300800 */
[----:B------:R-:W-:-:S02]  /*36e00*/  IMAD.MOV.U32 R9, RZ, RZ, R6 ;  /* 0x000000ffff097224 */ /* 0x000fc400078e0006 */
[----:B------:R-:W3:Y:S02]  /*36e10*/  LDL.LU R6, [R1+0x12c0] ;  /* 0x0012c00001067983 */ /* 0x000ee40000300800 */
[----:B------:R-:W3:Y:S02]  /*36e20*/  LDL.LU R7, [R1+0x12bc] ;  /* 0x0012bc0001077983 */ /* 0x000ee40000300800 */
[----:B------:R-:W-:Y:S02]  /*36e30*/  IMAD.MOV.U32 R11, RZ, RZ, R0 ;  /* 0x000000ffff0b7224 */ /* 0x000fe400078e0000 */
[----:B------:R-:W2:Y:S07]  /*36e40*/  LDL.LU R0, [R1+0x12b8] ;  /* 0x0012b80001007983 */ /* 0x000eae0000300800 */
[----:B------:R0:W-:Y:S02]  /*36e50*/  STL.64 [R1+0xd0], R20 ;  /* 0x0000d01401007387 */ /* 0x0001e40000100a00 */
[----:B------:R1:W-:Y:S01]  /*36e60*/  STL.64 [R1+0xd8], R22 ;  /* 0x0000d81601007387 */ /* 0x0003e20000100a00 */
[----:B0-----:R-:W1:Y:S02]  /*36e70*/  LDL.LU.64 R20, [R1+0x12b0] ;  /* 0x0012b00001147983 */ /* 0x001e640000300a00 */
[C---:B-1----:R-:W-:Y:S02]  /*36e80*/  HMMA.16816.F32 R20, R24.reuse, R20, R12 ;  /* 0x000000141814723c */ /* 0x042fe4000000180c */
        /* <DEDUP_REMOVED lines=35> */
[----:B------:R-:W4:Y:S01]  /*370c0*/  LDL.LU.64 R14, [R1+0x1230] ;  /* 0x00123000010e7983 */ /* 0x000f220000300a00 */
[----:B------:R-:W4:Y:S05]  /*370d0*/  LDL.LU.64 R12, [R1+0x1228] ;  /* 0x00122800010c7983 */ /* 0x000f2a0000300a00 */
[----:B------:R-:W-:Y:S11]  /*370e0*/  HMMA.16816.F32 R24, R24, R4, R8 ;  /* 0x000000041818723c */ /* 0x000ff60000001808 */
[----:B------:R-:W-:Y:S04]  /*370f0*/  @!UPT UIADD3 URZ, URZ, URZ, URZ ;  /* 0x0000003f3f3ff290 */ /* 0x000fe8000fffe03f */
[----:B------:R-:W-:Y:S01]  /*37100*/  STL.64 [R1+0x70], R20 ;  /* 0x0000701401007387 */ /* 0x000fe20000100a00 */
[----:B------:R0:W-:Y:S03]  /*37110*/  STL.64 [R1+0x78], R22 ;  /* 0x0000781601007387 */ /* 0x0001e60000100a00 */
[----:B0-----:R-:W4:Y:S01]  /*37120*/  LDL.LU.64 R22, [R1+0x1220] ;  /* 0x0012200001167983 */ /* 0x001f220000300a00 */
[----:B------:R-:W4:Y:S02]  /*37130*/  LDL.LU.64 R20, [R1+0x1218] ;  /* 0x0012180001147983 */ /* 0x000f240000300a00 */
[----:B---3--:R-:W-:Y:S02]  /*37140*/  STL.64 [R1+0x11c0], R6 ;  /* 0x0011c00601007387 */ /* 0x008fe40000100a00 */
[----:B------:R0:W-:Y:S01]  /*37150*/  STL.64 [R1+0x1038], R26 ;  /* 0x0010381a01007387 */ /* 0x0001e20000100a00 */
[----:B------:R-:W-:Y:S04]  /*37160*/  STL.64 [R1+0x1030], R24 ;  /* 0x0010301801007387 */ /* 0x000fe80000100a00 */
[----:B0-----:R-:W2:Y:S01]  /*37170*/  LDL.LU R26, [R1+0x8] ;  /* 0x00000800011a7983 */ /* 0x001ea20000300800 */
[----:B------:R-:W-:Y:S01]  /*37180*/  IMAD.MOV.U32 R27, RZ, RZ, R0 ;  /* 0x000000ffff1b7224 */ /* 0x000fe200078e0000 */
[----:B----4-:R-:W-:Y:S04]  /*37190*/  HMMA.16816.F32 R4, R20, R18, R12 ;  /* 0x000000121404723c */ /* 0x010fe8000000180c */
[----:B--2---:R-:W-:Y:S11]  /*371a0*/  STL.64 [R1+0x11c8], R26 ;  /* 0x0011c81a01007387 */ /* 0x004ff60000100a00 */
[----:B------:R-:W-:Y:S08]  /*371b0*/  @!UPT UIADD3 URZ, URZ, URZ, URZ ;  /* 0x0000003f3f3ff290 */ /* 0x000ff0000fffe03f */
[----:B------:R0:W-:Y:S01]  /*371c0*/  STL.64 [R1+0x290], R4 ;  /* 0x0002900401007387 */ /* 0x0001e20000100a00 */
[----:B------:R1:W-:Y:S02]  /*371d0*/  STL.64 [R1+0x298], R6 ;  /* 0x0002980601007387 */ /* 0x0003e40000100a00 */
[----:B------:R-:W2:Y:S02]  /*371e0*/  LDL.LU R8, [R1+0x240] ;  /* 0x0002400001087983 */ /* 0x000ea40000300800 */
[----:B------:R-:W2:Y:S01]  /*371f0*/  LDL.LU R9, [R1+0x244] ;  /* 0x0002440001097983 */ /* 0x000ea20000300800 */
[----:B------:R-:W3:Y:S01]  /*37200*/  LDL.LU R10, [R1+0x248] ;  /* 0x00024800010a7983 */ /* 0x000ee20000300800 */
[----:B------:R-:W3:Y:S02]  /*37210*/  LDL.LU R11, [R1+0x24c] ;  /* 0x00024c00010b7983 */ /* 0x000ee40000300800 */
[----:B------:R-:W-:Y:S02]  /*37220*/  IMAD.MOV.U32 R0, RZ, RZ, R4 ;  /* 0x000000ffff007224 */ /* 0x000fe400078e0004 */
[----:B0-----:R-:W4:Y:S01]  /*37230*/  LDL.LU R4, [R1+0x250] ;  /* 0x0002500001047983 */ /* 0x001f220000300800 */
[----:B------:R-:W4:Y:S02]  /*37240*/  LDL.LU R5, [R1+0x254] ;  /* 0x0002540001057983 */ /* 0x000f240000300800 */
[----:B-1----:R-:W4:Y:S02]  /*37250*/  LDL.LU R6, [R1+0x258] ;  /* 0x0002580001067983 */ /* 0x002f240000300800 */
[----:B------:R-:W4:Y:S01]  /*37260*/  LDL.LU R7, [R1+0x25c] ;  /* 0x00025c0001077983 */ /* 0x000f220000300800 */
[----:B---3--:R-:W-:Y:S01]  /*37270*/  STL.64 [R1+0x1200], R10 ;  /* 0x0012000a01007387 */ /* 0x008fe20000100a00 */
[----:B--2---:R-:W-:Y:S02]  /*37280*/  STL.64 [R1+0x11f8], R8 ;  /* 0x0011f80801007387 */ /* 0x004fe40000100a00 */
[----:B------:R-:W2:Y:S02]  /*37290*/  LDL.64 R26, [R1+0x48] ;  /* 0x00004800011a7983 */ /* 0x000ea40000100a00 */
[----:B--2---:R0:W-:Y:S04]  /*372a0*/  STL.64 [R1+0x1208], R26 ;  /* 0x0012081a01007387 */ /* 0x0041e80000100a00 */
[----:B0-----:R-:W4:Y:S01]  /*372b0*/  LDL.64 R26, [R1+0x58] ;  /* 0x00005800011a7983 */ /* 0x001f220000100a00 */
[----:B------:R-:W2:Y:S02]  /*372c0*/  LDL.LU R12, [R1+0x160] ;  /* 0x00016000010c7983 */ /* 0x000ea40000300800 */
[----:B------:R-:W2:Y:S02]  /*372d0*/  LDL.LU R13, [R1+0x164] ;  /* 0x00016400010d7983 */ /* 0x000ea40000300800 */
[----:B------:R-:W3:Y:S01]  /*372e0*/  LDL.LU R14, [R1+0x168] ;  /* 0x00016800010e7983 */ /* 0x000ee20000300800 */
[----:B------:R-:W3:Y:S04]  /*372f0*/  LDL.LU R15, [R1+0x16c] ;  /* 0x00016c00010f7983 */ /* 0x000ee80000300800 */
[----:B---3--:R-:W-:Y:S01]  /*37300*/  STL.64 [R1+0x1120], R14 ;  /* 0x0011200e01007387 */ /* 0x008fe20000100a00 */
[----:B--2---:R0:W-:Y:S03]  /*37310*/  STL.64 [R1+0x1118], R12 ;  /* 0x0011180c01007387 */ /* 0x0041e60000100a00 */
[----:B0-----:R-:W2:Y:S01]  /*37320*/  LDL.LU R12, [R1+0x170] ;  /* 0x00017000010c7983 */ /* 0x001ea20000300800 */
[----:B------:R-:W2:Y:S02]  /*37330*/  LDL.LU R13, [R1+0x174] ;  /* 0x00017400010d7983 */ /* 0x000ea40000300800 */
[----:B------:R-:W-:-:S02]  /*37340*/  IMAD.MOV.U32 R14, RZ, RZ, R2 ;  /* 0x000000ffff0e7224 */ /* 0x000fc400078e0002 */
[----:B------:R-:W-:Y:S01]  /*37350*/  IMAD.MOV.U32 R15, RZ, RZ, R3 ;  /* 0x000000ffff0f7224 */ /* 0x000fe200078e0003 */
[----:B------:R-:W3:Y:S01]  /*37360*/  LDL.LU R2, [R1+0x1214] ;  /* 0x0012140001027983 */ /* 0x000ee20000300800 */
[----:B------:R-:W3:Y:S03]  /*37370*/  LDL.LU R3, [R1+0x1210] ;  /* 0x0012100001037983 */ /* 0x000ee60000300800 */
[----:B------:R0:W-:Y:S04]  /*37380*/  STL.64 [R1+0x1130], R14 ;  /* 0x0011300e01007387 */ /* 0x0001e80000100a00 */
[----:B--2---:R1:W-:Y:S01]  /*37390*/  STL.64 [R1+0x1128], R12 ;  /* 0x0011280c01007387 */ /* 0x0043e20000100a00 */
[----:B0-----:R-:W2:Y:S02]  /*373a0*/  LDL R14, [R1+0x18] ;  /* 0x00001800010e7983 */ /* 0x001ea40000100800 */
[----:B------:R-:W2:Y:S01]  /*373b0*/  LDL R15, [R1+0x1c] ;  /* 0x00001c00010f7983 */ /* 0x000ea20000100800 */
[----:B----4-:R-:W-:Y:S01]  /*373c0*/  HMMA.16816.F32 R8, R20, R26, R4 ;  /* 0x0000001a1408723c */ /* 0x010fe20000001804 */
[----:B--2---:R3:W-:Y:S01]  /*373d0*/  STL.64 [R1+0x11d0], R14 ;  /* 0x0011d00e01007387 */ /* 0x0047e20000100a00 */
[----:B------:R-:W2:Y:S02]  /*373e0*/  LDL.LU R16, [R1+0x220] ;  /* 0x0002200001107983 */ /* 0x000ea40000300800 */
[----:B------:R-:W2:Y:S02]  /*373f0*/  LDL.LU R17, [R1+0x224] ;  /* 0x0002240001117983 */ /* 0x000ea40000300800 */
[----:B------:R-:W4:Y:S01]  /*37400*/  LDL.LU R18, [R1+0x228] ;  /* 0x0002280001127983 */ /* 0x000f220000300800 */
[----:B------:R-:W4:Y:S01]  /*37410*/  LDL.LU R19, [R1+0x22c] ;  /* 0x00022c0001137983 */ /* 0x000f220000300800 */
[----:B-1----:R-:W2:Y:S02]  /*37420*/  LDL.LU R12, [R1+0x230] ;  /* 0x00023000010c7983 */ /* 0x002ea40000300800 */
[----:B------:R-:W2:Y:S02]  /*37430*/  LDL.LU R13, [R1+0x234] ;  /* 0x00023400010d7983 */ /* 0x000ea40000300800 */
[----:B------:R-:W-:-:S02]  /*37440*/  IMAD.MOV.U32 R4, RZ, RZ, R26 ;  /* 0x000000ffff047224 */ /* 0x000fc400078e001a */
[----:B---3--:R-:W-:-:S10]  /*37450*/  IMAD.MOV.U32 R15, RZ, RZ, R2 ;  /* 0x000000ffff0f7224 */ /* 0x008fd400078e0002 */
[----:B------:R-:W-:Y:S01]  /*37460*/  IMAD.MOV.U32 R2, RZ, RZ, R8 ;  /* 0x000000ffff027224 */ /* 0x000fe200078e0008 */
[----:B----4-:R0:W-:Y:S01]  /*37470*/  STL.64 [R1+0x11e0], R18 ;  /* 0x0011e01201007387 */ /* 0x0101e20000100a00 */
[----:B--2---:R-:W-:Y:S03]  /*37480*/  STL.64 [R1+0x11d8], R16 ;  /* 0x0011d81001007387 */ /* 0x004fe60000100a00 */
[----:B0-----:R-:W2:Y:S01]  /*37490*/  LDL.64 R18, [R1+0x38] ;  /* 0x0000380001127983 */ /* 0x001ea20000100a00 */
[----:B------:R0:W-:Y:S02]  /*374a0*/  STL [R1+0xf48], R0 ;  /* 0x000f480001007387 */ /* 0x0001e40000100800 */
[----:B0-----:R-:W-:Y:S02]  /*374b0*/  IMAD.MOV.U32 R0, RZ, RZ, R27 ;  /* 0x000000ffff007224 */ /* 0x001fe400078e001b */
[----:B------:R-:W3:Y:S01]  /*374c0*/  LDL.LU.64 R26, [R1+0x1208] ;  /* 0x00120800011a7983 */ /* 0x000ee20000300a00 */
[----:B------:R-:W-:Y:S02]  /*374d0*/  STL.64 [R1+0x2a0], R8 ;  /* 0x0002a00801007387 */ /* 0x000fe40000100a00 */
[----:B------:R0:W-:Y:S02]  /*374e0*/  STL.64 [R1+0x2a8], R10 ;  /* 0x0002a80a01007387 */ /* 0x0001e40000100a00 */
[----:B0-----:R-:W3:Y:S01]  /*374f0*/  LDL.LU.64 R10, [R1+0x1200] ;  /* 0x00120000010a7983 */ /* 0x001ee20000300a00 */
[----:B------:R-:W3:Y:S02]  /*37500*/  LDL.LU.64 R8, [R1+0x11f8] ;  /* 0x0011f80001087983 */ /* 0x000ee40000300a00 */
[----:B------:R-:W-:Y:S02]  /*37510*/  STL [R1+0xf4c], R2 ;  /* 0x000f4c0201007387 */ /* 0x000fe40000100800 */
[----:B------:R-:W-:Y:S01]  /*37520*/  IMAD.MOV.U32 R14, RZ, RZ, R3 ;  /* 0x000000ffff0e7224 */ /* 0x000fe200078e0003 */
[----:B---3--:R-:W-:Y:S11]  /*37530*/  HMMA.16816.F32 R8, R20, R26, R8 ;  /* 0x0000001a1408723c */ /* 0x008ff60000001808 */
[----:B------:R-:W-:Y:S11]  /*37540*/  @!UPT UIADD3 URZ, URZ, URZ, URZ ;  /* 0x0000003f3f3ff290 */ /* 0x000ff6000fffe03f */
[----:B------:R-:W-:Y:S01]  /*37550*/  @!UPT UIADD3 URZ, URZ, URZ, URZ ;  /* 0x0000003f3f3ff290 */ /* 0x000fe2000fffe03f */
[----:B------:R0:W-:Y:S01]  /*37560*/  STL.64 [R1+0x320], R8 ;  /* 0x0003200801007387 */ /* 0x0001e20000100a00 */
[----:B------:R1:W-:Y:S02]  /*37570*/  STL.64 [R1+0x328], R10 ;  /* 0x0003280a01007387 */ /* 0x0003e40000100a00 */
[----:B------:R-:W-:Y:S02]  /*37580*/  IMAD.MOV.U32 R3, RZ, RZ, R8 ;  /* 0x000000ffff037224 */ /* 0x000fe400078e0008 */
[----:B0-----:R-:W3:Y:S01]  /*37590*/  LDL.LU R8, [R1+0x150] ;  /* 0x0001500001087983 */ /* 0x001ee20000300800 */
[----:B------:R-:W-:Y:S02]  /*375a0*/  IMAD.MOV.U32 R9, RZ, RZ, R28 ;  /* 0x000000ffff097224 */ /* 0x000fe400078e001c */
[----:B------:R-:W4:Y:S02]  /*375b0*/  LDL.LU R28, [R1+0x11f4] ;  /* 0x0011f400011c7983 */ /* 0x000f240000300800 */
[----:B-1----:R-:W-:-:S02]  /*375c0*/  IMAD.MOV.U32 R10, RZ, RZ, R29 ;  /* 0x000000ffff0a7224 */ /* 0x002fc400078e001d */
[----:B------:R-:W2:Y:S01]  /*375d0*/  LDL.LU R29, [R1+0x11f0] ;  /* 0x0011f000011d7983 */ /* 0x000ea20000300800 */
[----:B------:R-:W2:Y:S02]  /*375e0*/  LDL.LU R11, [R1+0x15c] ;  /* 0x00015c00010b7983 */ /* 0x000ea40000300800 */
[----:B------:R-:W-:Y:S01]  /*375f0*/  IMAD.MOV.U32 R5, RZ, RZ, R26 ;  /* 0x000000ffff057224 */ /* 0x000fe200078e001a */
[----:B--2---:R-:W-:Y:S01]  /*37600*/  STL.64 [R1+0x1140], R10 ;  /* 0x0011400a01007387 */ /* 0x004fe20000100a00 */
[----:B---3--:R0:W-:Y:S03]  /*37610*/  STL.64 [R1+0x1138], R8 ;  /* 0x0011380801007387 */ /* 0x0081e60000100a00 */
[----:B0-----:R-:W2:Y:S01]  /*37620*/  LDL.LU R8, [R1+0x190] ;  /* 0x0001900001087983 */ /* 0x001ea20000300800 */
[----:B------:R-:W2:Y:S02]  /*37630*/  LDL.LU R9, [R1+0x194] ;  /* 0x0001940001097983 */ /* 0x000ea40000300800 */
[----:B----4-:R-:W-:-:S02]  /*37640*/  IMAD.MOV.U32 R10, RZ, RZ, R28 ;  /* 0x000000ffff0a7224 */ /* 0x010fc400078e001c */
[----:B------:R-:W-:Y:S01]  /*37650*/  IMAD.MOV.U32 R11, RZ, RZ, R29 ;  /* 0x000000ffff0b7224 */ /* 0x000fe200078e001d */
[----:B------:R-:W3:Y:S01]  /*37660*/  LDL.LU R28, [R1+0x11ec] ;  /* 0x0011ec00011c7983 */ /* 0x000ee20000300800 */
[----:B------:R-:W4:Y:S02]  /*37670*/  LDL.LU R29, [R1+0x11e8] ;  /* 0x0011e800011d7983 */ /* 0x000f240000300800 */
[----:B------:R-:W3:Y:S02]  /*37680*/  LDL.LU R24, [R1+0x210] ;  /* 0x0002100001187983 */ /* 0x000ee40000300800 */
[----:B------:R-:W3:Y:S02]  /*37690*/  LDL.LU R25, [R1+0x214] ;  /* 0x0002140001197983 */ /* 0x000ee40000300800 */
[----:B------:R-:W-:Y:S01]  /*376a0*/  IMAD.MOV.U32 R2, RZ, RZ, R27 ;  /* 0x000000ffff027224 */ /* 0x000fe200078e001b */
[----:B------:R-:W3:Y:S01]  /*376b0*/  LDL.LU R26, [R1+0x218] ;  /* 0x00021800011a7983 */ /* 0x000ee20000300800 */
[----:B------:R-:W3:Y:S02]  /*376c0*/  LDL.LU R27, [R1+0x21c] ;  /* 0x00021c00011b7983 */ /* 0x000ee40000300800 */
[----:B------:R-:W-:Y:S01]  /*376d0*/  STL.64 [R1+0x1150], R10 ;  /* 0x0011500a01007387 */ /* 0x000fe20000100a00 */
[----:B------:R-:W-:Y:S01]  /*376e0*/  HMMA.16816.F32 R12, R20, R18, R12 ;  /* 0x00000012140c723c */ /* 0x000fe2000000180c */
[----:B------:R-:W-:Y:S01]  /*376f0*/  IMAD.MOV.U32 R6, RZ, RZ, R18 ;  /* 0x000000ffff067224 */ /* 0x000fe200078e0012 */
[----:B--2---:R-:W-:Y:S01]  /*37700*/  STL.64 [R1+0x1148], R8 ;  /* 0x0011480801007387 */ /* 0x004fe20000100a00 */
[----:B------:R0:W-:Y:S02]  /*37710*/  STL [R1+0xf50], R3 ;  /* 0x000f500301007387 */ /* 0x0001e40000100800 */
[----:B0-----:R-:W-:-:S02]  /*37720*/  IMAD.MOV.U32 R3, RZ, RZ, R19 ;  /* 0x000000ffff037224 */ /* 0x001fc400078e0013 */
[----:B------:R-:W2:Y:S01]  /*37730*/  LDL.LU.64 R18, [R1+0x11e0] ;  /* 0x0011e00001127983 */ /* 0x000ea20000300a00 */
[----:B------:R-:W2:Y:S11]  /*37740*/  LDL.LU.64 R16, [R1+0x11d8] ;  /* 0x0011d80001107983 */ /* 0x000eb60000300a00 */
[----:B------:R-:W-:Y:S04]  /*37750*/  @!UPT UIADD3 URZ, URZ, URZ, URZ ;  /* 0x0000003f3f3ff290 */ /* 0x000fe8000fffe03f */
[----:B------:R-:W-:Y:S02]  /*37760*/  STL.64 [R1+0x310], R12 ;  /* 0x0003100c01007387 */ /* 0x000fe40000100a00 */
[----:B------:R0:W-:Y:S02]  /*37770*/  STL.64 [R1+0x318], R14 ;  /* 0x0003180e01007387 */ /* 0x0001e40000100a00 */
[----:B0-----:R-:W2:Y:S01]  /*37780*/  LDL.LU.64 R14, [R1+0x11d0] ;  /* 0x0011d000010e7983 */ /* 0x001ea20000300a00 */
[----:B----4-:R-:W-:Y:S02]  /*37790*/  IMAD.MOV.U32 R10, RZ, RZ, R29 ;  /* 0x000000ffff0a7224 */ /* 0x010fe400078e001d */
[----:B---3--:R-:W-:Y:S02]  /*377a0*/  IMAD.MOV.U32 R11, RZ, RZ, R28 ;  /* 0x000000ffff0b7224 */ /* 0x008fe400078e001c */
[----:B------:R-:W-:-:S05]  /*377b0*/  IMAD.MOV.U32 R28, RZ, RZ, R12 ;  /* 0x000000ffff1c7224 */ /* 0x000fca00078e000c */
[----:B------:R-:W-:Y:S01]  /*377c0*/  STL [R1+0xf54], R28 ;  /* 0x000f541c01007387 */ /* 0x000fe20000100800 */
[C---:B--2---:R-:W-:Y:S08]  /*377d0*/  HMMA.16816.F32 R16, R20.reuse, R10, R16 ;  /* 0x0000000a1410723c */ /* 0x044ff00000001810 */
[----:B------:R-:W-:Y:S11]  /*377e0*/  HMMA.16816.F32 R24, R20, R14, R24 ;  /* 0x0000000e1418723c */ /* 0x000ff60000001818 */
[----:B------:R-:W-:Y:S04]  /*377f0*/  @!UPT UIADD3 URZ, URZ, URZ, URZ ;  /* 0x0000003f3f3ff290 */ /* 0x000fe8000fffe03f */
[----:B------:R-:W-:Y:S01]  /*37800*/  STL.64 [R1+0x330], R16 ;  /* 0x0003301001007387 */ /* 0x000fe20000100a00 */
[----:B------:R-:W-:Y:S02]  /*37810*/  STL.64 [R1+0x338], R18 ;  /* 0x0003381201007387 */ /* 0x000fe40000100a00 */
[----:B------:R0:W-:Y:S02]  /*37820*/  STL.64 [R1+0x1160], R10 ;  /* 0x0011600a01007387 */ /* 0x0001e40000100a00 */
[----:B------:R-:W-:Y:S02]  /*37830*/  IMAD.MOV.U32 R29, RZ, RZ, R16 ;  /* 0x000000ffff1d7224 */ /* 0x000fe400078e0010 */
[----:B0-----:R-:W-:Y:S02]  /*37840*/  IMAD.MOV.U32 R10, RZ, RZ, R6 ;  /* 0x000000ffff0a7224 */ /* 0x001fe400078e0006 */
[----:B------:R-:W-:-:S05]  /*37850*/  IMAD.MOV.U32 R11, RZ, RZ, R3 ;  /* 0x000000ffff0b7224 */ /* 0x000fca00078e0003 */
[----:B------:R0:W-:Y:S02]  /*37860*/  STL.64 [R1+0x1178], R10 ;  /* 0x0011780a01007387 */ /* 0x0001e40000100a00 */
[----:B0-----:R-:W-:Y:S02]  /*37870*/  IMAD.MOV.U32 R10, RZ, RZ, R5 ;  /* 0x000000ffff0a7224 */ /* 0x001fe400078e0005 */
[----:B------:R-:W-:-:S05]  /*37880*/  IMAD.MOV.U32 R11, RZ, RZ, R2 ;  /* 0x000000ffff0b7224 */ /* 0x000fca00078e0002 */
[----:B------:R0:W-:Y:S01]  /*37890*/  STL.64 [R1+0x1190], R10 ;  /* 0x0011900a01007387 */ /* 0x0001e20000100a00 */
[----:B------:R-:W2:Y:S02]  /*378a0*/  LDL.LU R16, [R1+0x1f0] ;  /* 0x0001f00001107983 */ /* 0x000ea40000300800 */
[----:B------:R-:W2:Y:S02]  /*378b0*/  LDL.LU R17, [R1+0x1f4] ;  /* 0x0001f40001117983 */ /* 0x000ea40000300800 */
[----:B------:R-:W2:Y:S01]  /*378c0*/  LDL.LU R18, [R1+0x1f8] ;  /* 0x0001f80001127983 */ /* 0x000ea20000300800 */
[----:B------:R-:W2:Y:S01]  /*378d0*/  LDL.LU R19, [R1+0x1fc] ;  /* 0x0001fc0001137983 */ /* 0x000ea20000300800 */
[----:B0-----:R-:W-:Y:S02]  /*378e0*/  IMAD.MOV.U32 R10, RZ, RZ, R4 ;  /* 0x000000ffff0a7224 */ /* 0x001fe400078e0004 */
[----:B------:R-:W-:Y:S01]  /*378f0*/  IMAD.MOV.U32 R11, RZ, RZ, R0 ;  /* 0x000000ffff0b7224 */ /* 0x000fe200078e0000 */
[----:B------:R-:W3:Y:S01]  /*37900*/  LDL.LU R4, [R1+0x200] ;  /* 0x0002000001047983 */ /* 0x000ee20000300800 */
[----:B------:R-:W3:Y:S02]  /*37910*/  LDL.LU R5, [R1+0x204] ;  /* 0x0002040001057983 */ /* 0x000ee40000300800 */
[----:B------:R-:W3:Y:S02]  /*37920*/  LDL.LU R6, [R1+0x208] ;  /* 0x0002080001067983 */ /* 0x000ee40000300800 */
[----:B------:R-:W3:Y:S01]  /*37930*/  LDL.LU R7, [R1+0x20c] ;  /* 0x00020c0001077983 */ /* 0x000ee20000300800 */
[----:B------:R0:W-:Y:S01]  /*37940*/  STL.64 [R1+0x11a8], R10 ;  /* 0x0011a80a01007387 */ /* 0x0001e20000100a00 */
[----:B------:R-:W4:Y:S02]  /*37950*/  LDL.LU R8, [R1+0x1e0] ;  /* 0x0001e00001087983 */ /* 0x000f240000300800 */
[----:B------:R-:W4:Y:S01]  /*37960*/  LDL.LU R9, [R1+0x1e4] ;  /* 0x0001e40001097983 */ /* 0x000f220000300800 */
[----:B0-----:R-:W4:Y:S01]  /*37970*/  LDL.LU R10, [R1+0x1e8] ;  /* 0x0001e800010a7983 */ /* 0x001f220000300800 */
[----:B------:R-:W4:Y:S02]  /*37980*/  LDL.LU R11, [R1+0x1ec] ;  /* 0x0001ec00010b7983 */ /* 0x000f240000300800 */
[----:B------:R-:W-:Y:S02]  /*37990*/  STL [R1+0xf58], R29 ;  /* 0x000f581d01007387 */ /* 0x000fe40000100800 */
[----:B------:R-:W-:Y:S01]  /*379a0*/  STL.64 [R1+0x340], R24 ;  /* 0x0003401801007387 */ /* 0x000fe20000100a00 */
[----:B------:R0:W-:Y:S04]  /*379b0*/  STL.64 [R1+0x348], R26 ;  /* 0x0003481a01007387 */ /* 0x0001e80000100a00 */
[----:B0-----:R-:W3:Y:S01]  /*379c0*/  LDL.LU.64 R26, [R1+0x11c8] ;  /* 0x0011c800011a7983 */ /* 0x001ee20000300a00 */
        /* <DEDUP_REMOVED lines=26> */
[----:B0-----:R-:W3:Y:S02]  /*37b70*/  LDL.LU.64 R6, [R1+0x11c0] ;  /* 0x0011c00001067983 */ /* 0x001ee40000300a00 */
[----:B---3--:R-:W-:Y:S02]  /*37b80*/  HMMA.16816.F32 R20, R20, R6, R16 ;  /* 0x000000061414723c */ /* 0x008fe40000001810 */
[----:B------:R-:W4:Y:S01]  /*37b90*/  LDL.LU.64 R18, [R1+0x11b8] ;  /* 0x0011b80001127983 */ /* 0x000f220000300a00 */
[----:B------:R-:W4:Y:S11]  /*37ba0*/  LDL.LU.64 R16, [R1+0x11b0] ;  /* 0x0011b00001107983 */ /* 0x000f360000300a00 */
[----:B------:R-:W-:Y:S09]  /*37bb0*/  @!UPT UIADD3 URZ, URZ, URZ, URZ ;  /* 0x0000003f3f3ff290 */ /* 0x000ff2000fffe03f */
[----:B------:R-:W-:Y:S01]  /*37bc0*/  STL.64 [R1+0x350], R20 ;  /* 0x0003501401007387 */ /* 0x000fe20000100a00 */
[----:B------:R0:W-:Y:S03]  /*37bd0*/  STL.64 [R1+0x358], R22 ;  /* 0x0003581601007387 */ /* 0x0001e60000100a00 */
[----:B0-----:R-:W4:Y:S02]  /*37be0*/  LDL.LU.64 R22, [R1+0x68] ;  /* 0x0000680001167983 */ /* 0x001f240000300a00 */
[----:B----4-:R-:W-:Y:S11]  /*37bf0*/  HMMA.16816.F32 R8, R16, R22, R8 ;  /* 0x000000161008723c */ /* 0x010ff60000001808 */
[----:B------:R-:W-:Y:S11]  /*37c00*/  @!UPT UIADD3 URZ, URZ, URZ, URZ ;  /* 0x0000003f3f3ff290 */ /* 0x000ff6000fffe03f */
[----:B------:R-:W-:Y:S01]  /*37c10*/  @!UPT UIADD3 URZ, URZ, URZ, URZ ;  /* 0x0000003f3f3ff290 */ /* 0x000fe2000fffe03f */
[----:B------:R-:W-:Y:S01]  /*37c20*/  STL.64 [R1+0x300], R8 ;  /* 0x0003000801007387 */ /* 0x000fe20000100a00 */
[----:B------:R0:W-:Y:S03]  /*37c30*/  STL.64 [R1+0x308], R10 ;  /* 0x0003080a01007387 */ /* 0x0001e60000100a00 */
[----:B0-----:R-:W2:Y:S01]  /*37c40*/  LDL.LU.64 R10, [R1+0x11a8] ;  /* 0x0011a800010a7983 */ /* 0x001ea20000300a00 */
[----:B------:R-:W-:-:S05]  /*37c50*/  IMAD.MOV.U32 R4, RZ, RZ, R9 ;  /* 0x000000ffff047224 */ /* 0x000fca00078e0009 */
[----:B------:R-:W-:Y:S01]  /*37c60*/  STL [R1+0xf5c], R4 ;  /* 0x000f5c0401007387 */ /* 0x000fe20000100800 */
[C---:B--2---:R-:W-:Y:S03]  /*37c70*/  HMMA.16816.F32 R8, R16.reuse, R10, R12 ;  /* 0x0000000a1008723c */ /* 0x044fe6000000180c */
[----:B------:R-:W2:Y:S01]  /*37c80*/  LDL.LU.64 R14, [R1+0x11a0] ;  /* 0x0011a000010e7983 */ /* 0x000ea20000300a00 */
[----:B------:R-:W2:Y:S11]  /*37c90*/  LDL.LU.64 R12, [R1+0x1198] ;  /* 0x00119800010c7983 */ /* 0x000eb60000300a00 */
[----:B------:R-:W-:Y:S08]  /*37ca0*/  @!UPT UIADD3 URZ, URZ, URZ, URZ ;  /* 0x0000003f3f3ff290 */ /* 0x000ff0000fffe03f */
[----:B------:R-:W-:Y:S01]  /*37cb0*/  STL.64 [R1+0x2f0], R8 ;  /* 0x0002f00801007387 */ /* 0x000fe20000100a00 */
[----:B------:R0:W-:Y:S03]  /*37cc0*/  STL.64 [R1+0x2f8], R10 ;  /* 0x0002f80a01007387 */ /* 0x0001e60000100a00 */
[----:B0-----:R-:W2:Y:S02]  /*37cd0*/  LDL.LU.64 R10, [R1+0x1190] ;  /* 0x00119000010a7983 */ /* 0x001ea40000300a00 */
[----:B--2---:R-:W-:Y:S02]  /*37ce0*/  HMMA.16816.F32 R8, R16, R10, R12 ;  /* 0x0000000a1008723c */ /* 0x004fe4000000180c */
[----:B------:R-:W2:Y:S01]  /*37cf0*/  LDL.LU.64 R14, [R1+0x1188] ;  /* 0x00118800010e7983 */ /* 0x000ea20000300a00 */
[----:B------:R-:W2:Y:S11]  /*37d00*/  LDL.LU.64 R12, [R1+0x1180] ;  /* 0x00118000010c7983 */ /* 0x000eb60000300a00 */
[----:B------:R-:W-:Y:S09]  /*37d10*/  @!UPT UIADD3 URZ, URZ, URZ, URZ ;  /* 0x0000003f3f3ff290 */ /* 0x000ff2000fffe03f */
        /* <DEDUP_REMOVED lines=27> */
[C---:B---3--:R-:W-:Y:S11]  /*37ed0*/  HMMA.16816.F32 R12, R16.reuse, R26, R12 ;  /* 0x0000001a100c723c */ /* 0x048ff6000000180c */
[----:B------:R-:W-:Y:S11]  /*37ee0*/  @!UPT UIADD3 URZ, URZ, URZ, URZ ;  /* 0x0000003f3f3ff290 */ /* 0x000ff6000fffe03f */
[----:B------:R-:W-:Y:S01]  /*37ef0*/  @!UPT UIADD3 URZ, URZ, URZ, URZ ;  /* 0x0000003f3f3ff290 */ /* 0x000fe2000fffe03f */
[----:B------:R-:W-:Y:S01]  /*37f00*/  STL.64 [R1+0x170], R12 ;  /* 0x0001700c01007387 */ /* 0x000fe20000100a00 */
[----:B------:R0:W-:Y:S03]  /*37f10*/  STL.64 [R1+0x178], R14 ;  /* 0x0001780e01007387 */ /* 0x0001e60000100a00 */
[----:B0-----:R-:W3:Y:S01]  /*37f20*/  LDL.LU.64 R14, [R1+0x1120] ;  /* 0x00112000010e7983 */ /* 0x001ee20000300a00 */
[----:B------:R-:W3:Y:S02]  /*37f30*/  LDL.LU.64 R12, [R1+0x1118] ;  /* 0x00111800010c7983 */ /* 0x000ee40000300a00 */
[----:B---3--:R-:W-:Y:S01]  /*37f40*/  HMMA.16816.F32 R16, R16, R6, R12 ;  /* 0x000000061010723c */ /* 0x008fe2000000180c */
[----:B------:R-:W2:Y:S01]  /*37f50*/  LDL.LU.64 R14, [R1+0x1110] ;  /* 0x00111000010e7983 */ /* 0x000ea20000300a00 */
[----:B------:R-:W2:Y:S11]  /*37f60*/  LDL.LU.64 R12, [R1+0x1108] ;  /* 0x00110800010c7983 */ /* 0x000eb60000300a00 */
[----:B------:R-:W-:Y:S10]  /*37f70*/  @!UPT UIADD3 URZ, URZ, URZ, URZ ;  /* 0x0000003f3f3ff290 */ /* 0x000ff4000fffe03f */
[----:B------:R0:W-:Y:S01]  /*37f80*/  STL.64 [R1+0x1c0], R16 ;  /* 0x0001c01001007387 */ /* 0x0001e20000100a00 */
[----:B------:R1:W-:Y:S03]  /*37f90*/  STL.64 [R1+0x1c8], R18 ;  /* 0x0001c81201007387 */ /* 0x0003e60000100a00 */
[----:B0-----:R-:W3:Y:S01]  /*37fa0*/  LDL.LU R16, [R1+0x130] ;  /* 0x0001300001107983 */ /* 0x001ee20000300800 */
[----:B------:R-:W3:Y:S02]  /*37fb0*/  LDL.LU R17, [R1+0x134] ;  /* 0x0001340001117983 */ /* 0x000ee40000300800 */
[----:B-1----:R-:W4:Y:S02]  /*37fc0*/  LDL.LU R18, [R1+0x138] ;  /* 0x0001380001127983 */ /* 0x002f240000300800 */
[----:B------:R-:W4:Y:S02]  /*37fd0*/  LDL.LU R19, [R1+0x13c] ;  /* 0x00013c0001137983 */ /* 0x000f240000300800 */
[----:B------:R-:W-:-:S02]  /*37fe0*/  IMAD.MOV.U32 R28, RZ, RZ, R22 ;  /* 0x000000ffff1c7224 */ /* 0x000fc400078e0016 */
[----:B------:R-:W-:Y:S01]  /*37ff0*/  IMAD.MOV.U32 R25, RZ, RZ, R23 ;  /* 0x000000ffff197224 */ /* 0x000fe200078e0017 */
[----:B--2---:R-:W-:Y:S11]  /*38000*/  HMMA.16816.F32 R8, R12, R22, R8 ;  /* 0x000000160c08723c */ /* 0x004ff60000001808 */
[----:B------:R-:W-:Y:S11]  /*38010*/  @!UPT UIADD3 URZ, URZ, URZ, URZ ;  /* 0x0000003f3f3ff290 */ /* 0x000ff6000fffe03f */
[----:B------:R-:W-:Y:S02]  /*38020*/  @!UPT UIADD3 URZ, URZ, URZ, URZ ;  /* 0x0000003f3f3ff290 */ /* 0x000fe4000fffe03f */
[----:B------:R-:W-:Y:S01]  /*38030*/  IMAD.MOV.U32 R21, RZ, RZ, R9 ;  /* 0x000000ffff157224 */ /* 0x000fe200078e0009 */
[----:B----4-:R0:W-:Y:S01]  /*38040*/  STL.64 [R1+0x1100], R18 ;  /* 0x0011001201007387 */ /* 0x0101e20000100a00 */
[----:B---3--:R-:W-:Y:S03]  /*38050*/  STL.64 [R1+0x10f8], R16 ;  /* 0x0010f81001007387 */ /* 0x008fe60000100a00 */
[----:B0-----:R-:W2:Y:S01]  /*38060*/  LDL.LU.64 R18, [R1+0x58] ;  /* 0x0000580001127983 */ /* 0x001ea20000300a00 */
[----:B------:R-:W-:Y:S02]  /*38070*/  STL [R1+0x10c0], R7 ;  /* 0x0010c00701007387 */ /* 0x000fe40000100800 */
[----:B------:R0:W-:Y:S02]  /*38080*/  STL.64 [R1+0x1d0], R8 ;  /* 0x0001d00801007387 */ /* 0x0001e40000100a00 */
[----:B------:R1:W-:Y:S01]  /*38090*/  STL.64 [R1+0x1d8], R10 ;  /* 0x0001d80a01007387 */ /* 0x0003e20000100a00 */
[----:B0-----:R-:W3:Y:S01]  /*380a0*/  LDL.LU R8, [R1+0x120] ;  /* 0x0001200001087983 */ /* 0x001ee20000300800 */
[----:B------:R-:W3:Y:S02]  /*380b0*/  LDL.LU R9, [R1+0x124] ;  /* 0x0001240001097983 */ /* 0x000ee40000300800 */
[----:B-1----:R-:W3:Y:S02]  /*380c0*/  LDL.LU R10, [R1+0x128] ;  /* 0x00012800010a7983 */ /* 0x002ee40000300800 */
[----:B------:R-:W3:Y:S01]  /*380d0*/  LDL.LU R11, [R1+0x12c] ;  /* 0x00012c00010b7983 */ /* 0x000ee20000300800 */
[----:B------:R0:W-:Y:S01]  /*380e0*/  STL [R1+0xf64], R21 ;  /* 0x000f641501007387 */ /* 0x0001e20000100800 */
[----:B------:R-:W4:Y:S03]  /*380f0*/  LDL.LU R20, [R1+0x140] ;  /* 0x0001400001147983 */ /* 0x000f260000300800 */
[----:B0-----:R-:W4:Y:S01]  /*38100*/  LDL.LU R21, [R1+0x144] ;  /* 0x0001440001157983 */ /* 0x001f220000300800 */
[----:B------:R-:W4:Y:S02]  /*38110*/  LDL.LU R22, [R1+0x148] ;  /* 0x0001480001167983 */ /* 0x000f240000300800 */
[----:B------:R-:W4:Y:S02]  /*38120*/  LDL.LU R23, [R1+0x14c] ;  /* 0x00014c0001177983 */ /* 0x000f240000300800 */
[----:B--2---:R-:W-:-:S02]  /*38130*/  IMAD.MOV.U32 R24, RZ, RZ, R18 ;  /* 0x000000ffff187224 */ /* 0x004fc400078e0012 */
[----:B------:R-:W-:Y:S01]  /*38140*/  IMAD.MOV.U32 R5, RZ, RZ, R19 ;  /* 0x000000ffff057224 */ /* 0x000fe200078e0013 */
[C---:B----4-:R-:W-:Y:S01]  /*38150*/  HMMA.16816.F32 R20, R12.reuse, R18, R20 ;  /* 0x000000120c14723c */ /* 0x050fe20000001814 */
[----:B------:R-:W2:Y:S01]  /*38160*/  LDL.LU.64 R18, [R1+0x1100] ;  /* 0x0011000001127983 */ /* 0x000ea20000300a00 */
[----:B------:R-:W2:Y:S11]  /*38170*/  LDL.LU.64 R16, [R1+0x10f8] ;  /* 0x0010f80001107983 */ /* 0x000eb60000300a00 */
[----:B------:R-:W-:Y:S10]  /*38180*/  @!UPT UIADD3 URZ, URZ, URZ, URZ ;  /* 0x0000003f3f3ff290 */ /* 0x000ff4000fffe03f */
[----:B------:R-:W-:Y:S01]  /*38190*/  STL.64 [R1+0x1e0], R20 ;  /* 0x0001e01401007387 */ /* 0x000fe20000100a00 */
[----:B------:R-:W-:Y:S02]  /*381a0*/  STL.64 [R1+0x1e8], R22 ;  /* 0x0001e81601007387 */ /* 0x000fe40000100a00 */
[----:B------:R-:W-:Y:S02]  /*381b0*/  STL.64 [R1+0x10d0], R26 ;  /* 0x0010d01a01007387 */ /* 0x000fe40000100a00 */
[----:B------:R0:W-:Y:S02]  /*381c0*/  STL.64 [R1+0x10c8], R24 ;  /* 0x0010c81801007387 */ /* 0x0001e40000100a00 */
[----:B0-----:R-:W4:Y:S01]  /*381d0*/  LDL.LU R24, [R1+0x100] ;  /* 0x0001000001187983 */ /* 0x001f220000300800 */
[----:B------:R-:W4:Y:S02]  /*381e0*/  LDL.LU R25, [R1+0x104] ;  /* 0x0001040001197983 */ /* 0x000f240000300800 */
[----:B------:R-:W2:Y:S02]  /*381f0*/  LDL.LU R26, [R1+0x108] ;  /* 0x00010800011a7983 */ /* 0x000ea40000300800 */
[----:B------:R-:W2:Y:S02]  /*38200*/  LDL.LU R27, [R1+0x10c] ;  /* 0x00010c00011b7983 */ /* 0x000ea40000300800 */
[----:B------:R-:W-:Y:S01]  /*38210*/  IMAD.MOV.U32 R22, RZ, RZ, R21 ;  /* 0x000000ffff167224 */ /* 0x000fe200078e0015 */
[----:B--2---:R0:W-:Y:S01]  /*38220*/  STL.64 [R1+0x10f0], R26 ;  /* 0x0010f01a01007387 */ /* 0x0041e20000100a00 */
[----:B----4-:R-:W-:Y:S03]  /*38230*/  STL.64 [R1+0x10e8], R24 ;  /* 0x0010e81801007387 */ /* 0x010fe60000100a00 */
[----:B0-----:R-:W2:Y:S01]  /*38240*/  LDL.LU.64 R26, [R1+0x28] ;  /* 0x00002800011a7983 */ /* 0x001ea20000300a00 */
[----:B------:R0:W-:Y:S03]  /*38250*/  STL [R1+0xf68], R22 ;  /* 0x000f681601007387 */ /* 0x0001e60000100800 */
[----:B0-----:R-:W4:Y:S02]  /*38260*/  LDL.LU.64 R22, [R1+0x48] ;  /* 0x0000480001167983 */ /* 0x001f240000300a00 */
[----:B----4-:R-:W-:Y:S01]  /*38270*/  HMMA.16816.F32 R16, R12, R22, R16 ;  /* 0x000000160c10723c */ /* 0x010fe20000001810 */
[----:B------:R-:W-:-:S02]  /*38280*/  IMAD.MOV.U32 R29, RZ, RZ, R23 ;  /* 0x000000ffff1d7224 */ /* 0x000fc400078e0017 */
[----:B------:R-:W-:Y:S11]  /*38290*/  IMAD.MOV.U32 R7, RZ, RZ, R22 ;  /* 0x000000ffff077224 */ /* 0x000ff600078e0016 */
[----:B------:R-:W-:Y:S09]  /*382a0*/  @!UPT UIADD3 URZ, URZ, URZ, URZ ;  /* 0x0000003f3f3ff290 */ /* 0x000ff2000fffe03f */
[----:B------:R-:W-:Y:S01]  /*382b0*/  STL.64 [R1+0x1f0], R16 ;  /* 0x0001f01001007387 */ /* 0x000fe20000100a00 */
[----:B------:R0:W-:Y:S02]  /*382c0*/  STL.64 [R1+0x1f8], R18 ;  /* 0x0001f81201007387 */ /* 0x0001e40000100a00 */
[----:B------:R-:W-:Y:S01]  /*382d0*/  STL [R1+0xf70], R16 ;  /* 0x000f701001007387 */ /* 0x000fe20000100800 */
[----:B0-----:R-:W3:Y:S01]  /*382e0*/  LDL.LU.64 R18, [R1+0x38] ;  /* 0x0000380001127983 */ /* 0x001ee20000300a00 */
[----:B------:R-:W-:-:S05]  /*382f0*/  IMAD.MOV.U32 R23, RZ, RZ, R17 ;  /* 0x000000ffff177224 */ /* 0x000fca00078e0011 */
[----:B------:R0:W-:Y:S01]  /*38300*/  STL [R1+0xf6c], R23 ;  /* 0x000f6c1701007387 */ /* 0x0001e20000100800 */
[----:B------:R-:W4:Y:S02]  /*38310*/  LDL.LU R20, [R1+0xf0] ;  /* 0x0000f00001147983 */ /* 0x000f240000300800 */
[----:B------:R-:W4:Y:S02]  /*38320*/  LDL.LU R21, [R1+0xf4] ;  /* 0x0000f40001157983 */ /* 0x000f240000300800 */
[----:B------:R-:W2:Y:S01]  /*38330*/  LDL.LU R22, [R1+0xf8] ;  /* 0x0000f80001167983 */ /* 0x000ea20000300800 */
[----:B0-----:R-:W2:Y:S01]  /*38340*/  LDL.LU R23, [R1+0xfc] ;  /* 0x0000fc0001177983 */ /* 0x001ea20000300800 */
[----:B---3--:R-:W-:Y:S01]  /*38350*/  HMMA.16816.F32 R8, R12, R18, R8 ;  /* 0x000000120c08723c */ /* 0x008fe20000001808 */
[----:B------:R-:W-:Y:S02]  /*38360*/  IMAD.MOV.U32 R2, RZ, RZ, R18 ;  /* 0x000000ffff027224 */ /* 0x000fe400078e0012 */
[----:B------:R-:W-:Y:S01]  /*38370*/  IMAD.MOV.U32 R0, RZ, RZ, R19 ;  /* 0x000000ffff007224 */ /* 0x000fe200078e0013 */
[----:B--2---:R0:W-:Y:S01]  /*38380*/  STL.64 [R1+0x10e0], R22 ;  /* 0x0010e01601007387 */ /* 0x0041e20000100a00 */
[----:B----4-:R-:W-:Y:S11]  /*38390*/  STL.64 [R1+0x10d8], R20 ;  /* 0x0010d81401007387 */ /* 0x010ff60000100a00 */
[----:B------:R-:W-:Y:S08]  /*383a0*/  @!UPT UIADD3 URZ, URZ, URZ, URZ ;  /* 0x0000003f3f3ff290 */ /* 0x000ff0000fffe03f */
[----:B------:R-:W-:Y:S01]  /*383b0*/  IMAD.MOV.U32 R17, RZ, RZ, R8 ;  /* 0x000000ffff117224 */ /* 0x000fe200078e0008 */
[----:B0-----:R-:W2:Y:S01]  /*383c0*/  LDL.LU.64 R22, [R1+0x18] ;  /* 0x0000180001167983 */ /* 0x001ea20000300a00 */
        /* <DEDUP_REMOVED lines=11> */
[----:B------:R-:W-:-:S02]  /*38480*/  IMAD.MOV.U32 R4, RZ, RZ, R26 ;  /* 0x000000ffff047224 */ /* 0x000fc400078e001a */
[----:B------:R-:W-:Y:S01]  /*38490*/  IMAD.MOV.U32 R3, RZ, RZ, R27 ;  /* 0x000000ffff037224 */ /* 0x000fe200078e001b */
[C---:B----4-:R-:W-:Y:S01]  /*384a0*/  HMMA.16816.F32 R16, R12.reuse, R26, R16 ;  /* 0x0000001a0c10723c */ /* 0x050fe20000001810 */
[----:B------:R-:W4:Y:S01]  /*384b0*/  LDL.LU.64 R26, [R1+0x10f0] ;  /* 0x0010f000011a7983 */ /* 0x000f220000300a00 */
[----:B------:R-:W4:Y:S11]  /*384c0*/  LDL.LU.64 R24, [R1+0x10e8] ;  /* 0x0010e80001187983 */ /* 0x000f360000300a00 */
[----:B------:R-:W-:Y:S10]  /*384d0*/  @!UPT UIADD3 URZ, URZ, URZ, URZ ;  /* 0x0000003f3f3ff290 */ /* 0x000ff4000fffe03f */
[----:B------:R-:W-:Y:S01]  /*384e0*/  STL.64 [R1+0x210], R16 ;  /* 0x0002101001007387 */ /* 0x000fe20000100a00 */
[----:B------:R0:W-:Y:S02]  /*384f0*/  STL.64 [R1+0x218], R18 ;  /* 0x0002181201007387 */ /* 0x0001e40000100a00 */
[----:B0-----:R-:W-:Y:S02]  /*38500*/  IMAD.MOV.U32 R18, RZ, RZ, R16 ;  /* 0x000000ffff127224 */ /* 0x001fe400078e0010 */
[----:B--2---:R-:W-:Y:S02]  /*38510*/  IMAD.MOV.U32 R17, RZ, RZ, R22 ;  /* 0x000000ffff117224 */ /* 0x004fe400078e0016 */
[----:B------:R-:W-:Y:S01]  /*38520*/  IMAD.MOV.U32 R16, RZ, RZ, R23 ;  /* 0x000000ffff107224 */ /* 0x000fe200078e0017 */
[----:B------:R-:W-:Y:S01]  /*38530*/  STL [R1+0xf78], R18 ;  /* 0x000f781201007387 */ /* 0x000fe20000100800 */
[----:B----4-:R-:W-:Y:S03]  /*38540*/  HMMA.16816.F32 R24, R12, R22, R24 ;  /* 0x000000160c18723c */ /* 0x010fe60000001818 */
[----:B------:R-:W2:Y:S01]  /*38550*/  LDL.LU.64 R22, [R1+0x10e0] ;  /* 0x0010e00001167983 */ /* 0x000ea20000300a00 */
[----:B------:R-:W2:Y:S11]  /*38560*/  LDL.LU.64 R20, [R1+0x10d8] ;  /* 0x0010d80001147983 */ /* 0x000eb60000300a00 */
[----:B------:R-:W-:Y:S08]  /*38570*/  @!UPT UIADD3 URZ, URZ, URZ, URZ ;  /* 0x0000003f3f3ff290 */ /* 0x000ff0000fffe03f */
[----:B------:R-:W-:Y:S01]  /*38580*/  STL.64 [R1+0x250], R24 ;  /* 0x0002501801007387 */ /* 0x000fe20000100a00 */
[----:B------:R0:W-:Y:S03]  /*38590*/  STL.64 [R1+0x258], R26 ;  /* 0x0002581a01007387 */ /* 0x0001e60000100a00 */
[----:B0-----:R-:W2:Y:S01]  /*385a0*/  LDL.LU.64 R26, [R1+0x10d0] ;  /* 0x0010d000011a7983 */ /* 0x001ea20000300a00 */
[----:B------:R-:W-:Y:S02]  /*385b0*/  IMAD.MOV.U32 R19, RZ, RZ, R24 ;  /* 0x000000ffff137224 */ /* 0x000fe400078e0018 */
[----:B------:R-:W4:Y:S02]  /*385c0*/  LDL.LU.64 R24, [R1+0x10c8] ;  /* 0x0010c80001187983 */ /* 0x000f240000300a00 */
[----:B------:R-:W-:Y:S01]  /*385d0*/  IMAD.MOV.U32 R18, RZ, RZ, R7 ;  /* 0x000000ffff127224 */ /* 0x000fe200078e0007 */
[----:B------:R0:W-:Y:S01]  /*385e0*/  STL [R1+0xf7c], R19 ;  /* 0x000f7c1301007387 */ /* 0x0001e20000100800 */
[----:B------:R-:W3:Y:S02]  /*385f0*/  LDL.LU R7, [R1+0x10c0] ;  /* 0x0010c00001077983 */ /* 0x000ee40000300800 */
[----:B0-----:R-:W-:-:S05]  /*38600*/  IMAD.MOV.U32 R19, RZ, RZ, R29 ;  /* 0x000000ffff137224 */ /* 0x001fca00078e001d */
[----:B------:R-:W-:Y:S01]  /*38610*/  STL.64 [R1+0x1098], R18 ;  /* 0x0010981201007387 */ /* 0x000fe20000100a00 */
[C---:B--2---:R-:W-:Y:S11]  /*38620*/  HMMA.16816.F32 R20, R12.reuse, R26, R20 ;  /* 0x0000001a0c14723c */ /* 0x044ff60000001814 */
[----:B------:R-:W-:Y:S11]  /*38630*/  @!UPT UIADD3 URZ, URZ, URZ, URZ ;  /* 0x0000003f3f3ff290 */ /* 0x000ff6000fffe03f */
[----:B------:R-:W-:Y:S01]  /*38640*/  @!UPT UIADD3 URZ, URZ, URZ, URZ ;  /* 0x0000003f3f3ff290 */ /* 0x000fe2000fffe03f */
[----:B------:R-:W-:Y:S01]  /*38650*/  STL.64 [R1+0x270], R20 ;  /* 0x0002701401007387 */ /* 0x000fe20000100a00 */
[----:B------:R-:W-:Y:S02]  /*38660*/  STL.64 [R1+0x278], R22 ;  /* 0x0002781601007387 */ /* 0x000fe40000100a00 */
[----:B------:R-:W-:Y:S02]  /*38670*/  STL.64 [R1+0x1050], R26 ;  /* 0x0010501a01007387 */ /* 0x000fe40000100a00 */
[----:B------:R0:W-:Y:S02]  /*38680*/  STL [R1+0xf80], R20 ;  /* 0x000f801401007387 */ /* 0x0001e40000100800 */
        /* <DEDUP_REMOVED lines=9> */
[----:B------:R-:W2:Y:S02]  /*38720*/  LDL.LU R22, [R1+0xd8] ;  /* 0x0000d80001167983 */ /* 0x000ea40000300800 */
[----:B------:R-:W2:Y:S01]  /*38730*/  LDL.LU R23, [R1+0xdc] ;  /* 0x0000dc0001177983 */ /* 0x000ea20000300800 */
[----:B------:R-:W2:Y:S01]  /*38740*/  LDL.LU.64 R10, [R1+0x10b8] ;  /* 0x0010b800010a7983 */ /* 0x000ea20000300a00 */
[----:B------:R-:W2:Y:S02]  /*38750*/  LDL.LU.64 R8, [R1+0x10b0] ;  /* 0x0010b00001087983 */ /* 0x000ea40000300a00 */
[----:B------:R-:W-:-:S02]  /*38760*/  IMAD.MOV.U32 R18, RZ, RZ, R28 ;  /* 0x000000ffff127224 */ /* 0x000fc400078e001c */
[----:B----4-:R-:W-:Y:S02]  /*38770*/  IMAD.MOV.U32 R19, RZ, RZ, R25 ;  /* 0x000000ffff137224 */ /* 0x010fe400078e0019 */
[----:B------:R-:W-:Y:S02]  /*38780*/  IMAD.MOV.U32 R26, RZ, RZ, R17 ;  /* 0x000000ffff1a7224 */ /* 0x000fe400078e0011 */
[----:B------:R-:W-:-:S03]  /*38790*/  IMAD.MOV.U32 R27, RZ, RZ, R16 ;  /* 0x000000ffff1b7224 */ /* 0x000fc600078e0010 */
[----:B------:R-:W-:Y:S01]  /*387a0*/  STL.64 [R1+0x240], R12 ;  /* 0x0002400c01007387 */ /* 0x000fe20000100a00 */
[----:B------:R-:W-:Y:S03]  /*387b0*/  STL.64 [R1+0x248], R14 ;  /* 0x0002480e01007387 */ /* 0x000fe60000100a00 */
[----:B------:R-:W-:Y:S01]  /*387c0*/  STL.64 [R1+0x1068], R26 ;  /* 0x0010681a01007387 */ /* 0x000fe20000100a00 */
[----:B------:R0:W-:Y:S03]  /*387d0*/  STL [R1+0xf84], R12 ;  /* 0x000f840c01007387 */ /* 0x0001e60000100800 */
[----:B0-----:R-:W3:Y:S01]  /*387e0*/  LDL.LU R12, [R1+0xc0] ;  /* 0x0000c000010c7983 */ /* 0x001ee20000300800 */
[----:B------:R-:W3:Y:S02]  /*387f0*/  LDL.LU R13, [R1+0xc4] ;  /* 0x0000c400010d7983 */ /* 0x000ee40000300800 */
[----:B------:R-:W3:Y:S02]  /*38800*/  LDL.LU R14, [R1+0xc8] ;  /* 0x0000c800010e7983 */ /* 0x000ee40000300800 */
[----:B------:R-:W3:Y:S01]  /*38810*/  LDL.LU R15, [R1+0xcc] ;  /* 0x0000cc00010f7983 */ /* 0x000ee20000300800 */
[----:B--2---:R-:W-:Y:S01]  /*38820*/  HMMA.16816.F32 R16, R8, R18, R20 ;  /* 0x000000120810723c */ /* 0x004fe20000001814 */
[----:B------:R-:W2:Y:S01]  /*38830*/  LDL.LU.64 R22, [R1+0x10a8] ;  /* 0x0010a80001167983 */ /* 0x000ea20000300a00 */
[----:B------:R-:W2:Y:S11]  /*38840*/  LDL.LU.64 R20, [R1+0x10a0] ;  /* 0x0010a00001147983 */ /* 0x000eb60000300a00 */
[----:B------:R-:W-:Y:S10]  /*38850*/  @!UPT UIADD3 URZ, URZ, URZ, URZ ;  /* 0x0000003f3f3ff290 */ /* 0x000ff4000fffe03f */
[----:B------:R-:W-:Y:S01]  /*38860*/  STL.64 [R1+0x230], R16 ;  /* 0x0002301001007387 */ /* 0x000fe20000100a00 */
[----:B------:R0:W-:Y:S03]  /*38870*/  STL.64 [R1+0x238], R18 ;  /* 0x0002381201007387 */ /* 0x0001e60000100a00 */
[----:B0-----:R-:W2:Y:S01]  /*38880*/  LDL.LU.64 R18, [R1+0x1098] ;  /* 0x0010980001127983 */ /* 0x001ea20000300a00 */
[----:B------:R-:W-:Y:S02]  /*38890*/  IMAD.MOV.U32 R26, RZ, RZ, R24 ;  /* 0x000000ffff1a7224 */ /* 0x000fe400078e0018 */
[----:B------:R-:W-:-:S07]  /*388a0*/  IMAD.MOV.U32 R27, RZ, RZ, R5 ;  /* 0x000000ffff1b7224 */ /* 0x000fce00078e0005 */
[C---:B---3--:R-:W-:Y:S11]  /*388b0*/  HMMA.16816.F32 R24, R8.reuse, R26, R12 ;  /* 0x0000001a0818723c */ /* 0x048ff6000000180c */
[----:B------:R-:W-:Y:S11]  /*388c0*/  @!UPT UIADD3 URZ, URZ, URZ, URZ ;  /* 0x0000003f3f3ff290 */ /* 0x000ff6000fffe03f */
[----:B------:R-:W-:Y:S01]  /*388d0*/  @!UPT UIADD3 URZ, URZ, URZ, URZ ;  /* 0x0000003f3f3ff290 */ /* 0x000fe2000fffe03f */
[----:B------:R-:W-:Y:S01]  /*388e0*/  STL.64 [R1+0x220], R24 ;  /* 0x0002201801007387 */ /* 0x000fe20000100a00 */
[----:B------:R0:W-:Y:S02]  /*388f0*/  STL.64 [R1+0x228], R26 ;  /* 0x0002281a01007387 */ /* 0x0001e40000100a00 */
[----:B0-----:R-:W-:Y:S02]  /*38900*/  IMAD.MOV.U32 R26, RZ, RZ, R4 ;  /* 0x000000ffff1a7224 */ /* 0x001fe400078e0004 */
[----:B------:R-:W-:Y:S01]  /*38910*/  IMAD.MOV.U32 R27, RZ, RZ, R3 ;  /* 0x000000ffff1b7224 */ /* 0x000fe200078e0003 */
[----:B--2---:R-:W-:Y:S11]  /*38920*/  HMMA.16816.F32 R12, R8, R18, R20 ;  /* 0x00000012080c723c */ /* 0x004ff60000001814 */
[----:B------:R-:W-:Y:S11]  /*38930*/  @!UPT UIADD3 URZ, URZ, URZ, URZ ;  /* 0x0000003f3f3ff290 */ /* 0x000ff6000fffe03f */
[----:B------:R-:W-:Y:S01]  /*38940*/  @!UPT UIADD3 URZ, URZ, URZ, URZ ;  /* 0x0000003f3f3ff290 */ /* 0x000fe2000fffe03f */
[----:B------:R0:W-:Y:S01]  /*38950*/  STL.64 [R1+0x260], R12 ;  /* 0x0002600c01007387 */ /* 0x0001e20000100a00 */
[----:B------:R1:W-:Y:S02]  /*38960*/  STL.64 [R1+0x268], R14 ;  /* 0x0002680e01007387 */ /* 0x0003e40000100a00 */
[----:B------:R-:W-:Y:S01]  /*38970*/  STL.64 [R1+0x1080], R26 ;  /* 0x0010801a01007387 */ /* 0x000fe20000100a00 */
[----:B0-----:R-:W2:Y:S01]  /*38980*/  LDL.LU R12, [R1+0x604] ;  /* 0x00060400010c7983 */ /* 0x001ea20000300800 */
[----:B-1----:R-:W3:Y:S02]  /*38990*/  LDL.LU R14, [R1+0x600] ;  /* 0x00060000010e7983 */ /* 0x002ee40000300800 */
[----:B------:R-:W3:Y:S02]  /*389a0*/  LDL.LU R15, [R1+0x5fc] ;  /* 0x0005fc00010f7983 */ /* 0x000ee40000300800 */
[----:B---3--:R-:W-:Y:S01]  /*389b0*/  STL.64 [R1+0x1048], R14 ;  /* 0x0010480e01007387 */ /* 0x008fe20000100a00 */
[----:B--2---:R0:W-:Y:S03]  /*389c0*/  STL [R1+0x1040], R12 ;  /* 0x0010400c01007387 */ /* 0x0041e60000100800 */
        /* <DEDUP_REMOVED lines=24> */
[----:B------:R-:W3:Y:S01]  /*38b50*/  LDL.LU R20, [R1+0x5f8] ;  /* 0x0005f80001147983 */ /* 0x000ee20000300800 */
[----:B------:R-:W4:Y:S02]  /*38b60*/  LDL.LU R19, [R1+0x608] ;  /* 0x0006080001137983 */ /* 0x000f240000300800 */
        /* <DEDUP_REMOVED lines=12> */
[----:B------:R-:W3:Y:S01]  /*38c30*/  LDL.LU R0, [R1+0x5c0] ;  /* 0x0005c00001007983 */ /* 0x000ee20000300800 */
        /* <DEDUP_REMOVED lines=23> */
[----:B------:R-:W2:Y:S11]  /*38db0*/  LDL.LU R12, [R1+0x1040] ;  /* 0x00104000010c7983 */ /* 0x000eb60000300800 */
[----:B------:R-:W-:Y:S09]  /*38dc0*/  @!UPT UIADD3 URZ, URZ, URZ, URZ ;  /* 0x0000003f3f3ff290 */ /* 0x000ff2000fffe03f */
[----:B------:R-:W-:Y:S01]  /*38dd0*/  STL.64 [R1+0x190], R24 ;  /* 0x0001901801007387 */ /* 0x000fe20000100a00 */
[----:B------:R0:W-:Y:S02]  /*38de0*/  STL.64 [R1+0x198], R26 ;  /* 0x0001981a01007387 */ /* 0x0001e40000100a00 */
[----:B------:R-:W-:Y:S02]  /*38df0*/  IMAD.MOV.U32 R13, RZ, RZ, R27 ;  /* 0x000000ffff0d7224 */ /* 0x000fe400078e001b */
[----:B0-----:R-:W2:Y:S01]  /*38e00*/  LDL.LU.64 R26, [R1+0x1038] ;  /* 0x00103800011a7983 */ /* 0x001ea20000300a00 */
[----:B------:R-:W2:Y:S02]  /*38e10*/  LDL.LU.64 R24, [R1+0x1030] ;  /* 0x0010300001187983 */ /* 0x000ea40000300a00 */
[----:B------:R0:W-:Y:S02]  /*38e20*/  STL [R1+0xf88], R13 ;  /* 0x000f880d01007387 */ /* 0x0001e40000100800 */
[----:B0-----:R-:W3:Y:S01]  /*38e30*/  LDL.LU R13, [R1+0x47c] ;  /* 0x00047c00010d7983 */ /* 0x001ee20000300800 */
[----:B--2---:R-:W-:Y:S07]  /*38e40*/  HMMA.16816.F32 R8, R8, R6, R24 ;  /* 0x000000060808723c */ /* 0x004fee0000001818 */
[----:B------:R-:W-:-:S05]  /*38e50*/  IMAD.MOV.U32 R27, RZ, RZ, 0x7f ;  /* 0x0000007fff1b7424 */ /* 0x000fca00078e00ff */
[----:B------:R-:W-:-:S04]  /*38e60*/  IADD3 R27, R27, c[0x0][0x180], RZ ;  /* 0x000060001b1b7a10 */ /* 0x000fc80007ffe0ff */
[----:B------:R-:W-:-:S04]  /*38e70*/  SHF.R.S32.HI R26, RZ, 0x1f, R27 ;  /* 0x0000001fff1a7819 */ /* 0x000fc8000001141b */
[----:B------:R-:W-:-:S03]  /*38e80*/  LEA.HI R26, R26, R27, RZ, 0x7 ;  /* 0x0000001b1a1a7211 */ /* 0x000fc600078f38ff */
[----:B------:R-:W-:Y:S01]  /*38e90*/  STL.64 [R1+0x180], R8 ;  /* 0x0001800801007387 */ /* 0x000fe20000100a00 */
[----:B------:R-:W-:Y:S02]  /*38ea0*/  STL.64 [R1+0x188], R10 ;  /* 0x0001880a01007387 */ /* 0x000fe40000100a00 */
[----:B------:R-:W2:Y:S02]  /*38eb0*/  LDL.LU R27, [R1+0x60c] ;  /* 0x00060c00011b7983 */ /* 0x000ea40000300800 */
[----:B------:R-:W-:Y:S01]  /*38ec0*/  IMAD.MOV.U32 R6, RZ, RZ, R11 ;  /* 0x000000ffff067224 */ /* 0x000fe200078e000b */
[----:B---3--:R-:W-:Y:S02]  /*38ed0*/  IADD3 R13, P1, R13, UR12, RZ ;  /* 0x0000000c0d0d7c10 */ /* 0x008fe4000ff3e0ff */
[----:B------:R-:W-:Y:S02]  /*38ee0*/  IADD3 R12, P2, R12, UR12, RZ ;  /* 0x0000000c0c0c7c10 */ /* 0x000fe4000ff5e0ff */
[----:B------:R-:W-:-:S02]  /*38ef0*/  IADD3 R14, P3, R14, UR12, RZ ;  /* 0x0000000c0e0e7c10 */ /* 0x000fc4000ff7e0ff */
[----:B------:R-:W-:Y:S01]  /*38f00*/  IADD3 R15, P4, R15, UR12, RZ ;  /* 0x0000000c0f0f7c10 */ /* 0x000fe2000ff9e0ff */
[----:B------:R0:W-:Y:S01]  /*38f10*/  STL [R1+0xf8c], R6 ;  /* 0x000f8c0601007387 */ /* 0x0001e20000100800 */
[----:B------:R-:W-:Y:S02]  /*38f20*/  IADD3 R20, P5, R20, UR12, RZ ;  /* 0x0000000c14147c10 */ /* 0x000fe4000ffbe0ff */
[----:B------:R-:W-:Y:S01]  /*38f30*/  IADD3.X R17, R17, UR6, RZ, P1, !PT ;  /* 0x0000000611117c10 */ /* 0x000fe20008ffe4ff */
[----:B------:R-:W-:Y:S01]  /*38f40*/  IADD3 R23, P1, R23, UR12, RZ ;  /* 0x0000000c17177c10 */ /* 0x000fe2000ff3e0ff */
[----:B------:R-:W-:Y:S01]  /*38f50*/  IADD3.X R16, R16, UR6, RZ, P2, !PT ;  /* 0x0000000610107c10 */ /* 0x000fe200097fe4ff */
[----:B------:R-:W-:Y:S01]  /*38f60*/  IADD3 R22, P2, R22, UR12, RZ ;  /* 0x0000000c16167c10 */ /* 0x000fe2000ff5e0ff */
[----:B------:R-:W-:Y:S01]  /*38f70*/  IADD3.X R21, R21, UR6, RZ, P3, !PT ;  /* 0x0000000615157c10 */ /* 0x000fe20009ffe4ff */
[----:B------:R-:W-:Y:S01]  /*38f80*/  IADD3 R5, P3, R5, UR12, RZ ;  /* 0x0000000c05057c10 */ /* 0x000fe2000ff7e0ff */
[----:B------:R-:W-:Y:S01]  /*38f90*/  IADD3.X R4, R4, UR6, RZ, P4, !PT ;  /* 0x0000000604047c10 */ /* 0x000fe2000a7fe4ff */
[----:B------:R-:W-:Y:S01]  /*38fa0*/  IADD3 R29, P4, R29, UR12, RZ ;  /* 0x0000000c1d1d7c10 */ /* 0x000fe2000ff9e0ff */
[----:B------:R-:W-:-:S02]  /*38fb0*/  IADD3.X R28, R28, UR6, RZ, P5, !PT ;  /* 0x000000061c1c7c10 */ /* 0x000fc4000affe4ff */
[----:B--2---:R-:W-:-:S04]  /*38fc0*/  IADD3 R27, P6, R27, UR12, RZ ;  /* 0x0000000c1b1b7c10 */ /* 0x004fc8000ffde0ff */
[----:B----4-:R-:W-:Y:S01]  /*38fd0*/  IADD3.X R19, R19, UR6, RZ, P6, !PT ;  /* 0x0000000613137c10 */ /* 0x010fe2000b7fe4ff */
[----:B------:R-:W-:Y:S01]  /*38fe0*/  STL [R1+0x60c], R27 ;  /* 0x00060c1b01007387 */ /* 0x000fe20000100800 */
[----:B------:R-:W-:Y:S02]  /*38ff0*/  STL [R1+0x47c], R13 ;  /* 0x00047c0d01007387 */ /* 0x000fe40000100800 */
[----:B------:R-:W-:Y:S01]  /*39000*/  STL [R1+0x604], R12 ;  /* 0x0006040c01007387 */ /* 0x000fe20000100800 */
[----:B------:R-:W-:Y:S01]  /*39010*/  IADD3 R18, P6, R18, UR12, RZ ;  /* 0x0000000c12127c10 */ /* 0x000fe2000ffde0ff */
[----:B------:R-:W-:Y:S01]  /*39020*/  STL [R1+0x600], R14 ;  /* 0x0006000e01007387 */ /* 0x000fe20000100800 */
[----:B------:R-:W-:Y:S02]  /*39030*/  STL [R1+0x5fc], R15 ;  /* 0x0005fc0f01007387 */ /* 0x000fe40000100800 */
[----:B------:R-:W-:Y:S02]  /*39040*/  STL [R1+0x5f8], R20 ;  /* 0x0005f81401007387 */ /* 0x000fe40000100800 */
[----:B------:R-:W-:Y:S01]  /*39050*/  STL [R1+0x608], R19 ;  /* 0x0006081301007387 */ /* 0x000fe20000100800 */
        /* <DEDUP_REMOVED lines=10> */
[----:B0-----:R-:W2:Y:S01]  /*39100*/  LDL.LU R6, [R1+0x5dc] ;  /* 0x0005dc0001067983 */ /* 0x001ea20000300800 */
[----:B------:R-:W-:-:S02]  /*39110*/  IADD3 R3, P5, R3, UR12, RZ ;  /* 0x0000000c03037c10 */ /* 0x000fc4000ffbe0ff */
[----:B------:R-:W-:-:S03]  /*39120*/  IADD3.X R2, R2, UR6, RZ, P6, !PT ;  /* 0x0000000602027c10 */ /* 0x000fc6000b7fe4ff */
[----:B------:R-:W-:Y:S04]  /*39130*/  STL [R1+0x5c8], R3 ;  /* 0x0005c80301007387 */ /* 0x000fe80000100800 */
[----:B--2---:R0:W-:Y:S01]  /*39140*/  STL [R1+0x1028], R6 ;  /* 0x0010280601007387 */ /* 0x0041e20000100800 */
[----:B------:R-:W-:Y:S03]  /*39150*/  STL [R1+0x5ec], R2 ;  /* 0x0005ec0201007387 */ /* 0x000fe60000100800 */
[----:B0-----:R-:W2:Y:S01]  /*39160*/  LDL.LU R6, [R1+0x5b8] ;  /* 0x0005b80001067983 */ /* 0x001ea20000300800 */
[----:B------:R-:W-:-:S05]  /*39170*/  IADD3 R0, P6, R0, UR12, RZ ;  /* 0x0000000c00007c10 */ /* 0x000fca000ffde0ff */
[----:B------:R-:W-:Y:S01]  /*39180*/  STL [R1+0x5c0], R0 ;  /* 0x0005c00001007387 */ /* 0x000fe20000100800 */
[----:B------:R-:W-:Y:S01]  /*39190*/  UIADD3 UR4, UR4, 0x1, URZ ;  /* 0x0000000104047890 */ /* 0x000fe2000fffe03f */
[----:B------:R-:W-:-:S05]  /*391a0*/  SHF.R.S32.HI R26, RZ, 0x7, R26 ;  /* 0x00000007ff1a7819 */ /* 0x000fca000001141a */
[----:B------:R-:W-:Y:S01]  /*391b0*/  ISETP.NE.U32.AND P0, PT, R26, UR4, PT ;  /* 0x000000041a007c0c */ /* 0x000fe2000bf05070 */
[----:B--2---:R0:W-:Y:S04]  /*391c0*/  STL [R1+0x102c], R6 ;  /* 0x00102c0601007387 */ /* 0x0041e80000100800 */
[----:B0-----:R-:W2:Y:S01]  /*391d0*/  LDL.LU R6, [R1+0x5e4] ;  /* 0x0005e40001067983 */ /* 0x001ea20000300800 */
[----:B------:R-:W3:Y:S02]  /*391e0*/  LDL.LU R8, [R1+0x5b0] ;  /* 0x0005b00001087983 */ /* 0x000ee40000300800 */
[----:B------:R-:W4:Y:S02]  /*391f0*/  LDL.LU R9, [R1+0x5d4] ;  /* 0x0005d40001097983 */ /* 0x000f240000300800 */
        /* <DEDUP_REMOVED lines=26> */
[----:B--2---:R-:W-:-:S05]  /*393a0*/  IADD3.X R6, R6, UR6, RZ, P1, !PT ;  /* 0x0000000606067c10 */ /* 0x004fca0008ffe4ff */
[----:B------:R0:W-:Y:S04]  /*393b0*/  STL [R1+0x5e4], R6 ;  /* 0x0005e40601007387 */ /* 0x0001e80000100800 */
[----:B0-----:R-:W2:Y:S02]  /*393c0*/  LDL.LU R6, [R1+0x102c] ;  /* 0x00102c0001067983 */ /* 0x001ea40000300800 */
[----:B--2---:R-:W-:-:S05]  /*393d0*/  IADD3 R6, P1, R6, UR12, RZ ;  /* 0x0000000c06067c10 */ /* 0x004fca000ff3e0ff */
[----:B------:R0:W-:Y:S04]  /*393e0*/  STL [R1+0x5b8], R6 ;  /* 0x0005b80601007387 */ /* 0x0001e80000100800 */
[----:B0-----:R-:W2:Y:S01]  /*393f0*/  LDL.LU R6, [R1+0x1028] ;  /* 0x0010280001067983 */ /* 0x001ea20000300800 */
[----:B----4-:R-:W-:Y:S01]  /*39400*/  IADD3.X R9, R9, UR6, RZ, P3, !PT ;  /* 0x0000000609097c10 */ /* 0x010fe20009ffe4ff */
[----:B---3--:R-:W-:Y:S01]  /*39410*/  IADD3 R10, P3, R10, UR12, RZ ;  /* 0x0000000c0a0a7c10 */ /* 0x008fe2000ff7e0ff */
        /* <DEDUP_REMOVED lines=18> */
[----:B--2---:R-:W-:Y:S01]  /*39540*/  IADD3.X R6, R6, UR6, RZ, P2, !PT ;  /* 0x0000000606067c10 */ /* 0x004fe200097fe4ff */
[----:B------:R-:W-:-:S04]  /*39550*/  IADD3 R8, P2, R8, UR12, RZ ;  /* 0x0000000c08087c10 */ /* 0x000fc8000ff5e0ff */
[----:B------:R0:W-:Y:S01]  /*39560*/  STL [R1+0x5dc], R6 ;  /* 0x0005dc0601007387 */ /* 0x0001e20000100800 */
[----:B------:R-:W-:Y:S02]  /*39570*/  STL [R1+0x5b0], R8 ;  /* 0x0005b00801007387 */ /* 0x000fe40000100800 */
[----:B------:R-:W-:Y:S02]  /*39580*/  STL [R1+0x5d4], R9 ;  /* 0x0005d40901007387 */ /* 0x000fe40000100800 */
[----:B------:R-:W-:Y:S01]  /*39590*/  STL [R1+0x5a8], R10 ;  /* 0x0005a80a01007387 */ /* 0x000fe20000100800 */
[----:B------:R-:W-:Y:S01]  /*395a0*/  STL [R1+0x5cc], R11 ;  /* 0x0005cc0b01007387 */ /* 0x000fe20000100800 */
[----:B------:R-:W-:Y:S02]  /*395b0*/  STL [R1+0x5a0], R7 ;  /* 0x0005a00701007387 */ /* 0x000fe40000100800 */
[----:B------:R-:W-:Y:S02]  /*395c0*/  STL [R1+0x5c4], R24 ;  /* 0x0005c41801007387 */ /* 0x000fe40000100800 */
[----:B------:R-:W-:Y:S01]  /*395d0*/  STL [R1+0x598], R25 ;  /* 0x0005981901007387 */ /* 0x000fe20000100800 */
[----:B------:R-:W-:Y:S01]  /*395e0*/  IADD3.X R14, R14, UR6, RZ, P2, !PT ;  /* 0x000000060e0e7c10 */ /* 0x000fe200097fe4ff */
[----:B------:R-:W-:Y:S01]  /*395f0*/  STL [R1+0x5bc], R26 ;  /* 0x0005bc1a01007387 */ /* 0x000fe20000100800 */
[----:B------:R-:W-:Y:S01]  /*39600*/  IADD3 R15, P2, R15, UR12, RZ ;  /* 0x0000000c0f0f7c10 */ /* 0x000fe2000ff5e0ff */
        /* <DEDUP_REMOVED lines=11> */
[----:B------:R-:W-:Y:S01]  /*396c0*/  IADD3.X R29, R29, UR6, RZ, P2, !PT ;  /* 0x000000061d1d7c10 */ /* 0x000fe200097fe4ff */
[----:B------:R-:W-:Y:S01]  /*396d0*/  STL [R1+0x58c], R22 ;  /* 0x00058c1601007387 */ /* 0x000fe20000100800 */
[----:B------:R-:W-:Y:S01]  /*396e0*/  IADD3 R28, P2, R28, UR12, RZ ;  /* 0x0000000c1c1c7c10 */ /* 0x000fe2000ff5e0ff */
[----:B------:R-:W-:Y:S01]  /*396f0*/  STL [R1+0x560], R21 ;  /* 0x0005601501007387 */ /* 0x000fe20000100800 */
[----:B------:R-:W-:Y:S02]  /*39700*/  STL [R1+0x584], R5 ;  /* 0x0005840501007387 */ /* 0x000fe40000100800 */
[----:B------:R-:W-:Y:S02]  /*39710*/  STL [R1+0x558], R4 ;  /* 0x0005580401007387 */ /* 0x000fe40000100800 */
[----:B------:R-:W-:Y:S01]  /*39720*/  STL [R1+0x57c], R29 ;  /* 0x00057c1d01007387 */ /* 0x000fe20000100800 */
[----:B------:R-:W-:Y:S01]  /*39730*/  STL [R1+0x550], R28 ;  /* 0x0005501c01007387 */ /* 0x000fe20000100800 */
[----:B0-----:R-:W2:Y:S01]  /*39740*/  LDL.LU R6, [R1+0x538] ;  /* 0x0005380001067983 */ /* 0x001ea20000300800 */
[----:B------:R-:W-:Y:S01]  /*39750*/  IADD3.X R3, R3, UR6, RZ, P3, !PT ;  /* 0x0000000603037c10 */ /* 0x000fe20009ffe4ff */
[----:B------:R-:W-:-:S04]  /*39760*/  IADD3 R2, P3, R2, UR12, RZ ;  /* 0x0000000c02027c10 */ /* 0x000fc8000ff7e0ff */
[----:B------:R-:W-:Y:S04]  /*39770*/  STL [R1+0x574], R3 ;  /* 0x0005740301007387 */ /* 0x000fe80000100800 */
[----:B--2---:R0:W-:Y:S01]  /*39780*/  STL [R1+0x1020], R6 ;  /* 0x0010200601007387 */ /* 0x0041e20000100800 */
[----:B------:R-:W-:Y:S03]  /*39790*/  STL [R1+0x548], R2 ;  /* 0x0005480201007387 */ /* 0x000fe60000100800 */
[----:B0-----:R-:W2:Y:S01]  /*397a0*/  LDL.LU R6, [R1+0x564] ;  /* 0x0005640001067983 */ /* 0x001ea20000300800 */
[----:B------:R-:W-:-:S05]  /*397b0*/  IADD3.X R0, R0, UR6, RZ, P4, !PT ;  /* 0x0000000600007c10 */ /* 0x000fca000a7fe4ff */
[----:B------:R-:W-:Y:S04]  /*397c0*/  STL [R1+0x56c], R0 ;  /* 0x00056c0001007387 */ /* 0x000fe80000100800 */
        /* <DEDUP_REMOVED lines=30> */
[----:B--2---:R-:W-:-:S05]  /*399b0*/  IADD3 R6, P4, R6, UR12, RZ ;  /* 0x0000000c06067c10 */ /* 0x004fca000ff9e0ff */
[----:B------:R0:W-:Y:S04]  /*399c0*/  STL [R1+0x540], R6 ;  /* 0x0005400601007387 */ /* 0x0001e80000100800 */
[----:B0-----:R-:W2:Y:S02]  /*399d0*/  LDL.LU R6, [R1+0x1024] ;  /* 0x0010240001067983 */ /* 0x001ea40000300800 */
[----:B--2---:R-:W-:-:S05]  /*399e0*/  IADD3.X R6, R6, UR6, RZ, P5, !PT ;  /* 0x0000000606067c10 */ /* 0x004fca000affe4ff */
[----:B------:R0:W-:Y:S04]  /*399f0*/  STL [R1+0x564], R6 ;  /* 0x0005640601007387 */ /* 0x0001e80000100800 */
[----:B0-----:R-:W2:Y:S01]  /*39a00*/  LDL.LU R6, [R1+0x1020] ;  /* 0x0010200001067983 */ /* 0x001ea20000300800 */
[----:B---3--:R-:W-:Y:S01]  /*39a10*/  IADD3.X R8, R8, UR6, RZ, P6, !PT ;  /* 0x0000000608087c10 */ /* 0x008fe2000b7fe4ff */
[----:B----4-:R-:W-:Y:S01]  /*39a20*/  IADD3 R9, P6, R9, UR12, RZ ;  /* 0x0000000c09097c10 */ /* 0x010fe2000ffde0ff */
        /* <DEDUP_REMOVED lines=19> */
[----:B--2---:R-:W-:-:S05]  /*39b60*/  IADD3 R6, P5, R6, UR12, RZ ;  /* 0x0000000c06067c10 */ /* 0x004fca000ffbe0ff */
[----:B------:R0:W-:Y:S01]  /*39b70*/  STL [R1+0x538], R6 ;  /* 0x0005380601007387 */ /* 0x0001e20000100800 */
[----:B------:R-:W-:Y:S02]  /*39b80*/  STL [R1+0x55c], R8 ;  /* 0x00055c0801007387 */ /* 0x000fe40000100800 */
[----:B------:R-:W-:Y:S02]  /*39b90*/  STL [R1+0x530], R9 ;  /* 0x0005300901007387 */ /* 0x000fe40000100800 */
[----:B------:R-:W-:Y:S01]  /*39ba0*/  STL [R1+0x554], R10 ;  /* 0x0005540a01007387 */ /* 0x000fe20000100800 */
[----:B------:R-:W-:Y:S01]  /*39bb0*/  STL [R1+0x528], R11 ;  /* 0x0005280b01007387 */ /* 0x000fe20000100800 */
        /* <DEDUP_REMOVED lines=1740> */
[----:B------:R-:W-:Y:S02]  /*40880*/  IADD3.X R26, R26, UR7, RZ, P4, !PT ;  /* 0x000000071a1a7c10 */ /* 0x000fe4000a7fe4ff */
[----:B------:R-:W-:Y:S02]  /*40890*/  IADD3.X R27, R27, UR7, RZ, P5, !PT ;  /* 0x000000071b1b7c10 */ /* 0x000fe4000affe4ff */
[----:B------:R-:W-:Y:S02]  /*408a0*/  IADD3.X R15, R15, UR7, RZ, P1, !PT ;  /* 0x000000070f0f7c10 */ /* 0x000fe40008ffe4ff */
[----:B------:R-:W-:Y:S02]  /*408b0*/  IADD3.X R14, R14, UR7, RZ, P6, !PT ;  /* 0x000000070e0e7c10 */ /* 0x000fe4000b7fe4ff */
[----:B--2---:R-:W-:-:S05]  /*408c0*/  IADD3 R6, P2, R6, UR9, RZ ;  /* 0x0000000906067c10 */ /* 0x004fca000ff5e0ff */
[----:B------:R0:W-:Y:S04]  /*408d0*/  STL [R1+0x688], R6 ;  /* 0x0006880601007387 */ /* 0x0001e80000100800 */
[----:B0-----:R0:W5:Y:S01]  /*408e0*/  LDL.LU R6, [R1+0xf8c] ;  /* 0x000f8c0001067983 */ /* 0x0011620000300800 */
[----:B------:R1:W-:Y:S03]  /*408f0*/  STL [R1+0x6ac], R13 ;  /* 0x0006ac0d01007387 */ /* 0x0003e60000100800 */
[----:B-1----:R0:W5:Y:S01]  /*40900*/  LDL.LU R13, [R1+0xf88] ;  /* 0x000f8800010d7983 */ /* 0x0021620000300800 */
[----:B------:R1:W-:Y:S03]  /*40910*/  STL [R1+0x680], R12 ;  /* 0x0006800c01007387 */ /* 0x0003e60000100800 */
[----:B-1----:R0:W5:Y:S01]  /*40920*/  LDL.LU R12, [R1+0xf84] ;  /* 0x000f8400010c7983 */ /* 0x0021620000300800 */
[----:B------:R1:W-:Y:S03]  /*40930*/  STL [R1+0x6a4], R20 ;  /* 0x0006a41401007387 */ /* 0x0003e60000100800 */
[----:B-1----:R0:W5:Y:S01]  /*40940*/  LDL.LU R20, [R1+0xf80] ;  /* 0x000f800001147983 */ /* 0x0021620000300800 */
[----:B------:R1:W-:Y:S01]  /*40950*/  STL [R1+0x678], R19 ;  /* 0x0006781301007387 */ /* 0x0003e20000100800 */
[----:B------:R-:W-:-:S02]  /*40960*/  IADD3.X R5, R5, UR7, RZ, P2, !PT ;  /* 0x0000000705057c10 */ /* 0x000fc400097fe4ff */
[----:B-1----:R0:W5:Y:S01]  /*40970*/  LDL.LU R19, [R1+0xf7c] ;  /* 0x000f7c0001137983 */ /* 0x0021620000300800 */
[----:B------:R1:W-:Y:S01]  /*40980*/  STL [R1+0x69c], R18 ;  /* 0x00069c1201007387 */ /* 0x0003e20000100800 */
[----:B------:R-:W-:Y:S02]  /*40990*/  IADD3 R4, P2, R4, UR9, RZ ;  /* 0x0000000904047c10 */ /* 0x000fe4000ff5e0ff */
[----:B-1----:R0:W5:Y:S01]  /*409a0*/  LDL.LU R18, [R1+0xf78] ;  /* 0x000f780001127983 */ /* 0x0021620000300800 */
[----:B------:R1:W-:Y:S03]  /*409b0*/  STL [R1+0x670], R17 ;  /* 0x0006701101007387 */ /* 0x0003e60000100800 */
        /* <DEDUP_REMOVED lines=24> */
[----:B------:R0:W-:Y:S02]  /*40b40*/  STL [R1+0x640], R8 ;  /* 0x0006400801007387 */ /* 0x0001e40000100800 */
[----:B------:R0:W-:Y:S02]  /*40b50*/  STL [R1+0x664], R9 ;  /* 0x0006640901007387 */ /* 0x0001e40000100800 */
[----:B------:R0:W-:Y:S01]  /*40b60*/  STL [R1+0x638], R10 ;  /* 0x0006380a01007387 */ /* 0x0001e20000100800 */
[----:B------:R0:W-:Y:S01]  /*40b70*/  STL [R1+0x65c], R11 ;  /* 0x00065c0b01007387 */ /* 0x0001e20000100800 */
[----:B------:R0:W-:Y:S02]  /*40b80*/  STL [R1+0x630], R7 ;  /* 0x0006300701007387 */ /* 0x0001e40000100800 */
[----:B------:R0:W-:Y:S02]  /*40b90*/  STL [R1+0x654], R24 ;  /* 0x0006541801007387 */ /* 0x0001e40000100800 */
[----:B------:R0:W-:Y:S01]  /*40ba0*/  STL [R1+0x64c], R25 ;  /* 0x00064c1901007387 */ /* 0x0001e20000100800 */
[----:B------:R0:W-:Y:S01]  /*40bb0*/  STL [R1+0x644], R26 ;  /* 0x0006441a01007387 */ /* 0x0001e20000100800 */
[----:B------:R0:W-:Y:S02]  /*40bc0*/  STL [R1+0x62c], R15 ;  /* 0x00062c0f01007387 */ /* 0x0001e40000100800 */
[----:B------:R0:W-:Y:S02]  /*40bd0*/  STL [R1+0x63c], R27 ;  /* 0x00063c1b01007387 */ /* 0x0001e40000100800 */
[----:B------:R0:W-:Y:S01]  /*40be0*/  STL [R1+0x634], R14 ;  /* 0x0006340e01007387 */ /* 0x0001e20000100800 */
[----:B------:R-:W-:Y:S01]  /*40bf0*/  @!P0 CALL.REL.NOINC `(.L_x_2) ;  /* 0x0000001000008944 */ /* 0x000fe20003c00000 */
[----:B------:R-:W-:Y:S05]  /*40c00*/  BRA `(.L_x_3) ;  /* 0xfffda82000007947 */ /* 0x000fea000383ffff */
.L_x_2:
[----:B-----5:R1:W-:Y:S04]  /*40c10*/  STL [R1+0xffc], R23 ;  /* 0x000ffc1701007387 */ /* 0x0203e80000100800 */
[----:B-1----:R-:W2:Y:S04]  /*40c20*/  LDL.LU R23, [R1+0x180] ;  /* 0x0001800001177983 */ /* 0x002ea80000300800 */
[----:B--2---:R1:W-:Y:S04]  /*40c30*/  STL [R1+0x1000], R23 ;  /* 0x0010001701007387 */ /* 0x0043e80000100800 */
        /* <DEDUP_REMOVED lines=22> */
[----:B------:R2:W-:Y:S01]  /*40da0*/  STL [R1+0xff8], R21 ;  /* 0x000ff81501007387 */ /* 0x0005e20000100800 */
[----:B-1----:R-:W-:-:S03]  /*40db0*/  IMAD.MOV.U32 R23, RZ, RZ, R13 ;  /* 0x000000ffff177224 */ /* 0x002fc600078e000d */
[----:B--2---:R-:W2:Y:S04]  /*40dc0*/  LDL.LU R21, [R1+0x190] ;  /* 0x0001900001157983 */ /* 0x004ea80000300800 */
        /* <DEDUP_REMOVED lines=26> */
[----:B------:R1:W-:Y:S04]  /*40f70*/  STL [R1+0xff0], R20 ;  /* 0x000ff01401007387 */ /* 0x0003e80000100800 */
[----:B-1----:R-:W2:Y:S04]  /*40f80*/  LDL.LU R20, [R1+0x1b0] ;  /* 0x0001b00001147983 */ /* 0x002ea80000300800 */
[----:B------:R1:W-:Y:S04]  /*40f90*/  STL [R1+0xfec], R12 ;  /* 0x000fec0c01007387 */ /* 0x0003e80000100800 */
[----:B-1----:R-:W3:Y:S04]  /*40fa0*/  LDL.LU R12, [R1+0x280] ;  /* 0x00028000010c7983 */ /* 0x002ee80000300800 */
[----:B------:R1:W-:Y:S04]  /*40fb0*/  STL [R1+0xfe8], R18 ;  /* 0x000fe81201007387 */ /* 0x0003e80000100800 */
[----:B-1----:R-:W3:Y:S04]  /*40fc0*/  LDL.LU R18, [R1+0x260] ;  /* 0x0002600001127983 */ /* 0x002ee80000300800 */
[----:B------:R1:W-:Y:S04]  /*40fd0*/  STL [R1+0xfe4], R19 ;  /* 0x000fe41301007387 */ /* 0x0003e80000100800 */
[----:B-1----:R-:W4:Y:S04]  /*40fe0*/  LDL.LU R19, [R1+0x220] ;  /* 0x0002200001137983 */ /* 0x002f280000300800 */
[----:B------:R1:W-:Y:S04]  /*40ff0*/  STL [R1+0xfe0], R16 ;  /* 0x000fe01001007387 */ /* 0x0003e80000100800 */
[----:B-1----:R-:W4:Y:S04]  /*41000*/  LDL.LU R16, [R1+0x230] ;  /* 0x0002300001107983 */ /* 0x002f280000300800 */
[----:B------:R1:W-:Y:S04]  /*41010*/  STL [R1+0xfdc], R17 ;  /* 0x000fdc1101007387 */ /* 0x0003e80000100800 */
[----:B-1----:R-:W2:Y:S04]  /*41020*/  LDL.LU R17, [R1+0x24c] ;  /* 0x00024c0001117983 */ /* 0x002ea80000300800 */
        /* <DEDUP_REMOVED lines=13> */
[----:B------:R0:W-:Y:S01]  /*41100*/  STL [R1+0xf8c], R5 ;  /* 0x000f8c0501007387 */ /* 0x0001e20000100800 */
[----:B------:R-:W-:-:S03]  /*41110*/  F2FP.PACK_AB R23, R21, R23 ;  /* 0x000000171517723e */ /* 0x000fc600000000ff */
        /* <DEDUP_REMOVED lines=13> */
[----:B------:R-:W2:Y:S04]  /*411f0*/  LDL.LU R21, [R1+0x105c] ;  /* 0x00105c0001157983 */ /* 0x000ea80000300800 */
[----:B------:R0:W-:Y:S04]  /*41200*/  STL [R1+0x9c], R23 ;  /* 0x00009c1701007387 */ /* 0x0001e80000100800 */
[----:B0-----:R-:W2:Y:S02]  /*41210*/  LDL.LU R23, [R1+0x1058] ;  /* 0x0010580001177983 */ /* 0x001ea40000300800 */
[----:B--2---:R-:W-:-:S02]  /*41220*/  F2FP.PACK_AB R23, R21, R23 ;  /* 0x000000171517723e */ /* 0x004fc400000000ff */
        /* <DEDUP_REMOVED lines=42> */
[----:B0-----:R-:W2:Y:S01]  /*414d0*/  LDL.LU R23, [R1+0x1000] ;  /* 0x0010000001177983 */ /* 0x001ea20000300800 */
[----:B------:R-:W-:Y:S02]  /*414e0*/  F2FP.PACK_AB R20, R22, R20 ;  /* 0x000000141614723e */ /* 0x000fe400000000ff */
[----:B---3--:R-:W-:-:S02]  /*414f0*/  F2FP.PACK_AB R18, R12, R18 ;  /* 0x000000120c12723e */ /* 0x008fc400000000ff */
[----:B----4-:R-:W-:Y:S02]  /*41500*/  F2FP.PACK_AB R16, R19, R16 ;  /* 0x000000101310723e */ /* 0x010fe400000000ff */
[----:B------:R-:W-:Y:S02]  /*41510*/  F2FP.PACK_AB R2, R17, R2 ;  /* 0x000000021102723e */ /* 0x000fe400000000ff */
[----:B--2---:R-:W-:Y:S02]  /*41520*/  F2FP.PACK_AB R21, R23, R21 ;  /* 0x000000151715723e */ /* 0x004fe400000000ff */
[----:B------:R-:W2:Y:S04]  /*41530*/  LDL.LU R23, [R1+0xffc] ;  /* 0x000ffc0001177983 */ /* 0x000ea80000300800 */
[----:B------:R0:W-:Y:S04]  /*41540*/  STL [R1+0x6c], R21 ;  /* 0x00006c1501007387 */ /* 0x0001e80000100800 */
[----:B0-----:R-:W3:Y:S04]  /*41550*/  LDL.LU R21, [R1+0xff8] ;  /* 0x000ff80001157983 */ /* 0x001ee80000300800 */
[----:B------:R-:W3:Y:S04]  /*41560*/  LDL.LU R22, [R1+0xff4] ;  /* 0x000ff40001167983 */ /* 0x000ee80000300800 */
[----:B------:R0:W-:Y:S04]  /*41570*/  STL [R1+0x68], R20 ;  /* 0x0000681401007387 */ /* 0x0001e80000100800 */
[----:B0-----:R-:W4:Y:S04]  /*41580*/  LDL.LU R20, [R1+0xff0] ;  /* 0x000ff00001147983 */ /* 0x001f280000300800 */
[----:B------:R-:W4:Y:S04]  /*41590*/  LDL.LU R12, [R1+0xfec] ;  /* 0x000fec00010c7983 */ /* 0x000f280000300800 */
[----:B------:R0:W-:Y:S04]  /*415a0*/  STL [R1+0x64], R18 ;  /* 0x0000641201007387 */ /* 0x0001e80000100800 */
[----:B0-----:R-:W4:Y:S04]  /*415b0*/  LDL.LU R18, [R1+0xfe8] ;  /* 0x000fe80001127983 */ /* 0x001f280000300800 */
[----:B------:R-:W4:Y:S04]  /*415c0*/  LDL.LU R19, [R1+0xfe4] ;  /* 0x000fe40001137983 */ /* 0x000f280000300800 */
[----:B------:R0:W-:Y:S04]  /*415d0*/  STL [R1+0x60], R16 ;  /* 0x0000601001007387 */ /* 0x0001e80000100800 */
[----:B0-----:R-:W4:Y:S04]  /*415e0*/  LDL.LU R16, [R1+0xfe0] ;  /* 0x000fe00001107983 */ /* 0x001f280000300800 */
[----:B------:R-:W4:Y:S04]  /*415f0*/  LDL.LU R17, [R1+0xfdc] ;  /* 0x000fdc0001117983 */ /* 0x000f280000300800 */
[----:B------:R0:W-:Y:S02]  /*41600*/  STL [R1+0x5c], R2 ;  /* 0x00005c0201007387 */ /* 0x0001e40000100800 */
[----:B0-----:R-:W-:-:S02]  /*41610*/  F2FP.PACK_AB R2, R0, R28 ;  /* 0x0000001c0002723e */ /* 0x001fc400000000ff */
[----:B------:R-:W-:Y:S02]  /*41620*/  F2FP.PACK_AB R0, R3, R29 ;  /* 0x0000001d0300723e */ /* 0x000fe400000000ff */
[----:B------:R-:W-:Y:S01]  /*41630*/  F2FP.PACK_AB R3, R4, R5 ;  /* 0x000000050403723e */ /* 0x000fe200000000ff */
[----:B------:R0:W-:Y:S04]  /*41640*/  STL [R1+0x58], R2 ;  /* 0x0000580201007387 */ /* 0x0001e80000100800 */
[----:B------:R1:W-:Y:S04]  /*41650*/  STL [R1+0x54], R0 ;  /* 0x0000540001007387 */ /* 0x0003e80000100800 */
[----:B------:R1:W-:Y:S01]  /*41660*/  STL [R1+0x50], R3 ;  /* 0x0000500301007387 */ /* 0x0003e20000100800 */
[----:B0-----:R-:W-:-:S02]  /*41670*/  F2FP.PACK_AB R2, R8, R9 ;  /* 0x000000090802723e */ /* 0x001fc400000000ff */
[----:B-1----:R-:W-:-:S03]  /*41680*/  F2FP.PACK_AB R0, R10, R11 ;  /* 0x0000000b0a00723e */ /* 0x002fc600000000ff */
[----:B------:R0:W-:Y:S01]  /*41690*/  STL [R1+0x4c], R2 ;  /* 0x00004c0201007387 */ /* 0x0001e20000100800 */
[----:B------:R-:W-:-:S03]  /*416a0*/  F2FP.PACK_AB R3, R6, R7 ;  /* 0x000000070603723e */ /* 0x000fc600000000ff */
[----:B------:R1:W-:Y:S04]  /*416b0*/  STL [R1+0x48], R0 ;  /* 0x0000480001007387 */ /* 0x0003e80000100800 */
[----:B------:R1:W-:Y:S01]  /*416c0*/  STL [R1+0x44], R3 ;  /* 0x0000440301007387 */ /* 0x0003e20000100800 */
[----:B0-----:R-:W-:Y:S02]  /*416d0*/  F2FP.PACK_AB R2, R24, R25 ;  /* 0x000000191802723e */ /* 0x001fe400000000ff */
[----:B-1----:R-:W-:-:S03]  /*416e0*/  F2FP.PACK_AB R0, R26, R27 ;  /* 0x0000001b1a00723e */ /* 0x002fc600000000ff */
[----:B------:R2:W-:Y:S01]  /*416f0*/  STL [R1+0x40], R2 ;  /* 0x0000400201007387 */ /* 0x0005e20000100800 */
[----:B------:R-:W-:-:S03]  /*41700*/  F2FP.PACK_AB R3, R13, R14 ;  /* 0x0000000e0d03723e */ /* 0x000fc600000000ff */
[----:B------:R3:W-:Y:S04]  /*41710*/  STL [R1+0x3c], R0 ;  /* 0x00003c0001007387 */ /* 0x0007e80000100800 */
[----:B------:R4:W-:Y:S01]  /*41720*/  STL [R1+0x38], R3 ;  /* 0x0000380301007387 */ /* 0x0009e20000100800 */
[----:B--2---:R-:W-:-:S05]  /*41730*/  F2FP.PACK_AB R2, R15, R23 ;  /* 0x000000170f02723e */ /* 0x004fca00000000ff */
[----:B------:R0:W-:Y:S01]  /*41740*/  STL [R1+0x34], R2 ;  /* 0x0000340201007387 */ /* 0x0001e20000100800 */
[----:B---3--:R-:W-:-:S05]  /*41750*/  F2FP.PACK_AB R0, R22, R21 ;  /* 0x000000151600723e */ /* 0x008fca00000000ff */
[----:B------:R1:W-:Y:S01]  /*41760*/  STL [R1+0x30], R0 ;  /* 0x0000300001007387 */ /* 0x0003e20000100800 */
[----:B----4-:R-:W-:-:S05]  /*41770*/  F2FP.PACK_AB R3, R12, R20 ;  /* 0x000000140c03723e */ /* 0x010fca00000000ff */
[----:B------:R-:W-:Y:S04]  /*41780*/  STL [R1+0x2c], R3 ;  /* 0x00002c0301007387 */ /* 0x000fe80000100800 */
[----:B------:R-:W2:Y:S01]  /*41790*/  LDL.LU R7, [R1+0x174] ;  /* 0x0001740001077983 */ /* 0x000ea20000300800 */
[----:B0-----:R-:W-:-:S05]  /*417a0*/  F2FP.PACK_AB R2, R19, R18 ;  /* 0x000000121302723e */ /* 0x001fca00000000ff */
[----:B------:R-:W-:Y:S01]  /*417b0*/  STL [R1+0x28], R2 ;  /* 0x0000280201007387 */ /* 0x000fe20000100800 */
[----:B-1----:R-:W-:-:S03]  /*417c0*/  F2FP.PACK_AB R0, R17, R16 ;  /* 0x000000101100723e */ /* 0x002fc600000000ff */
[----:B--2---:R0:W-:Y:S04]  /*417d0*/  STL [R1+0xf94], R7 ;  /* 0x000f940701007387 */ /* 0x0041e80000100800 */
[----:B------:R-:W-:Y:S04]  /*417e0*/  STL [R1+0x24], R0 ;  /* 0x0000240001007387 */ /* 0x000fe80000100800 */
[----:B0-----:R-:W2:Y:S04]  /*417f0*/  LDL.LU R7, [R1+0x308] ;  /* 0x0003080001077983 */ /* 0x001ea80000300800 */
[----:B--2---:R0:W-:Y:S04]  /*41800*/  STL [R1+0xf9c], R7 ;  /* 0x000f9c0701007387 */ /* 0x0041e80000100800 */
        /* <DEDUP_REMOVED lines=15> */
[----:B------:R-:W3:Y:S04]  /*41900*/  LDL.LU R5, [R1+0x2b4] ;  /* 0x0002b40001057983 */ /* 0x000ee80000300800 */
[----:B---3--:R0:W-:Y:S04]  /*41910*/  STL [R1+0xf90], R5 ;  /* 0x000f900501007387 */ /* 0x0081e80000100800 */
[----:B0-----:R-:W3:Y:S04]  /*41920*/  LDL.LU R5, [R1+0x1c4] ;  /* 0x0001c40001057983 */ /* 0x001ee80000300800 */
        /* <DEDUP_REMOVED lines=17> */
[----:B0-----:R-:W2:Y:S04]  /*41a40*/  LDL.LU R5, [R1+0x1e0] ;  /* 0x0001e00001057983 */ /* 0x001ea80000300800 */
[----:B------:R-:W3:Y:S04]  /*41a50*/  LDL.LU R6, [R1+0x2c4] ;  /* 0x0002c40001067983 */ /* 0x000ee80000300800 */
[----:B------:R-:W4:Y:S04]  /*41a60*/  LDL.LU R4, [R1+0x2d4] ;  /* 0x0002d40001047983 */ /* 0x000f280000300800 */
[----:B------:R-:W2:Y:S04]  /*41a70*/  LDL.LU R11, [R1+0x170] ;  /* 0x00017000010b7983 */ /* 0x000ea80000300800 */
[----:B--2---:R0:W-:Y:S04]  /*41a80*/  STL [R1+0xf84], R11 ;  /* 0x000f840b01007387 */ /* 0x0041e80000100800 */
[----:B0-----:R-:W2:Y:S04]  /*41a90*/  LDL.LU R11, [R1+0x2f4] ;  /* 0x0002f400010b7983 */ /* 0x001ea80000300800 */
        /* <DEDUP_REMOVED lines=27> */
[----:B------:R-:W2:Y:S01]  /*41c50*/  LDL.LU R29, [R1+0x318] ;  /* 0x00031800011d7983 */ /* 0x000ea20000300800 */
[----:B------:R-:W-:-:S03]  /*41c60*/  F2FP.PACK_AB R7, R5, R7 ;  /* 0x000000070507723e */ /* 0x000fc600000000ff */
        /* <DEDUP_REMOVED lines=49> */
[----:B------:R0:W-:Y:S04]  /*41f80*/  STL [R1], R7 ;  /* 0x0000000701007387 */ /* 0x0001e80000100800 */
[----:B0-----:R-:W2:Y:S02]  /*41f90*/  LDL.LU R7, [R1+0xf94] ;  /* 0x000f940001077983 */ /* 0x001ea40000300800 */
[----:B--2---:R-:W-:-:S02]  /*41fa0*/  F2FP.PACK_AB R7, R5, R7 ;  /* 0x000000070507723e */ /* 0x004fc400000000ff */
[----:B------:R-:W3:Y:S02]  /*41fb0*/  LDL.LU R5, [R1+0xf90] ;  /* 0x000f900001057983 */ /* 0x000ee40000300800 */
[----:B---3--:R-:W-:Y:S02]  /*41fc0*/  F2FP.PACK_AB R6, R5, R6 ;  /* 0x000000060506723e */ /* 0x008fe400000000ff */
[----:B------:R-:W4:Y:S02]  /*41fd0*/  LDL.LU R5, [R1+0xf8c] ;  /* 0x000f8c0001057983 */ /* 0x000f240000300800 */
[----:B----4-:R-:W-:Y:S02]  /*41fe0*/  F2FP.PACK_AB R5, R4, R5 ;  /* 0x000000050405723e */ /* 0x010fe400000000ff */
[----:B------:R-:W2:Y:S02]  /*41ff0*/  LDL.LU R4, [R1+0xf88] ;  /* 0x000f880001047983 */ /* 0x000ea40000300800 */
[----:B--2---:R-:W-:-:S02]  /*42000*/  F2FP.PACK_AB R4, R11, R4 ;  /* 0x000000040b04723e */ /* 0x004fc400000000ff */
[----:B------:R-:W2:Y:S02]  /*42010*/  LDL.LU R11, [R1+0xf84] ;  /* 0x000f8400010b7983 */ /* 0x000ea40000300800 */
[----:B--2---:R-:W-:Y:S02]  /*42020*/  F2FP.PACK_AB R11, R10, R11 ;  /* 0x0000000b0a0b723e */ /* 0x004fe400000000ff */
[----:B------:R-:W2:Y:S02]  /*42030*/  LDL.LU R10, [R1+0xf80] ;  /* 0x000f8000010a7983 */ /* 0x000ea40000300800 */
[----:B--2---:R-:W-:Y:S02]  /*42040*/  F2FP.PACK_AB R10, R9, R10 ;  /* 0x0000000a090a723e */ /* 0x004fe400000000ff */
        /* <DEDUP_REMOVED lines=16> */
[----:B------:R-:W2:Y:S01]  /*42150*/  LDL.LU R29, [R1+0xf5c] ;  /* 0x000f5c00011d7983 */ /* 0x000ea20000300800 */
[----:B------:R-:W-:Y:S02]  /*42160*/  F2FP.PACK_AB R16, R3, R16 ;  /* 0x000000100310723e */ /* 0x000fe400000000ff */
[----:B------:R-:W-:Y:S02]  /*42170*/  F2FP.PACK_AB R23, R28, R23 ;  /* 0x000000171c17723e */ /* 0x000fe400000000ff */
[----:B------:R-:W-:Y:S02]  /*42180*/  F2FP.PACK_AB R22, R0, R22 ;  /* 0x000000160016723e */ /* 0x000fe400000000ff */
[----:B------:R-:W-:-:S02]  /*42190*/  F2FP.PACK_AB R21, R2, R21 ;  /* 0x000000150215723e */ /* 0x000fc400000000ff */
[----:B--2---:R-:W-:Y:S02]  /*421a0*/  F2FP.PACK_AB R17, R29, R17 ;  /* 0x000000111d11723e */ /* 0x004fe400000000ff */
[----:B------:R-:W2:Y:S04]  /*421b0*/  LDL.LU R29, [R1+0xf58] ;  /* 0x000f5800011d7983 */ /* 0x000ea80000300800 */
[----:B------:R-:W3:Y:S04]  /*421c0*/  LDL.LU R3, [R1+0xf54] ;  /* 0x000f540001037983 */ /* 0x000ee80000300800 */
[----:B------:R-:W3:Y:S04]  /*421d0*/  LDL.LU R28, [R1+0xf50] ;  /* 0x000f5000011c7983 */ /* 0x000ee80000300800 */
[----:B------:R-:W4:Y:S04]  /*421e0*/  LDL.LU R0, [R1+0xf4c] ;  /* 0x000f4c0001007983 */ /* 0x000f280000300800 */
[----:B------:R-:W4:Y:S01]  /*421f0*/  LDL.LU R2, [R1+0xf48] ;  /* 0x000f480001027983 */ /* 0x000f220000300800 */
[----:B------:R-:W-:-:S02]  /*42200*/  F2FP.PACK_AB R20, R24, R20 ;  /* 0x000000141814723e */ /* 0x000fc400000000ff */
[----:B------:R-:W-:Y:S02]  /*42210*/  F2FP.PACK_AB R27, R25, R27 ;  /* 0x0000001b191b723e */ /* 0x000fe400000000ff */
[----:B--2---:R-:W-:Y:S02]  /*42220*/  F2FP.PACK_AB R26, R26, R29 ;  /* 0x0000001d1a1a723e */ /* 0x004fe400000000ff */
[----:B---3--:R-:W-:Y:S02]  /*42230*/  F2FP.PACK_AB R25, R28, R3 ;  /* 0x000000031c19723e */ /* 0x008fe400000000ff */
[----:B----4-:R-:W-:Y:S02]  /*42240*/  F2FP.PACK_AB R24, R2, R0 ;  /* 0x000000000218723e */ /* 0x010fe400000000ff */
.L_x_1:
[----:B------:R-:W1:Y:S04]  /*42250*/  S2R R2, SR_TID.X ;  /* 0x0000000000027919 */ /* 0x000e680000002100 */
[----:B------:R-:W-:Y:S01]  /*42260*/  BAR.SYNC.DEFER_BLOCKING 0x0 ;  /* 0x0000000000007b1d */ /* 0x000fe20000010000 */
[----:B01----:R-:W-:-:S02]  /*42270*/  IMAD.SHL.U32 R0, R2, 0x20, RZ ;  /* 0x0000002002007824 */ /* 0x003fc400078e00ff */
[C---:B------:R-:W-:Y:S02]  /*42280*/  IMAD.SHL.U32 R28, R2.reuse, 0x4, RZ ;  /* 0x00000004021c7824 */ /* 0x040fe400078e00ff */
[----:B------:R-:W-:Y:S01]  /*42290*/  IMAD.SHL.U32 R3, R2, 0x400, RZ ;  /* 0x0000040002037824 */ /* 0x000fe200078e00ff */
[----:B------:R-:W-:Y:S01]  /*422a0*/  LOP3.LUT R0, R0, 0x60, RZ, 0xc0, !PT ;  /* 0x0000006000007812 */ /* 0x000fe200078ec0ff */
[----:B------:R-:W2:Y:S03]  /*422b0*/  LDL.LU R2, [R1+0xe44] ;  /* 0x000e440001027983 */ /* 0x000ea60000300800 */
[----:B------:R-:W-:Y:S02]  /*422c0*/  LOP3.LUT R3, R3, 0x6000, RZ, 0xc0, !PT ;  /* 0x0000600003037812 */ /* 0x000fe400078ec0ff */
[----:B------:R-:W-:Y:S02]  /*422d0*/  LOP3.LUT R0, R0, 0x70, R28, 0x78, !PT ;  /* 0x0000007000007812 */ /* 0x000fe400078e781c */
[----:B------:R-:W0:Y:S02]  /*422e0*/  S2R R28, SR_TID.X ;  /* 0x00000000001c7919 */ /* 0x000e240000002100 */
[----:B0-----:R-:W-:-:S02]  /*422f0*/  LOP3.LUT R29, R28, 0x7f, RZ, 0xc0, !PT ;  /* 0x0000007f1c1d7812 */ /* 0x001fc400078ec0ff */
[----:B--2---:R-:W-:Y:S02]  /*42300*/  IADD3 R0, R0, R3, R2 ;  /* 0x0000000300007210 */ /* 0x004fe40007ffe002 */
[----:B------:R-:W0:Y:S04]  /*42310*/  S2R R2, SR_TID.X ;  /* 0x0000000000027919 */ /* 0x000e280000002100 */
[----:B------:R1:W-:Y:S04]  /*42320*/  STS.128 [R0], R24 ;  /* 0x0000001800007388 */ /* 0x0003e80000000c00 */
[----:B-1----:R-:W2:Y:S04]  /*42330*/  LDL.LU R24, [R1+0x90] ;  /* 0x0000900001187983 */ /* 0x002ea80000300800 */
[----:B------:R-:W2:Y:S01]  /*42340*/  LDL.LU R25, [R1+0x94] ;  /* 0x0000940001197983 */ /* 0x000ea20000300800 */
[----:B0-----:R-:W-:-:S03]  /*42350*/  IMAD.SHL.U32 R2, R2, 0x1000, RZ ;  /* 0x0000100002027824 */ /* 0x001fc600078e00ff */
[----:B------:R-:W3:Y:S02]  /*42360*/  LDL.LU R26, [R1+0x98] ;  /* 0x00009800011a7983 */ /* 0x000ee40000300800 */
[----:B------:R-:W-:Y:S02]  /*42370*/  LOP3.LUT R2, R2, 0x6000, RZ, 0xc0, !PT ;  /* 0x0000600002027812 */ /* 0x000fe400078ec0ff */
[----:B------:R-:W3:Y:S03]  /*42380*/  LDL.LU R27, [R1+0x9c] ;  /* 0x00009c00011b7983 */ /* 0x000ee60000300800 */
[----:B------:R-:W-:Y:S01]  /*42390*/  IMAD R2, R29, 0x10, R2 ;  /* 0x000000101d027824 */ /* 0x000fe200078e0202 */
[----:B---3--:R-:W-:Y:S04]  /*423a0*/  STL.64 [R1+0xf80], R26 ;  /* 0x000f801a01007387 */ /* 0x008fe80000100a00 */
[----:B--2---:R0:W-:Y:S04]  /*423b0*/  STL.64 [R1+0xf78], R24 ;  /* 0x000f781801007387 */ /* 0x0041e80000100a00 */
[----:B0-----:R-:W2:Y:S04]  /*423c0*/  LDL.LU R24, [R1+0x30] ;  /* 0x0000300001187983 */ /* 0x001ea80000300800 */
[----:B------:R-:W2:Y:S04]  /*423d0*/  LDL.LU R25, [R1+0x34] ;  /* 0x0000340001197983 */ /* 0x000ea80000300800 */
[----:B------:R-:W3:Y:S04]  /*423e0*/  LDL.LU R26, [R1+0x38] ;  /* 0x00003800011a7983 */ /* 0x000ee80000300800 */
[----:B------:R-:W3:Y:S04]  /*423f0*/  LDL.LU R27, [R1+0x3c] ;  /* 0x00003c00011b7983 */ /* 0x000ee80000300800 */
        /* <DEDUP_REMOVED lines=12> */
[----:B------:R-:W-:Y:S04]  /*424c0*/  STS.128 [R0+0x400], R20 ;  /* 0x0004001400007388 */ /* 0x000fe80000000c00 */
[----:B------:R-:W-:Y:S04]  /*424d0*/  STS.128 [R0+0x80], R16 ;  /* 0x0000801000007388 */ /* 0x000fe80000000c00 */
[----:B---3--:R-:W-:Y:S04]  /*424e0*/  STL.64 [R1+0xfb0], R26 ;  /* 0x000fb01a01007387 */ /* 0x008fe80000100a00 */
[----:B--2---:R0:W-:Y:S04]  /*424f0*/  STL.64 [R1+0xfa8], R24 ;  /* 0x000fa81801007387 */ /* 0x0041e80000100a00 */
[----:B0-----:R-:W2:Y:S04]  /*42500*/  LDL.LU R24, [R1] ;  /* 0x0000000001187983 */ /* 0x001ea80000300800 */
[----:B------:R-:W2:Y:S04]  /*42510*/  LDL.LU R25, [R1+0x4] ;  /* 0x0000040001197983 */ /* 0x000ea80000300800 */
[----:B------:R-:W2:Y:S04]  /*42520*/  LDL.LU R26, [R1+0x8] ;  /* 0x00000800011a7983 */ /* 0x000ea80000300800 */
[----:B------:R-:W2:Y:S04]  /*42530*/  LDL.LU R27, [R1+0xc] ;  /* 0x00000c00011b7983 */ /* 0x000ea80000300800 */
[----:B------:R-:W3:Y:S04]  /*42540*/  LDL.LU R20, [R1+0x80] ;  /* 0x0000800001147983 */ /* 0x000ee80000300800 */
[----:B------:R-:W3:Y:S04]  /*42550*/  LDL.LU R21, [R1+0x84] ;  /* 0x0000840001157983 */ /* 0x000ee80000300800 */
[----:B------:R-:W3:Y:S04]  /*42560*/  LDL.LU R22, [R1+0x88] ;  /* 0x0000880001167983 */ /* 0x000ee80000300800 */
[----:B------:R-:W3:Y:S04]  /*42570*/  LDL.LU R23, [R1+0x8c] ;  /* 0x00008c0001177983 */ /* 0x000ee80000300800 */
[----:B------:R-:W4:Y:S04]  /*42580*/  LDL.LU R16, [R1+0x40] ;  /* 0x0000400001107983 */ /* 0x000f280000300800 */
[----:B------:R-:W4:Y:S04]  /*42590*/  LDL.LU R17, [R1+0x44] ;  /* 0x0000440001117983 */ /* 0x000f280000300800 */
[----:B------:R-:W4:Y:S04]  /*425a0*/  LDL.LU R18, [R1+0x48] ;  /* 0x0000480001127983 */ /* 0x000f280000300800 */
[----:B------:R-:W4:Y:S04]  /*425b0*/  LDL.LU R19, [R1+0x4c] ;  /* 0x00004c0001137983 */ /* 0x000f280000300800 */
[----:B------:R0:W-:Y:S04]  /*425c0*/  STS.128 [R0+0x480], R12 ;  /* 0x0004800c00007388 */ /* 0x0001e80000000c00 */
[----:B------:R1:W-:Y:S04]  /*425d0*/  STS.128 [R0+0x100], R8 ;  /* 0x0001000800007388 */ /* 0x0003e80000000c00 */
[----:B------:R5:W-:Y:S04]  /*425e0*/  STS.128 [R0+0x500], R4 ;  /* 0x0005000400007388 */ /* 0x000be80000000c00 */
[----:B0-----:R-:W3:Y:S04]  /*425f0*/  LDL.LU R12, [R1+0x70] ;  /* 0x00007000010c7983 */ /* 0x001ee80000300800 */
[----:B------:R-:W3:Y:S04]  /*42600*/  LDL.LU R13, [R1+0x74] ;  /* 0x00007400010d7983 */ /* 0x000ee80000300800 */
[----:B------:R-:W3:Y:S04]  /*42610*/  LDL.LU R14, [R1+0x78] ;  /* 0x00007800010e7983 */ /* 0x000ee80000300800 */
[----:B------:R-:W3:Y:S04]  /*42620*/  LDL.LU R15, [R1+0x7c] ;  /* 0x00007c00010f7983 */ /* 0x000ee80000300800 */
[----:B-1----:R-:W3:Y:S04]  /*42630*/  LDL.LU R8, [R1+0x60] ;  /* 0x0000600001087983 */ /* 0x002ee80000300800 */
[----:B------:R-:W3:Y:S04]  /*42640*/  LDL.LU R9, [R1+0x64] ;  /* 0x0000640001097983 */ /* 0x000ee80000300800 */
[----:B------:R-:W3:Y:S04]  /*42650*/  LDL.LU R10, [R1+0x68] ;  /* 0x00006800010a7983 */ /* 0x000ee80000300800 */
[----:B------:R-:W3:Y:S04]  /*42660*/  LDL.LU R11, [R1+0x6c] ;  /* 0x00006c00010b7983 */ /* 0x000ee80000300800 */
[----:B-----5:R-:W5:Y:S04]  /*42670*/  LDL.LU R4, [R1+0x50] ;  /* 0x0000500001047983 */ /* 0x020f680000300800 */
[----:B------:R-:W5:Y:S04]  /*42680*/  LDL.LU R5, [R1+0x54] ;  /* 0x0000540001057983 */ /* 0x000f680000300800 */
[----:B------:R-:W5:Y:S04]  /*42690*/  LDL.LU R6, [R1+0x58] ;  /* 0x0000580001067983 */ /* 0x000f680000300800 */
[----:B------:R-:W5:Y:S04]  /*426a0*/  LDL.LU R7, [R1+0x5c] ;  /* 0x00005c0001077983 */ /* 0x000f680000300800 */
[----:B--2---:R0:W-:Y:S04]  /*426b0*/  STS.128 [R0+0x180], R24 ;  /* 0x0001801800007388 */ /* 0x0041e80000000c00 */
[----:B0-----:R-:W2:Y:S04]  /*426c0*/  LDL.LU.64 R26, [R1+0xfb0] ;  /* 0x000fb000011a7983 */ /* 0x001ea80000300a00 */
[----:B------:R-:W2:Y:S04]  /*426d0*/  LDL.LU.64 R24, [R1+0xfa8] ;  /* 0x000fa80001187983 */ /* 0x000ea80000300a00 */
[----:B--2---:R0:W-:Y:S04]  /*426e0*/  STS.128 [R0+0x580], R24 ;  /* 0x0005801800007388 */ /* 0x0041e80000000c00 */
[----:B0-----:R-:W2:Y:S04]  /*426f0*/  LDL.LU.64 R26, [R1+0xfa0] ;  /* 0x000fa000011a7983 */ /* 0x001ea80000300a00 */
[----:B------:R-:W2:Y:S04]  /*42700*/  LDL.LU.64 R24, [R1+0xf98] ;  /* 0x000f980001187983 */ /* 0x000ea80000300a00 */
[----:B--2---:R0:W-:Y:S04]  /*42710*/  STS.128 [R0+0x200], R24 ;  /* 0x0002001800007388 */ /* 0x0041e80000000c00 */
[----:B0-----:R-:W2:Y:S04]  /*42720*/  LDL.LU.64 R26, [R1+0xf90] ;  /* 0x000f9000011a7983 */ /* 0x001ea80000300a00 */
[----:B------:R-:W2:Y:S04]  /*42730*/  LDL.LU.64 R24, [R1+0xf88] ;  /* 0x000f880001187983 */ /* 0x000ea80000300a00 */
[----:B----4-:R-:W-:Y:S04]  /*42740*/  STS.128 [R0+0x280], R16 ;  /* 0x0002801000007388 */ /* 0x010fe80000000c00 */
[----:B--2---:R0:W-:Y:S04]  /*42750*/  STS.128 [R0+0x600], R24 ;  /* 0x0006001800007388 */ /* 0x0041e80000000c00 */
[----:B0-----:R-:W2:Y:S04]  /*42760*/  LDL.LU.64 R26, [R1+0xf80] ;  /* 0x000f8000011a7983 */ /* 0x001ea80000300a00 */
[----:B------:R-:W2:Y:S04]  /*42770*/  LDL.LU.64 R24, [R1+0xf78] ;  /* 0x000f780001187983 */ /* 0x000ea80000300a00 */
[----:B------:R-:W4:Y:S04]  /*42780*/  LDL.LU R16, [R1+0x378] ;  /* 0x0003780001107983 */ /* 0x000f280000300800 */
[----:B------:R-:W4:Y:S04]  /*42790*/  LDL.LU R3, [R1+0xe48] ;  /* 0x000e480001037983 */ /* 0x000f280000300800 */
[----:B-----5:R-:W-:Y:S04]  /*427a0*/  STS.128 [R0+0x680], R4 ;  /* 0x0006800400007388 */ /* 0x020fe80000000c00 */
[----:B---3--:R-:W-:Y:S04]  /*427b0*/  STS.128 [R0+0x300], R8 ;  /* 0x0003000800007388 */ /* 0x008fe80000000c00 */
[----:B------:R-:W-:Y:S04]  /*427c0*/  STS.128 [R0+0x700], R12 ;  /* 0x0007000c00007388 */ /* 0x000fe80000000c00 */
[----:B------:R0:W-:Y:S01]  /*427d0*/  STS.128 [R0+0x380], R20 ;  /* 0x0003801400007388 */ /* 0x0001e20000000c00 */
[----:B------:R-:W-:-:S02]  /*427e0*/  LOP3.LUT R19, R2, 0x20, RZ, 0x3c, !PT ;  /* 0x0000002002137812 */ /* 0x000fc400078e3cff */
[C---:B0-----:R-:W-:Y:S01]  /*427f0*/  LOP3.LUT R22, R2.reuse, 0x60, RZ, 0x3c, !PT ;  /* 0x0000006002167812 */ /* 0x041fe200078e3cff */
[----:B--2---:R0:W-:Y:S04]  /*42800*/  STS.128 [R0+0x780], R24 ;  /* 0x0007801800007388 */ /* 0x0041e80000000c00 */
[----:B------:R-:W-:Y:S06]  /*42810*/  BAR.SYNC.DEFER_BLOCKING 0x0 ;  /* 0x0000000000007b1d */ /* 0x000fec0000010000 */
[----:B------:R-:W1:Y:S01]  /*42820*/  LDS.128 R4, [R2] ;  /* 0x0000000002047984 */ /* 0x000e620000000c00 */
[----:B0-----:R-:W-:-:S03]  /*42830*/  LOP3.LUT R25, R2, 0x40, RZ, 0x3c, !PT ;  /* 0x0000004002197812 */ /* 0x001fc600078e3cff */
[----:B-1----:R-:W-:Y:S01]  /*42840*/  STL.64 [R1+0x90], R4 ;  /* 0x0000900401007387 */ /* 0x002fe20000100a00 */
[----:B------:R-:W-:-:S03]  /*42850*/  IMAD.MOV.U32 R15, RZ, RZ, R4 ;  /* 0x000000ffff0f7224 */ /* 0x000fc600078e0004 */
[----:B------:R-:W-:Y:S04]  /*42860*/  STL.64 [R1+0x98], R6 ;  /* 0x0000980601007387 */ /* 0x000fe80000100a00 */
[----:B------:R-:W0:Y:S04]  /*42870*/  LDS.128 R4, [R19] ;  /* 0x0000000013047984 */ /* 0x000e280000000c00 */
[----:B0-----:R-:W-:Y:S01]  /*42880*/  STL.64 [R1+0x80], R4 ;  /* 0x0000800401007387 */ /* 0x001fe20000100a00 */
[----:B------:R-:W-:-:S03]  /*42890*/  IMAD.MOV.U32 R14, RZ, RZ, R4 ;  /* 0x000000ffff0e7224 */ /* 0x000fc600078e0004 */
[----:B------:R-:W-:Y:S04]  /*428a0*/  STL.64 [R1+0x88], R6 ;  /* 0x0000880601007387 */ /* 0x000fe80000100a00 */
[----:B------:R-:W0:Y:S01]  /*428b0*/  LDS.128 R4, [R25] ;  /* 0x0000000019047984 */ /* 0x000e220000000c00 */
[----:B------:R-:W-:-:S03]  /*428c0*/  SHF.R.U32.HI R27, RZ, 0x6, R28 ;  /* 0x00000006ff1b7819 */ /* 0x000fc6000001161c */
[----:B0-----:R-:W-:Y:S01]  /*428d0*/  STL.64 [R1+0xc0], R4 ;  /* 0x0000c00401007387 */ /* 0x001fe20000100a00 */
[----:B------:R-:W-:-:S03]  /*428e0*/  IMAD.MOV.U32 R13, RZ, RZ, R4 ;  /* 0x000000ffff0d7224 */ /* 0x000fc600078e0004 */
[----:B------:R-:W-:Y:S04]  /*428f0*/  STL.64 [R1+0xc8], R6 ;  /* 0x0000c80601007387 */ /* 0x000fe80000100a00 */
[----:B------:R-:W0:Y:S01]  /*42900*/  LDS.128 R4, [R22] ;  /* 0x0000000016047984 */ /* 0x000e220000000c00 */
[----:B------:R-:W-:Y:S02]  /*42910*/  SGXT.U32 R27, R27, 0x1 ;  /* 0x000000011b1b781a */ /* 0x000fe40000000000 */
[----:B----4-:R-:W-:Y:S02]  /*42920*/  ISETP.GE.AND P0, PT, R3, c[0x0][0x178], PT ;  /* 0x00005e0003007a0c */ /* 0x010fe40003f06270 */
[----:B------:R-:W-:-:S04]  /*42930*/  LOP3.LUT R8, R16, 0x2, R27, 0xfe, !PT ;  /* 0x0000000210087812 */ /* 0x000fc800078efe1b */
[C---:B------:R-:W-:Y:S01]  /*42940*/  ISETP.LT.AND P2, PT, R8.reuse, c[0x0][0x17c], !P0 ;  /* 0x00005f0008007a0c */ /* 0x040fe20004741270 */
[----:B------:R-:W-:Y:S01]  /*42950*/  IMAD R8, R8, c[0x0][0x198], RZ ;  /* 0x0000660008087a24 */ /* 0x000fe200078e02ff */
[----:B0-----:R0:W-:Y:S01]  /*42960*/  STL.64 [R1+0xd0], R4 ;  /* 0x0000d00401007387 */ /* 0x0011e20000100a00 */
[----:B------:R-:W-:-:S03]  /*42970*/  IMAD.MOV.U32 R12, RZ, RZ, R4 ;  /* 0x000000ffff0c7224 */ /* 0x000fc600078e0004 */
[----:B------:R1:W-:Y:S01]  /*42980*/  STL.64 [R1+0xd8], R6 ;  /* 0x0000d80601007387 */ /* 0x0003e20000100a00 */
[----:B0-----:R-:W-:Y:S01]  /*42990*/  IMAD R4, R3, c[0x0][0x194], RZ ;  /* 0x0000650003047a24 */ /* 0x001fe200078e02ff */
[----:B------:R-:W-:-:S04]  /*429a0*/  LOP3.LUT R5, R16, R27, RZ, 0xfc, !PT ;  /* 0x0000001b10057212 */ /* 0x000fc800078efcff */
[C---:B------:R-:W-:Y:S01]  /*429b0*/  ISETP.LT.AND P1, PT, R5.reuse, c[0x0][0x17c], !P0 ;  /* 0x00005f0005007a0c */ /* 0x040fe20004721270 */
[----:B------:R-:W-:Y:S01]  /*429c0*/  IMAD R5, R5, c[0x0][0x198], RZ ;  /* 0x0000660005057a24 */ /* 0x000fe200078e02ff */
[----:B------:R-:W-:Y:S02]  /*429d0*/  LEA R28, P4, R4, c[0x0][0x170], 0x1 ;  /* 0x00005c00041c7a11 */ /* 0x000fe400078808ff */
[C-C-:B------:R-:W-:Y:S02]  /*429e0*/  LOP3.LUT R3, R16.reuse, 0x4, R27.reuse, 0xfe, !PT ;  /* 0x0000000410037812 */ /* 0x140fe400078efe1b */
[----:B-1----:R-:W-:Y:S02]  /*429f0*/  LOP3.LUT R7, R16, 0x6, R27, 0xfe, !PT ;  /* 0x0000000610077812 */ /* 0x002fe400078efe1b */
[----:B------:R-:W-:Y:S02]  /*42a00*/  LEA.HI.X.SX32 R0, R4, c[0x0][0x174], 0x1, P4 ;  /* 0x00005d0004007a11 */ /* 0x000fe400020f0eff */
[----:B------:R-:W-:-:S02]  /*42a10*/  LEA R4, P6, R5, R28, 0x1 ;  /* 0x0000001c05047211 */ /* 0x000fc400078c08ff */
[C---:B------:R-:W-:Y:S01]  /*42a20*/  ISETP.LT.AND P3, PT, R3.reuse, c[0x0][0x17c], !P0 ;  /* 0x00005f0003007a0c */ /* 0x040fe20004761270 */
[----:B------:R-:W-:Y:S01]  /*42a30*/  IMAD R3, R3, c[0x0][0x198], RZ ;  /* 0x0000660003037a24 */ /* 0x000fe200078e02ff */
[C---:B------:R-:W-:Y:S01]  /*42a40*/  LEA R6, P4, R8.reuse, R28, 0x1 ;  /* 0x0000001c08067211 */ /* 0x040fe200078808ff */
[----:B------:R-:W-:Y:S01]  /*42a50*/  IMAD R9, R7, c[0x0][0x198], RZ ;  /* 0x0000660007097a24 */ /* 0x000fe200078e02ff */
[----:B------:R-:W-:Y:S02]  /*42a60*/  LEA.HI.X.SX32 R5, R5, R0, 0x1, P6 ;  /* 0x0000000005057211 */ /* 0x000fe400030f0eff */
[----:B------:R-:W-:Y:S02]  /*42a70*/  ISETP.LT.AND P6, PT, R7, c[0x0][0x17c], !P0 ;  /* 0x00005f0007007a0c */ /* 0x000fe400047c1270 */
[----:B------:R-:W-:Y:S02]  /*42a80*/  LEA R10, P5, R3, R28, 0x1 ;  /* 0x0000001c030a7211 */ /* 0x000fe400078a08ff */
[----:B------:R-:W-:-:S02]  /*42a90*/  LEA.HI.X.SX32 R7, R8, R0, 0x1, P4 ;  /* 0x0000000008077211 */ /* 0x000fc400020f0eff */
[----:B------:R-:W-:Y:S02]  /*42aa0*/  LEA R8, P4, R9, R28, 0x1 ;  /* 0x0000001c09087211 */ /* 0x000fe400078808ff */
[-C--:B------:R-:W-:Y:S02]  /*42ab0*/  LEA.HI.X.SX32 R11, R3, R0.reuse, 0x1, P5 ;  /* 0x00000000030b7211 */ /* 0x080fe400028f0eff */
[----:B------:R-:W-:Y:S01]  /*42ac0*/  LEA.HI.X.SX32 R9, R9, R0, 0x1, P4 ;  /* 0x0000000009097211 */ /* 0x000fe200020f0eff */
[----:B------:R-:W-:Y:S04]  /*42ad0*/  @P1 STG.E.U16 [R4.64], R15 ;  /* 0x0000000f04001986 */ /* 0x000fe8000c10150a */
[----:B------:R-:W-:Y:S04]  /*42ae0*/  @P2 STG.E.U16 [R6.64], R14 ;  /* 0x0000000e06002986 */ /* 0x000fe8000c10150a */
[----:B------:R0:W-:Y:S04]  /*42af0*/  @P3 STG.E.U16 [R10.64], R13 ;  /* 0x0000000d0a003986 */ /* 0x0001e8000c10150a */
[----:B------:R1:W-:Y:S01]  /*42b00*/  @P6 STG.E.U16 [R8.64], R12 ;  /* 0x0000000c08006986 */ /* 0x0003e2000c10150a */
[----:B0-----:R-:W-:-:S02]  /*42b10*/  LOP3.LUT R10, R16, 0x18, R27, 0xfe, !PT ;  /* 0x00000018100a7812 */ /* 0x001fc400078efe1b */
[----:B-1----:R-:W-:-:S03]  /*42b20*/  LOP3.LUT R12, R16, 0x1a, R27, 0xfe, !PT ;  /* 0x0000001a100c7812 */ /* 0x002fc600078efe1b */
[----:B------:R0:W-:Y:S01]  /*42b30*/  STL [R1], R10 ;  /* 0x0000000a01007387 */ /* 0x0001e20000100800 */
[----:B------:R-:W-:-:S03]  /*42b40*/  LOP3.LUT R11, R16, 0x1c, R27, 0xfe, !PT ;  /* 0x0000001c100b7812 */ /* 0x000fc600078efe1b */
[----:B------:R1:W-:Y:S01]  /*42b50*/  STL [R1+0x4], R12 ;  /* 0x0000040c01007387 */ /* 0x0003e20000100800 */
[----:B0-----:R-:W-:-:S03]  /*42b60*/  LOP3.LUT R10, R16, 0x1e, R27, 0xfe, !PT ;  /* 0x0000001e100a7812 */ /* 0x001fc600078efe1b */
[----:B------:R0:W-:Y:S01]  /*42b70*/  STL [R1+0x8], R11 ;  /* 0x0000080b01007387 */ /* 0x0001e20000100800 */
[----:B-1----:R-:W-:-:S03]  /*42b80*/  LOP3.LUT R12, R16, 0x20, R27, 0xfe, !PT ;  /* 0x00000020100c7812 */ /* 0x002fc600078efe1b */
[----:B------:R1:W-:Y:S04]  /*42b90*/  STL [R1+0xc], R10 ;  /* 0x00000c0a01007387 */ /* 0x0003e80000100800 */
[----:B------:R2:W-:Y:S01]  /*42ba0*/  STL [R1+0x50], R12 ;  /* 0x0000500c01007387 */ /* 0x0005e20000100800 */
[C-C-:B0-----:R-:W-:Y:S02]  /*42bb0*/  LOP3.LUT R11, R16.reuse, 0x22, R27.reuse, 0xfe, !PT ;  /* 0x00000022100b7812 */ /* 0x141fe400078efe1b */
[----:B-1----:R-:W-:-:S03]  /*42bc0*/  LOP3.LUT R10, R16, 0x24, R27, 0xfe, !PT ;  /* 0x00000024100a7812 */ /* 0x002fc600078efe1b */
[----:B------:R0:W-:Y:S01]  /*42bd0*/  STL [R1+0x54], R11 ;  /* 0x0000540b01007387 */ /* 0x0001e20000100800 */
[----:B--2---:R-:W-:-:S03]  /*42be0*/  LOP3.LUT R12, R16, 0x26, R27, 0xfe, !PT ;  /* 0x00000026100c7812 */ /* 0x004fc600078efe1b */
        /* <DEDUP_REMOVED lines=181> */
[----:B------:R-:W-:Y:S04]  /*43740*/  STL [R1+0x238], R12 ;  /* 0x0002380c01007387 */ /* 0x000fe80000100800 */
[----:B------:R-:W2:Y:S01]  /*43750*/  LDS.128 R12, [R2+0x800] ;  /* 0x00080000020c7984 */ /* 0x000ea20000000c00 */
[C-C-:B0-----:R-:W-:Y:S02]  /*43760*/  LOP3.LUT R11, R16.reuse, 0xdc, R27.reuse, 0xfe, !PT ;  /* 0x000000dc100b7812 */ /* 0x141fe400078efe1b */
[----:B-1----:R-:W-:-:S03]  /*43770*/  LOP3.LUT R10, R16, 0xde, R27, 0xfe, !PT ;  /* 0x000000de100a7812 */ /* 0x002fc600078efe1b */
[----:B------:R0:W-:Y:S04]  /*43780*/  STL [R1+0x23c], R11 ;  /* 0x00023c0b01007387 */ /* 0x0001e80000100800 */
[----:B--2---:R-:W-:Y:S01]  /*43790*/  STL.64 [R1+0xb0], R12 ;  /* 0x0000b00c01007387 */ /* 0x004fe20000100a00 */
[----:B------:R-:W-:-:S03]  /*437a0*/  IMAD.MOV.U32 R21, RZ, RZ, R12 ;  /* 0x000000ffff157224 */ /* 0x000fc600078e000c */
[----:B------:R1:W-:Y:S04]  /*437b0*/  STL [R1+0x240], R10 ;  /* 0x0002400a01007387 */ /* 0x0003e80000100800 */
[----:B------:R-:W-:Y:S04]  /*437c0*/  STL.64 [R1+0xb8], R14 ;  /* 0x0000b80e01007387 */ /* 0x000fe80000100a00 */
        /* <DEDUP_REMOVED lines=9> */
[----:B0-----:R-:W-:-:S05]  /*43860*/  LOP3.LUT R11, R16, 0xe4, R27, 0xfe, !PT ;  /* 0x000000e4100b7812 */ /* 0x001fca00078efe1b */
[----:B------:R0:W-:Y:S01]  /*43870*/  STL [R1+0x24c], R11 ;  /* 0x00024c0b01007387 */ /* 0x0001e20000100800 */
[----:B-1----:R-:W-:-:S03]  /*43880*/  LOP3.LUT R10, R16, 0xe6, R27, 0xfe, !PT ;  /* 0x000000e6100a7812 */ /* 0x002fc600078efe1b */
[----:B--2---:R-:W-:Y:S04]  /*43890*/  STL.64 [R1+0x30], R12 ;  /* 0x0000300c01007387 */ /* 0x004fe80000100a00 */
[----:B------:R-:W-:Y:S04]  /*438a0*/  STL.64 [R1+0x38], R14 ;  /* 0x0000380e01007387 */ /* 0x000fe80000100a00 */
[----:B------:R-:W1:Y:S04]  /*438b0*/  LDS.128 R12, [R22+0x800] ;  /* 0x00080000160c7984 */ /* 0x000e680000000c00 */
[----:B------:R-:W-:Y:S04]  /*438c0*/  STL [R1+0xf70], R22 ;  /* 0x000f701601007387 */ /* 0x000fe80000100800 */
[----:B------:R2:W-:Y:S04]  /*438d0*/  STL [R1+0x250], R10 ;  /* 0x0002500a01007387 */ /* 0x0005e80000100800 */
[----:B------:R-:W-:Y:S04]  /*438e0*/  STL.64 [R1+0xf68], R20 ;  /* 0x000f681401007387 */ /* 0x000fe80000100a00 */
[----:B------:R-:W3:Y:S01]  /*438f0*/  LDS.128 R20, [R2+0x1000] ;  /* 0x0010000002147984 */ /* 0x000ee20000000c00 */
[----:B0-----:R-:W-:-:S02]  /*43900*/  LOP3.LUT R11, R16, 0xe8, R27, 0xfe, !PT ;  /* 0x000000e8100b7812 */ /* 0x001fc400078efe1b */
[C-C-:B--2---:R-:W-:Y:S01]  /*43910*/  LOP3.LUT R10, R16.reuse, 0xea, R27.reuse, 0xfe, !PT ;  /* 0x000000ea100a7812 */ /* 0x144fe200078efe1b */
[----:B-1----:R0:W-:Y:S04]  /*43920*/  STL.64 [R1+0x10], R12 ;  /* 0x0000100c01007387 */ /* 0x0021e80000100a00 */
[----:B------:R-:W-:Y:S04]  /*43930*/  STL.64 [R1+0x18], R14 ;  /* 0x0000180e01007387 */ /* 0x000fe80000100a00 */
[----:B------:R1:W-:Y:S01]  /*43940*/  STL [R1+0x254], R11 ;  /* 0x0002540b01007387 */ /* 0x0003e20000100800 */
[----:B0-----:R-:W-:-:S03]  /*43950*/  LOP3.LUT R12, R16, 0xec, R27, 0xfe, !PT ;  /* 0x000000ec100c7812 */ /* 0x001fc600078efe1b */
[----:B------:R0:W-:Y:S01]  /*43960*/  STL [R1+0x258], R10 ;  /* 0x0002580a01007387 */ /* 0x0001e20000100800 */
[----:B-1----:R-:W-:-:S03]  /*43970*/  LOP3.LUT R11, R16, 0xee, R27, 0xfe, !PT ;  /* 0x000000ee100b7812 */ /* 0x002fc600078efe1b */
[----:B------:R1:W-:Y:S01]  /*43980*/  STL [R1+0x25c], R12 ;  /* 0x00025c0c01007387 */ /* 0x0003e20000100800 */
[----:B0-----:R-:W-:-:S03]  /*43990*/  LOP3.LUT R10, R16, 0xf0, R27, 0xfe, !PT ;  /* 0x000000f0100a7812 */ /* 0x001fc600078efe1b */
[----:B------:R0:W-:Y:S04]  /*439a0*/  STL [R1+0x260], R11 ;  /* 0x0002600b01007387 */ /* 0x0001e80000100800 */
[----:B------:R2:W-:Y:S01]  /*439b0*/  STL [R1+0x268], R10 ;  /* 0x0002680a01007387 */ /* 0x0005e20000100800 */
[C-C-:B-1----:R-:W-:Y:S02]  /*439c0*/  LOP3.LUT R12, R16.reuse, 0xf2, R27.reuse, 0xfe, !PT ;  /* 0x000000f2100c7812 */ /* 0x142fe400078efe1b */
[----:B0-----:R-:W-:-:S03]  /*439d0*/  LOP3.LUT R11, R16, 0xf4, R27, 0xfe, !PT ;  /* 0x000000f4100b7812 */ /* 0x001fc600078efe1b */
[----:B------:R0:W-:Y:S01]  /*439e0*/  STL [R1+0x26c], R12 ;  /* 0x00026c0c01007387 */ /* 0x0001e20000100800 */
[----:B--2---:R-:W-:-:S03]  /*439f0*/  LOP3.LUT R10, R16, 0xf6, R27, 0xfe, !PT ;  /* 0x000000f6100a7812 */ /* 0x004fc600078efe1b */
[----:B------:R1:W-:Y:S04]  /*43a00*/  STL [R1+0x270], R11 ;  /* 0x0002700b01007387 */ /* 0x0003e80000100800 */
[----:B------:R2:W-:Y:S01]  /*43a10*/  STL [R1+0x274], R10 ;  /* 0x0002740a01007387 */ /* 0x0005e20000100800 */
[C-C-:B0-----:R-:W-:Y:S02]  /*43a20*/  LOP3.LUT R12, R16.reuse, 0xf8, R27.reuse, 0xfe, !PT ;  /* 0x000000f8100c7812 */ /* 0x141fe400078efe1b */
[----:B-1----:R-:W-:-:S03]  /*43a30*/  LOP3.LUT R11, R16, 0xfa, R27, 0xfe, !PT ;  /* 0x000000fa100b7812 */ /* 0x002fc600078efe1b */
[----:B------:R-:W-:Y:S01]  /*43a40*/  STL [R1+0x278], R12 ;  /* 0x0002780c01007387 */ /* 0x000fe20000100800 */
[----:B--2---:R-:W-:-:S03]  /*43a50*/  LOP3.LUT R10, R16, 0xfc, R27, 0xfe, !PT ;  /* 0x000000fc100a7812 */ /* 0x004fc600078efe1b */
[----:B------:R-:W-:Y:S04]  /*43a60*/  STL [R1+0x27c], R11 ;  /* 0x00027c0b01007387 */ /* 0x000fe80000100800 */
[----:B------:R-:W-:Y:S04]  /*43a70*/  STL [R1+0x280], R10 ;  /* 0x0002800a01007387 */ /* 0x000fe80000100800 */
[----:B---3--:R-:W-:Y:S04]  /*43a80*/  STL.64 [R1+0x60], R20 ;  /* 0x0000601401007387 */ /* 0x008fe80000100a00 */
[----:B------:R-:W-:Y:S04]  /*43a90*/  STL.64 [R1+0x68], R22 ;  /* 0x0000681601007387 */ /* 0x000fe80000100a00 */
[----:B------:R-:W0:Y:S04]  /*43aa0*/  LDS.128 R20, [R19+0x1000] ;  /* 0x0010000013147984 */ /* 0x000e280000000c00 */
[----:B0-----:R-:W-:Y:S04]  /*43ab0*/  STL.64 [R1+0x40], R20 ;  /* 0x0000401401007387 */ /* 0x001fe80000100a00 */
[----:B------:R-:W-:Y:S04]  /*43ac0*/  STL.64 [R1+0x48], R22 ;  /* 0x0000481601007387 */ /* 0x000fe80000100a00 */
[----:B------:R-:W0:Y:S04]  /*43ad0*/  LDS.128 R20, [R25+0x1000] ;  /* 0x0010000019147984 */ /* 0x000e280000000c00 */
[----:B0-----:R-:W-:Y:S04]  /*43ae0*/  STL.64 [R1+0x20], R20 ;  /* 0x0000201401007387 */ /* 0x001fe80000100a00 */
[----:B------:R0:W-:Y:S04]  /*43af0*/  STL.64 [R1+0x28], R22 ;  /* 0x0000281601007387 */ /* 0x0001e80000100a00 */
[----:B0-----:R-:W2:Y:S01]  /*43b00*/  LDL.LU R22, [R1+0xf70] ;  /* 0x000f700001167983 */ /* 0x001ea20000300800 */
[----:B------:R-:W-:-:S02]  /*43b10*/  LOP3.LUT R6, R16, 0x8, R27, 0xfe, !PT ;  /* 0x0000000810067812 */ /* 0x000fc400078efe1b */
[--C-:B------:R-:W-:Y:S01]  /*43b20*/  LOP3.LUT R5, R16, 0xa, R27.reuse, 0xfe, !PT ;  /* 0x0000000a10057812 */ /* 0x100fe200078efe1b */
[----:B------:R-:W3:Y:S01]  /*43b30*/  LDL.LU.64 R20, [R1+0xf68] ;  /* 0x000f680001147983 */ /* 0x000ee20000300a00 */
[C---:B------:R-:W-:Y:S01]  /*43b40*/  ISETP.LT.AND P4, PT, R6.reuse, c[0x0][0x17c], !P0 ;  /* 0x00005f0006007a0c */ /* 0x040fe20004781270 */
[----:B------:R-:W-:Y:S01]  /*43b50*/  IMAD R6, R6, c[0x0][0x198], RZ ;  /* 0x0000660006067a24 */ /* 0x000fe200078e02ff */
[----:B------:R-:W-:Y:S02]  /*43b60*/  LOP3.LUT R4, R16, 0xc, R27, 0xfe, !PT ;  /* 0x0000000c10047812 */ /* 0x000fe400078efe1b */
[C---:B------:R-:W-:Y:S01]  /*43b70*/  ISETP.LT.AND P3, PT, R5.reuse, c[0x0][0x17c], !P0 ;  /* 0x00005f0005007a0c */ /* 0x040fe20004761270 */
[----:B------:R-:W-:Y:S01]  /*43b80*/  IMAD R5, R5, c[0x0][0x198], RZ ;  /* 0x0000660005057a24 */ /* 0x000fe200078e02ff */
[C---:B------:R-:W-:Y:S01]  /*43b90*/  ISETP.LT.AND P2, PT, R4.reuse, c[0x0][0x17c], !P0 ;  /* 0x00005f0004007a0c */ /* 0x040fe20004741270 */
[----:B------:R-:W-:Y:S01]  /*43ba0*/  IMAD R4, R4, c[0x0][0x198], RZ ;  /* 0x0000660004047a24 */ /* 0x000fe200078e02ff */
[----:B------:R-:W-:-:S02]  /*43bb0*/  LEA R10, P6, R6, R28, 0x1 ;  /* 0x0000001c060a7211 */ /* 0x000fc400078c08ff */
[--C-:B------:R-:W-:Y:S02]  /*43bc0*/  LOP3.LUT R7, R16, 0xe, R27.reuse, 0xfe, !PT ;  /* 0x0000000e10077812 */ /* 0x100fe400078efe1b */
[----:B------:R-:W-:Y:S02]  /*43bd0*/  LEA.HI.X.SX32 R11, R6, R0, 0x1, P6 ;  /* 0x00000000060b7211 */ /* 0x000fe400030f0eff */
[----:B------:R-:W-:Y:S02]  /*43be0*/  LOP3.LUT R6, R16, 0xfe, R27, 0xfe, !PT ;  /* 0x000000fe10067812 */ /* 0x000fe400078efe1b */
[-C--:B------:R-:W-:Y:S02]  /*43bf0*/  LEA R12, P5, R5, R28.reuse, 0x1 ;  /* 0x0000001c050c7211 */ /* 0x080fe400078a08ff */
[----:B------:R-:W-:Y:S01]  /*43c00*/  LEA R14, P6, R4, R28, 0x1 ;  /* 0x0000001c040e7211 */ /* 0x000fe200078c08ff */
[C---:B------:R-:W-:Y:S01]  /*43c10*/  IMAD R17, R7.reuse, c[0x0][0x198], RZ ;  /* 0x0000660007117a24 */ /* 0x040fe200078e02ff */
[----:B------:R-:W-:Y:S01]  /*43c20*/  ISETP.LT.AND P1, PT, R7, c[0x0][0x17c], !P0 ;  /* 0x00005f0007007a0c */ /* 0x000fe20004721270 */
[----:B------:R-:W-:Y:S01]  /*43c30*/  STL [R1+0x264], R6 ;  /* 0x0002640601007387 */ /* 0x000fe20000100800 */
[----:B------:R-:W-:-:S02]  /*43c40*/  LEA.HI.X.SX32 R13, R5, R0, 0x1, P5 ;  /* 0x00000000050d7211 */ /* 0x000fc400028f0eff */
[----:B------:R-:W-:Y:S02]  /*43c50*/  LEA.HI.X.SX32 R15, R4, R0, 0x1, P6 ;  /* 0x00000000040f7211 */ /* 0x000fe400030f0eff */
[----:B--2---:R-:W0:Y:S04]  /*43c60*/  LDS.128 R4, [R22+0x1000] ;  /* 0x0010000016047984 */ /* 0x004e280000000c00 */
[----:B0-----:R0:W-:Y:S04]  /*43c70*/  STL [R1+0xf60], R4 ;  /* 0x000f600401007387 */ /* 0x0011e80000100800 */
[----:B0-----:R-:W2:Y:S04]  /*43c80*/  LDL R4, [R1+0x60] ;  /* 0x0000600001047983 */ /* 0x001ea80000100800 */
[----:B------:R-:W-:Y:S04]  /*43c90*/  STL [R1+0xf50], R5 ;  /* 0x000f500501007387 */ /* 0x000fe80000100800 */
[----:B------:R0:W-:Y:S04]  /*43ca0*/  STL [R1+0xf4c], R6 ;  /* 0x000f4c0601007387 */ /* 0x0001e80000100800 */
[----:B0-----:R-:W4:Y:S04]  /*43cb0*/  LDL.LU R6, [R1+0x30] ;  /* 0x0000300001067983 */ /* 0x001f280000300800 */
[----:B------:R0:W-:Y:S04]  /*43cc0*/  STL [R1+0xf48], R7 ;  /* 0x000f480701007387 */ /* 0x0001e80000100800 */
[----:B0-----:R-:W5:Y:S04]  /*43cd0*/  LDL.LU R7, [R1+0x10] ;  /* 0x0000100001077983 */ /* 0x001f680000300800 */
[----:B---3--:R0:W-:Y:S04]  /*43ce0*/  @P4 STG.E.U16 [R10.64], R21 ;  /* 0x000000150a004986 */ /* 0x0081e8000c10150a */
[----:B------:R-:W-:Y:S04]  /*43cf0*/  @P3 STG.E.U16 [R12.64], R20 ;  /* 0x000000140c003986 */ /* 0x000fe8000c10150a */
[----:B------:R-:W1:Y:S01]  /*43d00*/  LDS.128 R20, [R2+0x1800] ;  /* 0x0018000002147984 */ /* 0x000e620000000c00 */
[----:B------:R-:W-:-:S02]  /*43d10*/  LOP3.LUT R18, R16, 0x10, R27, 0xfe, !PT ;  /* 0x0000001010127812 */ /* 0x000fc400078efe1b */
[C-C-:B------:R-:W-:Y:S01]  /*43d20*/  LOP3.LUT R9, R16.reuse, 0x12, R27.reuse, 0xfe, !PT ;  /* 0x0000001210097812 */ /* 0x140fe200078efe1b */
[----:B------:R-:W3:Y:S01]  /*43d30*/  LDL R5, [R1+0x40] ;  /* 0x0000400001057983 */ /* 0x000ee20000100800 */
[--C-:B------:R-:W-:Y:S01]  /*43d40*/  LOP3.LUT R3, R16, 0x14, R27.reuse, 0xfe, !PT ;  /* 0x0000001410037812 */ /* 0x100fe200078efe1b */
[----:B0-----:R-:W-:Y:S01]  /*43d50*/  IMAD R10, R18, c[0x0][0x198], RZ ;  /* 0x00006600120a7a24 */ /* 0x001fe200078e02ff */
[----:B------:R-:W-:Y:S02]  /*43d60*/  LOP3.LUT R8, R16, 0x16, R27, 0xfe, !PT ;  /* 0x0000001610087812 */ /* 0x000fe400078efe1b */
[C---:B------:R-:W-:Y:S02]  /*43d70*/  LEA R16, P5, R17.reuse, R28, 0x1 ;  /* 0x0000001c11107211 */ /* 0x040fe400078a08ff */
[----:B------:R-:W-:Y:S02]  /*43d80*/  ISETP.LT.AND P4, PT, R18, c[0x0][0x17c], !P0 ;  /* 0x00005f0012007a0c */ /* 0x000fe40004781270 */
[----:B------:R-:W-:-:S02]  /*43d90*/  LEA.HI.X.SX32 R17, R17, R0, 0x1, P5 ;  /* 0x0000000011117211 */ /* 0x000fc400028f0eff */
[C---:B------:R-:W-:Y:S01]  /*43da0*/  LEA R24, P6, R10.reuse, R28, 0x1 ;  /* 0x0000001c0a187211 */ /* 0x040fe200078c08ff */
[----:B----4-:R-:W-:Y:S04]  /*43db0*/  @P2 STG.E.U16 [R14.64], R6 ;  /* 0x000000060e002986 */ /* 0x010fe8000c10150a */
[----:B------:R0:W-:Y:S04]  /*43dc0*/  LDS.128 R12, [R25+0x1800] ;  /* 0x00180000190c7984 */ /* 0x0001e80000000c00 */
[----:B------:R-:W-:Y:S01]  /*43dd0*/  STL [R1+0xf58], R6 ;  /* 0x000f580601007387 */ /* 0x000fe20000100800 */
[----:B0-----:R-:W-:-:S03]  /*43de0*/  LEA.HI.X.SX32 R25, R10, R0, 0x1, P6 ;  /* 0x000000000a197211 */ /* 0x001fc600030f0eff */
[----:B-----5:R-:W-:Y:S04]  /*43df0*/  @P1 STG.E.U16 [R16.64], R7 ;  /* 0x0000000710001986 */ /* 0x020fe8000c10150a */
[----:B------:R0:W-:Y:S04]  /*43e00*/  STL [R1+0xf5c], R7 ;  /* 0x000f5c0701007387 */ /* 0x0001e80000100800 */
[----:B--2---:R-:W-:Y:S04]  /*43e10*/  @P4 STG.E.U16 [R24.64], R4 ;  /* 0x0000000418004986 */ /* 0x004fe8000c10150a */
[----:B------:R-:W2:Y:S04]  /*43e20*/  S2R R11, SR_TID.X ;  /* 0x00000000000b7919 */ /* 0x000ea80000002100 */
[----:B0-----:R-:W4:Y:S04]  /*43e30*/  LDL.LU R7, [R1+0x4] ;  /* 0x0000040001077983 */ /* 0x001f280000300800 */
[----:B-1----:R0:W-:Y:S01]  /*43e40*/  STL [R1+0xf54], R23 ;  /* 0x000f541701007387 */ /* 0x0021e20000100800 */
[----:B------:R-:W-:-:S02]  /*43e50*/  ISETP.LT.AND P2, PT, R9, c[0x0][0x17c], !P0 ;  /* 0x00005f0009007a0c */ /* 0x000fc40004741270 */
[----:B------:R-:W-:Y:S01]  /*43e60*/  ISETP.LT.AND P3, PT, R3, c[0x0][0x17c], !P0 ;  /* 0x00005f0003007a0c */ /* 0x000fe20004761270 */
[----:B------:R-:W1:Y:S04]  /*43e70*/  LDS.128 R16, [R19+0x1800] ;  /* 0x0018000013107984 */ /* 0x000e680000000c00 */
[----:B0-----:R-:W5:Y:S04]  /*43e80*/  LDL.LU R23, [R1+0x50] ;  /* 0x0000500001177983 */ /* 0x001f680000300800 */
[----:B------:R-:W4:Y:S04]  /*43e90*/  LDL.LU R6, [R1+0x54] ;  /* 0x0000540001067983 */ /* 0x000f280000300800 */
[----:B------:R-:W4:Y:S04]  /*43ea0*/  LDL.LU R4, [R1+0xf60] ;  /* 0x000f600001047983 */ /* 0x000f280000300800 */
[----:B------:R-:W4:Y:S01]  /*43eb0*/  LDL R25, [R1+0x20] ;  /* 0x0000200001197983 */ /* 0x000f220000100800 */
[----:B------:R-:W-:-:S02]  /*43ec0*/  IMAD R9, R9, c[0x0][0x198], RZ ;  /* 0x0000660009097a24 */ /* 0x000fc400078e02ff */
[----:B--2---:R-:W-:-:S03]  /*43ed0*/  IMAD.SHL.U32 R11, R11, 0x1000, RZ ;  /* 0x000010000b0b7824 */ /* 0x004fc600078e00ff */
[----:B------:R-:W-:Y:S01]  /*43ee0*/  LEA R26, P5, R9, R28, 0x1 ;  /* 0x0000001c091a7211 */ /* 0x000fe200078a08ff */
[----:B------:R-:W-:Y:S01]  /*43ef0*/  IMAD R3, R3, c[0x0][0x198], RZ ;  /* 0x0000660003037a24 */ /* 0x000fe200078e02ff */
[----:B------:R-:W-:Y:S02]  /*43f00*/  LOP3.LUT R11, R11, 0x6000, RZ, 0xc0, !PT ;  /* 0x000060000b0b7812 */ /* 0x000fe400078ec0ff */
[----:B------:R-:W-:Y:S02]  /*43f10*/  LEA.HI.X.SX32 R27, R9, R0, 0x1, P5 ;  /* 0x00000000091b7211 */ /* 0x000fe400028f0eff */
[----:B------:R-:W-:Y:S01]  /*43f20*/  LEA R2, P6, R3, R28, 0x1 ;  /* 0x0000001c03027211 */ /* 0x000fe200078c08ff */
[----:B------:R-:W-:Y:S02]  /*43f30*/  IMAD R11, R29, 0x10, R11 ;  /* 0x000000101d0b7824 */ /* 0x000fe400078e020b */
[----:B---3--:R0:W-:Y:S01]  /*43f40*/  @P2 STG.E.U16 [R26.64], R5 ;  /* 0x000000051a002986 */ /* 0x0081e2000c10150a */
[----:B------:R-:W-:Y:S01]  /*43f50*/  IMAD R29, R8, c[0x0][0x198], RZ ;  /* 0x00006600081d7a24 */ /* 0x000fe200078e02ff */
[----:B------:R-:W-:-:S04]  /*43f60*/  LEA.HI.X.SX32 R3, R3, R0, 0x1, P6 ;  /* 0x0000000003037211 */ /* 0x000fc800030f0eff */
[C---:B------:R-:W-:Y:S01]  /*43f70*/  LEA R24, P4, R29.reuse, R28, 0x1 ;  /* 0x0000001c1d187211 */ /* 0x040fe200078808ff */
[----:B0-----:R-:W2:Y:S04]  /*43f80*/  LDL.LU R27, [R1] ;  /* 0x00000000011b7983 */ /* 0x001ea80000300800 */
[----:B------:R-:W3:Y:S04]  /*43f90*/  LDL.LU R26, [R1+0x8] ;  /* 0x00000800011a7983 */ /* 0x000ee80000300800 */
[----:B------:R-:W5:Y:S04]  /*43fa0*/  LDL.LU R5, [R1+0x90] ;  /* 0x0000900001057983 */ /* 0x000f680000300800 */
[----:B----4-:R0:W-:Y:S02]  /*43fb0*/  @P3 STG.E.U16 [R2.64], R25 ;  /* 0x0000001902003986 */ /* 0x0101e4000c10150a */
[----:B0-----:R-:W-:-:S02]  /*43fc0*/  LEA.HI.X.SX32 R25, R29, R0, 0x1, P4 ;  /* 0x000000001d197211 */ /* 0x001fc400020f0eff */
[----:B------:R-:W4:Y:S01]  /*43fd0*/  LDL.LU R29, [R1+0xc] ;  /* 0x00000c00011d7983 */ /* 0x000f220000300800 */
[----:B------:R-:W-:Y:S02]  /*43fe0*/  LOP3.LUT R11, R11, 0x60, RZ, 0x3c, !PT ;  /* 0x000000600b0b7812 */ /* 0x000fe400078e3cff */
[----:B------:R-:W-:-:S04]  /*43ff0*/  ISETP.LT.AND P1, PT, R8, c[0x0][0x17c], !P0 ;  /* 0x00005f0008007a0c */ /* 0x000fc80004721270 */
[----:B------:R-:W0:Y:S01]  /*44000*/  LDS.128 R8, [R11+0x1800] ;  /* 0x001800000b087984 */ /* 0x000e220000000c00 */
[C---:B--2---:R-:W-:Y:S01]  /*44010*/  IMAD R2, R27.reuse, c[0x0][0x198], RZ ;  /* 0x000066001b027a24 */ /* 0x044fe200078e02ff */
[----:B------:R-:W-:-:S07]  /*44020*/  ISETP.LT.AND P3, PT, R27, c[0x0][0x17c], !P0 ;  /* 0x00005f001b007a0c */ /* 0x000fce0004761270 */
[----:B------:R2:W-:Y:S01]  /*44030*/  @P1 STG.E.U16 [R24.64], R4 ;  /* 0x0000000418001986 */ /* 0x0005e2000c10150a */
[C---:B------:R-:W-:Y:S01]  /*44040*/  IMAD R27, R7.reuse, c[0x0][0x198], RZ ;  /* 0x00006600071b7a24 */ /* 0x040fe200078e02ff */
[----:B------:R-:W-:Y:S01]  /*44050*/  ISETP.LT.AND P2, PT, R7, c[0x0][0x17c], !P0 ;  /* 0x00005f0007007a0c */ /* 0x000fe20004741270 */
[C---:B---3--:R-:W-:Y:S01]  /*44060*/  IMAD R3, R26.reuse, c[0x0][0x198], RZ ;  /* 0x000066001a037a24 */ /* 0x048fe200078e02ff */
[----:B------:R-:W-:Y:S01]  /*44070*/  ISETP.LT.AND P4, PT, R26, c[0x0][0x17c], !P0 ;  /* 0x00005f001a007a0c */ /* 0x000fe20004781270 */
[----:B------:R-:W3:Y:S01]  /*44080*/  LDL.LU R7, [R1+0x80] ;  /* 0x0000800001077983 */ /* 0x000ee20000300800 */
[-C--:B------:R-:W-:Y:S02]  /*44090*/  LEA R26, P5, R27, R28.reuse, 0x1 ;  /* 0x0000001c1b1a7211 */ /* 0x080fe400078a08ff */
[----:B--2---:R-:W-:-:S04]  /*440a0*/  LEA R24, P1, R2, R28, 0x1 ;  /* 0x0000001c02187211 */ /* 0x004fc800078208ff */
[----:B------:R-:W-:Y:S02]  /*440b0*/  LEA.HI.X.SX32 R25, R2, R0, 0x1, P1 ;  /* 0x0000000002197211 */ /* 0x000fe400008f0eff */
[----:B------:R-:W-:Y:S02]  /*440c0*/  LEA R2, P6, R3, R28, 0x1 ;  /* 0x0000001c03027211 */ /* 0x000fe400078c08ff */
[-C--:B------:R-:W-:Y:S01]  /*440d0*/  LEA.HI.X.SX32 R27, R27, R0.reuse, 0x1, P5 ;  /* 0x000000001b1b7211 */ /* 0x080fe200028f0eff */
[----:B------:R-:W-:Y:S01]  /*440e0*/  @P3 STG.E.U16 [R24.64], R20 ;  /* 0x0000001418003986 */ /* 0x000fe2000c10150a */
[----:B------:R-:W-:-:S03]  /*440f0*/  LEA.HI.X.SX32 R3, R3, R0, 0x1, P6 ;  /* 0x0000000003037211 */ /* 0x000fc600030f0eff */
[----:B-1----:R1:W-:Y:S01]  /*44100*/  @P2 STG.E.U16 [R26.64], R16 ;  /* 0x000000101a002986 */ /* 0x0023e2000c10150a */
[----:B-----5:R-:W-:Y:S02]  /*44110*/  PRMT R4, R5, 0x7632, R4 ;  /* 0x0000763205047816 */ /* 0x020fe40000000004 */
[C---:B------:R-:W-:Y:S01]  /*44120*/  ISETP.LT.AND P2, PT, R23.reuse, c[0x0][0x17c], !P0 ;  /* 0x00005f0017007a0c */ /* 0x040fe20004741270 */
[----:B------:R-:W-:Y:S01]  /*44130*/  @P4 STG.E.U16 [R2.64], R12 ;  /* 0x0000000c02004986 */ /* 0x000fe2000c10150a */
[----:B-1----:R-:W-:Y:S02]  /*44140*/  IMAD R26, R6, c[0x0][0x198], RZ ;  /* 0x00006600061a7a24 */ /* 0x002fe400078e02ff */
[----:B------:R-:W-:Y:S01]  /*44150*/  IMAD R27, R23, c[0x0][0x198], RZ ;  /* 0x00006600171b7a24 */ /* 0x000fe200078e02ff */
[C---:B----4-:R-:W-:Y:S01]  /*44160*/  ISETP.LT.AND P1, PT, R29.reuse, c[0x0][0x17c], !P0 ;  /* 0x00005f001d007a0c */ /* 0x050fe20004721270 */
[----:B------:R-:W-:-:S05]  /*44170*/  IMAD R29, R29, c[0x0][0x198], RZ ;  /* 0x000066001d1d7a24 */ /* 0x000fca00078e02ff */
[----:B------:R-:W-:-:S04]  /*44180*/  LEA R24, P3, R29, R28, 0x1 ;  /* 0x0000001c1d187211 */ /* 0x000fc800078608ff */
[----:B------:R-:W-:Y:S02]  /*44190*/  LEA.HI.X.SX32 R25, R29, R0, 0x1, P3 ;  /* 0x000000001d197211 */ /* 0x000fe400018f0eff */
[----:B------:R-:W-:Y:S02]  /*441a0*/  ISETP.LT.AND P3, PT, R6, c[0x0][0x17c], !P0 ;  /* 0x00005f0006007a0c */ /* 0x000fe40004761270 */
[----:B------:R-:W2:Y:S04]  /*441b0*/  LDL.LU R6, [R1+0xb0] ;  /* 0x0000b00001067983 */ /* 0x000ea80000300800 */
[----:B------:R-:W4:Y:S04]  /*441c0*/  LDL.LU R5, [R1+0x78] ;  /* 0x0000780001057983 */ /* 0x000f280000300800 */
[----:B------:R-:W5:Y:S04]  /*441d0*/  LDL.LU R29, [R1+0xa0] ;  /* 0x0000a000011d7983 */ /* 0x000f680000300800 */
[----:B0-----:R0:W-:Y:S04]  /*441e0*/  @P1 STG.E.U16 [R24.64], R8 ;  /* 0x0000000818001986 */ /* 0x0011e8000c10150a */
[----:B------:R-:W2:Y:S04]  /*441f0*/  LDL.LU R23, [R1+0x7c] ;  /* 0x00007c0001177983 */ /* 0x000ea80000300800 */
[----:B0-----:R-:W2:Y:S01]  /*44200*/  LDL.LU R25, [R1+0x58] ;  /* 0x0000580001197983 */ /* 0x001ea20000300800 */
[----:B------:R-:W-:-:S02]  /*44210*/  LEA R2, P4, R27, R28, 0x1 ;  /* 0x0000001c1b027211 */ /* 0x000fc400078808ff */
[----:B------:R-:W-:Y:S02]  /*44220*/  LEA R24, P5, R26, R28, 0x1 ;  /* 0x0000001c1a187211 */ /* 0x000fe400078a08ff */
[----:B------:R-:W-:Y:S02]  /*44230*/  LEA.HI.X.SX32 R3, R27, R0, 0x1, P4 ;  /* 0x000000001b037211 */ /* 0x000fe400020f0eff */
[----:B---3--:R-:W-:-:S03]  /*44240*/  PRMT R8, R7, 0x7632, R8 ;  /* 0x0000763207087816 */ /* 0x008fc60000000008 */
[----:B------:R0:W-:Y:S01]  /*44250*/  @P2 STG.E.U16 [R2.64], R4 ;  /* 0x0000000402002986 */ /* 0x0001e2000c10150a */
[C---:B--2---:R-:W-:Y:S01]  /*44260*/  ISETP.LT.AND P1, PT, R25.reuse, c[0x0][0x17c], !P0 ;  /* 0x00005f0019007a0c */ /* 0x044fe20004721270 */
[----:B------:R-:W-:Y:S01]  /*44270*/  IMAD R27, R25, c[0x0][0x198], RZ ;  /* 0x00006600191b7a24 */ /* 0x000fe200078e02ff */
[----:B------:R-:W-:Y:S02]  /*44280*/  LEA.HI.X.SX32 R25, R26, R0, 0x1, P5 ;  /* 0x000000001a197211 */ /* 0x000fe400028f0eff */
[----:B------:R-:W2:Y:S04]  /*44290*/  LDL.LU R26, [R1+0x74] ;  /* 0x00007400011a7983 */ /* 0x000ea80000300800 */
[----:B------:R-:W3:Y:S04]  /*442a0*/  LDL.LU R7, [R1+0xf5c] ;  /* 0x000f5c0001077983 */ /* 0x000ee80000300800 */
[----:B0-----:R-:W2:Y:S01]  /*442b0*/  LDL.LU R3, [R1+0x5c] ;  /* 0x00005c0001037983 */ /* 0x001ea20000300800 */
[----:B------:R-:W-:-:S03]  /*442c0*/  LEA R2, P4, R27, R28, 0x1 ;  /* 0x0000001c1b027211 */ /* 0x000fc600078808ff */
[----:B------:R0:W-:Y:S04]  /*442d0*/  @P3 STG.E.U16 [R24.64], R8 ;  /* 0x0000000818003986 */ /* 0x0001e8000c10150a */
[----:B0-----:R-:W3:Y:S01]  /*442e0*/  LDL.LU R24, [R1+0x70] ;  /* 0x0000700001187983 */ /* 0x001ee20000300800 */
[C---:B--2---:R-:W-:Y:S01]  /*442f0*/  ISETP.LT.AND P2, PT, R3.reuse, c[0x0][0x17c], !P0 ;  /* 0x00005f0003007a0c */ /* 0x044fe20004741270 */
[----:B------:R-:W-:Y:S01]  /*44300*/  IMAD R25, R3, c[0x0][0x198], RZ ;  /* 0x0000660003197a24 */ /* 0x000fe200078e02ff */
[----:B------:R-:W-:Y:S02]  /*44310*/  LEA.HI.X.SX32 R3, R27, R0, 0x1, P4 ;  /* 0x000000001b037211 */ /* 0x000fe400020f0eff */
[----:B------:R-:W2:Y:S02]  /*44320*/  LDL.LU R27, [R1+0xc0] ;  /* 0x0000c000011b7983 */ /* 0x000ea40000300800 */
[----:B--2---:R-:W-:-:S05]  /*44330*/  PRMT R4, R27, 0x7632, R4 ;  /* 0x000076321b047816 */ /* 0x004fca0000000004 */
[----:B------:R0:W-:Y:S04]  /*44340*/  @P1 STG.E.U16 [R2.64], R4 ;  /* 0x0000000402001986 */ /* 0x0001e8000c10150a */
[----:B0-----:R-:W2:Y:S01]  /*44350*/  LDL.LU R3, [R1+0xd0] ;  /* 0x0000d00001037983 */ /* 0x001ea20000300800 */
[----:B---3--:R-:W-:-:S05]  /*44360*/  IMAD R27, R24, c[0x0][0x198], RZ ;  /* 0x00006600181b7a24 */ /* 0x008fca00078e02ff */
[-C--:B------:R-:W-:Y:S02]  /*44370*/  LEA R2, P5, R27, R28.reuse, 0x1 ;  /* 0x0000001c1b027211 */ /* 0x080fe400078a08ff */
[----:B------:R-:W-:Y:S02]  /*44380*/  PRMT R8, R6, 0x7632, R8 ;  /* 0x0000763206087816 */ /* 0x000fe40000000008 */
[----:B------:R-:W-:Y:S02]  /*44390*/  ISETP.LT.AND P3, PT, R24, c[0x0][0x17c], !P0 ;  /* 0x00005f0018007a0c */ /* 0x000fe40004761270 */
[----:B------:R-:W-:Y:S02]  /*443a0*/  LEA R24, P4, R25, R28, 0x1 ;  /* 0x0000001c19187211 */ /* 0x000fe400078808ff */
[----:B------:R-:W-:Y:S02]  /*443b0*/  ISETP.LT.AND P1, PT, R26, c[0x0][0x17c], !P0 ;  /* 0x00005f001a007a0c */ /* 0x000fe40004721270 */
[----:B--2---:R-:W-:-:S02]  /*443c0*/  PRMT R4, R3, 0x7632, R4 ;  /* 0x0000763203047816 */ /* 0x004fc40000000004 */
[-C--:B------:R-:W-:Y:S02]  /*443d0*/  LEA.HI.X.SX32 R3, R27, R0.reuse, 0x1, P5 ;  /* 0x000000001b037211 */ /* 0x080fe400028f0eff */
[----:B------:R-:W2:Y:S04]  /*443e0*/  LDL.LU R27, [R1+0xe0] ;  /* 0x0000e000011b7983 */ /* 0x000ea80000300800 */
[----:B------:R-:W3:Y:S01]  /*443f0*/  LDL.LU R6, [R1+0xf58] ;  /* 0x000f580001067983 */ /* 0x000ee20000300800 */
[----:B------:R-:W-:Y:S01]  /*44400*/  LEA.HI.X.SX32 R25, R25, R0, 0x1, P4 ;  /* 0x0000000019197211 */ /* 0x000fe200020f0eff */
[----:B------:R-:W-:-:S04]  /*44410*/  IMAD R26, R26, c[0x0][0x198], RZ ;  /* 0x000066001a1a7a24 */ /* 0x000fc800078e02ff */
[----:B------:R0:W-:Y:S01]  /*44420*/  @P2 STG.E.U16 [R24.64], R4 ;  /* 0x0000000418002986 */ /* 0x0001e2000c10150a */
[----:B----4-:R-:W-:-:S03]  /*44430*/  ISETP.LT.AND P2, PT, R5, c[0x0][0x17c], !P0 ;  /* 0x00005f0005007a0c */ /* 0x010fc60004741270 */
[----:B------:R1:W-:Y:S01]  /*44440*/  @P3 STG.E.U16 [R2.64], R8 ;  /* 0x0000000802003986 */ /* 0x0003e2000c10150a */
[C---:B0-----:R-:W-:Y:S02]  /*44450*/  LEA R24, P4, R26.reuse, R28, 0x1 ;  /* 0x0000001c1a187211 */ /* 0x041fe400078808ff */
[----:B-----5:R-:W-:Y:S01]  /*44460*/  PRMT R4, R29, 0x7632, R4 ;  /* 0x000076321d047816 */ /* 0x020fe20000000004 */
[----:B-1----:R-:W-:Y:S01]  /*44470*/  IMAD R3, R5, c[0x0][0x198], RZ ;  /* 0x0000660005037a24 */ /* 0x002fe200078e02ff */
[----:B------:R-:W-:Y:S01]  /*44480*/  LEA.HI.X.SX32 R25, R26, R0, 0x1, P4 ;  /* 0x000000001a197211 */ /* 0x000fe200020f0eff */
[----:B------:R-:W-:Y:S01]  /*44490*/  IMAD R26, R23, c[0x0][0x198], RZ ;  /* 0x00006600171a7a24 */ /* 0x000fe200078e02ff */
[----:B------:R-:W4:Y:S02]  /*444a0*/  LDL.LU R5, [R1+0xec] ;  /* 0x0000ec0001057983 */ /* 0x000f240000300800 */
[----:B------:R-:W-:Y:S02]  /*444b0*/  LEA R2, P4, R3, R28, 0x1 ;  /* 0x0000001c03027211 */ /* 0x000fe400078808ff */
[----:B------:R0:W-:Y:S01]  /*444c0*/  @P1 STG.E.U16 [R24.64], R4 ;  /* 0x0000000418001986 */ /* 0x0001e2000c10150a */
[----:B------:R-:W-:-:S02]  /*444d0*/  ISETP.LT.AND P3, PT, R23, c[0x0][0x17c], !P0 ;  /* 0x00005f0017007a0c */ /* 0x000fc40004761270 */
[----:B------:R-:W-:Y:S01]  /*444e0*/  LEA.HI.X.SX32 R3, R3, R0, 0x1, P4 ;  /* 0x0000000003037211 */ /* 0x000fe200020f0eff */
[----:B------:R-:W5:Y:S01]  /*444f0*/  LDL.LU R29, [R1+0x20] ;  /* 0x00002000011d7983 */ /* 0x000f620000300800 */
[----:B------:R-:W-:-:S03]  /*44500*/  PRMT R8, R7, 0x7632, R8 ;  /* 0x0000763207087816 */ /* 0x000fc60000000008 */
[----:B------:R-:W4:Y:S01]  /*44510*/  LDL.LU R23, [R1+0xf0] ;  /* 0x0000f00001177983 */ /* 0x000f220000300800 */
[----:B0-----:R-:W-:-:S04]  /*44520*/  LEA R24, P5, R26, R28, 0x1 ;  /* 0x0000001c1a187211 */ /* 0x001fc800078a08ff */
[----:B------:R-:W-:Y:S02]  /*44530*/  LEA.HI.X.SX32 R25, R26, R0, 0x1, P5 ;  /* 0x000000001a197211 */ /* 0x000fe400028f0eff */
[----:B---3--:R-:W-:Y:S02]  /*44540*/  PRMT R4, R6, 0x7632, R4 ;  /* 0x0000763206047816 */ /* 0x008fe40000000004 */
[----:B------:R-:W3:Y:S04]  /*44550*/  LDL.LU R6, [R1+0xf4] ;  /* 0x0000f40001067983 */ /* 0x000ee80000300800 */
[----:B------:R-:W3:Y:S04]  /*44560*/  LDL.LU R26, [R1+0x40] ;  /* 0x00004000011a7983 */ /* 0x000ee80000300800 */
[----:B------:R-:W3:Y:S04]  /*44570*/  LDL.LU R7, [R1+0xfc] ;  /* 0x0000fc0001077983 */ /* 0x000ee80000300800 */
[----:B------:R0:W-:Y:S04]  /*44580*/  @P2 STG.E.U16 [R2.64], R4 ;  /* 0x0000000402002986 */ /* 0x0001e8000c10150a */
[----:B0-----:R-:W3:Y:S01]  /*44590*/  LDL.LU R3, [R1+0xe4] ;  /* 0x0000e40001037983 */ /* 0x001ee20000300800 */
[C---:B--2---:R-:W-:Y:S01]  /*445a0*/  ISETP.LT.AND P1, PT, R27.reuse, c[0x0][0x17c], !P0 ;  /* 0x00005f001b007a0c */ /* 0x044fe20004721270 */
[----:B------:R-:W-:-:S02]  /*445b0*/  IMAD R27, R27, c[0x0][0x198], RZ ;  /* 0x000066001b1b7a24 */ /* 0x000fc400078e02ff */
[----:B------:R0:W-:Y:S03]  /*445c0*/  @P3 STG.E.U16 [R24.64], R8 ;  /* 0x0000000818003986 */ /* 0x0001e6000c10150a */
[----:B------:R-:W-:Y:S01]  /*445d0*/  LEA R2, P4, R27, R28, 0x1 ;  /* 0x0000001c1b027211 */ /* 0x000fe200078808ff */
[----:B0-----:R-:W2:Y:S01]  /*445e0*/  LDL.LU R24, [R1+0xe8] ;  /* 0x0000e80001187983 */ /* 0x001ea20000300800 */
[C---:B---3--:R-:W-:Y:S01]  /*445f0*/  ISETP.LT.AND P2, PT, R3.reuse, c[0x0][0x17c], !P0 ;  /* 0x00005f0003007a0c */ /* 0x048fe20004741270 */
[----:B------:R-:W-:Y:S01]  /*44600*/  IMAD R25, R3, c[0x0][0x198], RZ ;  /* 0x0000660003197a24 */ /* 0x000fe200078e02ff */
[----:B------:R-:W-:Y:S02]  /*44610*/  LEA.HI.X.SX32 R3, R27, R0, 0x1, P4 ;  /* 0x000000001b037211 */ /* 0x000fe400020f0eff */
[----:B------:R-:W3:Y:S01]  /*44620*/  LDL.LU R27, [R1+0x60] ;  /* 0x00006000011b7983 */ /* 0x000ee20000300800 */
[----:B-----5:R-:W-:-:S02]  /*44630*/  PRMT R8, R29, 0x7632, R8 ;  /* 0x000076321d087816 */ /* 0x020fc40000000008 */
[----:B--2---:R-:W-:Y:S02]  /*44640*/  ISETP.LT.AND P3, PT, R24, c[0x0][0x17c], !P0 ;  /* 0x00005f0018007a0c */ /* 0x004fe40004761270 */
[----:B------:R-:W-:Y:S02]  /*44650*/  PRMT R20, R20, 0x7632, R20 ;  /* 0x0000763214147816 */ /* 0x000fe40000000014 */
[----:B---3--:R-:W-:Y:S01]  /*44660*/  PRMT R4, R27, 0x7632, R4 ;  /* 0x000076321b047816 */ /* 0x008fe20000000004 */
[----:B------:R-:W-:Y:S01]  /*44670*/  IMAD R27, R24, c[0x0][0x198], RZ ;  /* 0x00006600181b7a24 */ /* 0x000fe200078e02ff */
[----:B------:R-:W-:-:S03]  /*44680*/  LEA R24, P4, R25, R28, 0x1 ;  /* 0x0000001c19187211 */ /* 0x000fc600078808ff */
[----:B------:R0:W-:Y:S01]  /*44690*/  @P1 STG.E.U16 [R2.64], R4 ;  /* 0x0000000402001986 */ /* 0x0001e2000c10150a */
[----:B------:R-:W-:Y:S02]  /*446a0*/  LEA.HI.X.SX32 R25, R25, R0, 0x1, P4 ;  /* 0x0000000019197211 */ /* 0x000fe400020f0eff */
[----:B----4-:R-:W-:Y:S02]  /*446b0*/  ISETP.LT.AND P1, PT, R5, c[0x0][0x17c], !P0 ;  /* 0x00005f0005007a0c */ /* 0x010fe40004721270 */
[----:B0-----:R-:W-:Y:S02]  /*446c0*/  LEA R2, P5, R27, R28, 0x1 ;  /* 0x0000001c1b027211 */ /* 0x001fe400078a08ff */
[----:B------:R-:W-:Y:S01]  /*446d0*/  PRMT R4, R26, 0x7632, R4 ;  /* 0x000076321a047816 */ /* 0x000fe20000000004 */
[----:B------:R-:W-:Y:S01]  /*446e0*/  IMAD R26, R5, c[0x0][0x198], RZ ;  /* 0x00006600051a7a24 */ /* 0x000fe200078e02ff */
[----:B------:R-:W-:-:S03]  /*446f0*/  LEA.HI.X.SX32 R3, R27, R0, 0x1, P5 ;  /* 0x000000001b037211 */ /* 0x000fc600028f0eff */
[----:B------:R0:W-:Y:S04]  /*44700*/  @P2 STG.E.U16 [R24.64], R4 ;  /* 0x0000000418002986 */ /* 0x0001e8000c10150a */
[----:B------:R1:W-:Y:S01]  /*44710*/  @P3 STG.E.U16 [R2.64], R8 ;  /* 0x0000000802003986 */ /* 0x0003e2000c10150a */
[----:B------:R-:W-:-:S03]  /*44720*/  ISETP.LT.AND P3, PT, R23, c[0x0][0x17c], !P0 ;  /* 0x00005f0017007a0c */ /* 0x000fc60004761270 */
[----:B------:R-:W2:Y:S01]  /*44730*/  LDL.LU R5, [R1+0x100] ;  /* 0x0001000001057983 */ /* 0x000ea20000300800 */
[----:B0-----:R-:W-:Y:S02]  /*44740*/  LEA R24, P2, R26, R28, 0x1 ;  /* 0x0000001c1a187211 */ /* 0x001fe400078408ff */
[----:B------:R-:W-:Y:S01]  /*44750*/  PRMT R4, R4, 0x7632, R4 ;  /* 0x0000763204047816 */ /* 0x000fe20000000004 */
[----:B-1----:R-:W-:Y:S01]  /*44760*/  IMAD R3, R23, c[0x0][0x198], RZ ;  /* 0x0000660017037a24 */ /* 0x002fe200078e02ff */
[----:B------:R-:W-:Y:S01]  /*44770*/  LEA.HI.X.SX32 R25, R26, R0, 0x1, P2 ;  /* 0x000000001a197211 */ /* 0x000fe200010f0eff */
[----:B------:R-:W-:-:S03]  /*44780*/  IMAD R27, R6, c[0x0][0x198], RZ ;  /* 0x00006600061b7a24 */ /* 0x000fc600078e02ff */
[C---:B------:R-:W-:Y:S01]  /*44790*/  LEA R2, P4, R3.reuse, R28, 0x1 ;  /* 0x0000001c03027211 */ /* 0x040fe200078808ff */
[----:B------:R0:W-:Y:S01]  /*447a0*/  @P1 STG.E.U16 [R24.64], R4 ;  /* 0x0000000418001986 */ /* 0x0001e2000c10150a */
[----:B------:R-:W-:Y:S02]  /*447b0*/  ISETP.LT.AND P2, PT, R6, c[0x0][0x17c], !P0 ;  /* 0x00005f0006007a0c */ /* 0x000fe40004741270 */
[----:B------:R-:W-:Y:S01]  /*447c0*/  LEA.HI.X.SX32 R3, R3, R0, 0x1, P4 ;  /* 0x0000000003037211 */ /* 0x000fe200020f0eff */
[----:B------:R-:W3:Y:S01]  /*447d0*/  LDL.LU R6, [R1+0x10c] ;  /* 0x00010c0001067983 */ /* 0x000ee20000300800 */
[----:B------:R-:W-:-:S03]  /*447e0*/  ISETP.LT.AND P1, PT, R7, c[0x0][0x17c], !P0 ;  /* 0x00005f0007007a0c */ /* 0x000fc60004721270 */
[----:B------:R-:W4:Y:S01]  /*447f0*/  LDL R23, [R1+0x94] ;  /* 0x0000940001177983 */ /* 0x000f220000100800 */
[----:B0-----:R-:W-:Y:S01]  /*44800*/  IMAD R4, R7, c[0x0][0x198], RZ ;  /* 0x0000660007047a24 */ /* 0x001fe200078e02ff */
[CC--:B------:R-:W-:Y:S02]  /*44810*/  LEA R24, P5, R27.reuse, R28.reuse, 0x1 ;  /* 0x0000001c1b187211 */ /* 0x0c0fe400078a08ff */
[----:B------:R-:W5:Y:S02]  /*44820*/  LDL.LU R7, [R1+0x110] ;  /* 0x0001100001077983 */ /* 0x000f640000300800 */
[C---:B------:R-:W-:Y:S02]  /*44830*/  LEA R26, P4, R4.reuse, R28, 0x1 ;  /* 0x0000001c041a7211 */ /* 0x040fe400078808ff */
[----:B------:R0:W-:Y:S01]  /*44840*/  @P3 STG.E.U16 [R2.64], R20 ;  /* 0x0000001402003986 */ /* 0x0001e2000c10150a */
[-C--:B------:R-:W-:Y:S02]  /*44850*/  LEA.HI.X.SX32 R25, R27, R0.reuse, 0x1, P5 ;  /* 0x000000001b197211 */ /* 0x080fe400028f0eff */
[----:B------:R-:W-:Y:S01]  /*44860*/  LEA.HI.X.SX32 R27, R4, R0, 0x1, P4 ;  /* 0x00000000041b7211 */ /* 0x000fe200020f0eff */
[----:B0-----:R-:W4:Y:S04]  /*44870*/  LDL.LU R3, [R1+0x108] ;  /* 0x0001080001037983 */ /* 0x001f280000300800 */
[----:B------:R-:W4:Y:S04]  /*44880*/  LDL.LU R20, [R1+0x114] ;  /* 0x0001140001147983 */ /* 0x000f280000300800 */
[----:B------:R-:W4:Y:S01]  /*44890*/  LDL.LU R4, [R1+0x104] ;  /* 0x0001040001047983 */ /* 0x000f220000300800 */
[----:B------:R-:W-:-:S02]  /*448a0*/  PRMT R16, R16, 0x7632, R16 ;  /* 0x0000763210107816 */ /* 0x000fc40000000010 */
[----:B------:R-:W-:Y:S01]  /*448b0*/  PRMT R12, R12, 0x7632, R12 ;  /* 0x000076320c0c7816 */ /* 0x000fe2000000000c */
[----:B------:R-:W5:Y:S04]  /*448c0*/  LDL.LU R29, [R1+0x118] ;  /* 0x00011800011d7983 */ /* 0x000f680000300800 */
[----:B------:R0:W-:Y:S04]  /*448d0*/  @P2 STG.E.U16 [R24.64], R16 ;  /* 0x0000001018002986 */ /* 0x0001e8000c10150a */
[----:B------:R4:W-:Y:S01]  /*448e0*/  @P1 STG.E.U16 [R26.64], R12 ;  /* 0x0000000c1a001986 */ /* 0x0009e2000c10150a */
[----:B------:R-:W-:Y:S01]  /*448f0*/  PRMT R8, R8, 0x7632, R8 ;  /* 0x0000763208087816 */ /* 0x000fe20000000008 */
[C---:B--2---:R-:W-:Y:S01]  /*44900*/  IMAD R2, R5.reuse, c[0x0][0x198], RZ ;  /* 0x0000660005027a24 */ /* 0x044fe200078e02ff */
[----:B------:R-:W-:-:S02]  /*44910*/  ISETP.LT.AND P3, PT, R5, c[0x0][0x17c], !P0 ;  /* 0x00005f0005007a0c */ /* 0x000fc40004761270 */
[----:B------:R-:W2:Y:S02]  /*44920*/  LDL.LU R5, [R1+0x11c] ;  /* 0x00011c0001057983 */ /* 0x000ea40000300800 */
[C---:B0-----:R-:W-:Y:S02]  /*44930*/  LEA R24, P2, R2.reuse, R28, 0x1 ;  /* 0x0000001c02187211 */ /* 0x041fe400078408ff */
[----:B------:R-:W2:Y:S02]  /*44940*/  LDL.LU R16, [R1+0xd4] ;  /* 0x0000d40001107983 */ /* 0x000ea40000300800 */
[----:B------:R-:W-:-:S05]  /*44950*/  LEA.HI.X.SX32 R25, R2, R0, 0x1, P2 ;  /* 0x0000000002197211 */ /* 0x000fca00010f0eff */
[----:B------:R0:W-:Y:S01]  /*44960*/  @P3 STG.E.U16 [R24.64], R8 ;  /* 0x0000000818003986 */ /* 0x0001e2000c10150a */
[----:B---3--:R-:W-:Y:S01]  /*44970*/  ISETP.LT.AND P2, PT, R6, c[0x0][0x17c], !P0 ;  /* 0x00005f0006007a0c */ /* 0x008fe20004741270 */
[C---:B----4-:R-:W-:Y:S01]  /*44980*/  IMAD R12, R4.reuse, c[0x0][0x198], RZ ;  /* 0x00006600040c7a24 */ /* 0x050fe200078e02ff */
[----:B------:R-:W-:Y:S01]  /*44990*/  ISETP.LT.AND P4, PT, R4, c[0x0][0x17c], !P0 ;  /* 0x00005f0004007a0c */ /* 0x000fe20004781270 */
[----:B------:R-:W-:Y:S02]  /*449a0*/  IMAD R4, R6, c[0x0][0x198], RZ ;  /* 0x0000660006047a24 */ /* 0x000fe400078e02ff */
[----:B------:R-:W3:Y:S01]  /*449b0*/  LDL.LU R6, [R1+0xb4] ;  /* 0x0000b40001067983 */ /* 0x000ee20000300800 */
[----:B------:R-:W-:-:S03]  /*449c0*/  LEA R26, P5, R12, R28, 0x1 ;  /* 0x0000001c0c1a7211 */ /* 0x000fc600078a08ff */
[----:B0-----:R-:W4:Y:S01]  /*449d0*/  LDL R8, [R1+0x84] ;  /* 0x0000840001087983 */ /* 0x001f220000100800 */
[----:B------:R-:W-:-:S03]  /*449e0*/  LEA.HI.X.SX32 R27, R12, R0, 0x1, P5 ;  /* 0x000000000c1b7211 */ /* 0x000fc600028f0eff */
[----:B------:R-:W2:Y:S01]  /*449f0*/  LDL R12, [R1+0xc4] ;  /* 0x0000c400010c7983 */ /* 0x000ea20000100800 */
[C---:B------:R-:W-:Y:S01]  /*44a00*/  ISETP.LT.AND P1, PT, R3.reuse, c[0x0][0x17c], !P0 ;  /* 0x00005f0003007a0c */ /* 0x040fe20004721270 */
[----:B------:R-:W-:Y:S01]  /*44a10*/  IMAD R3, R3, c[0x0][0x198], RZ ;  /* 0x0000660003037a24 */ /* 0x000fe200078e02ff */
[----:B------:R-:W-:-:S04]  /*44a20*/  LEA R24, P3, R4, R28, 0x1 ;  /* 0x0000001c04187211 */ /* 0x000fc800078608ff */
[C---:B------:R-:W-:Y:S02]  /*44a30*/  LEA R2, P6, R3.reuse, R28, 0x1 ;  /* 0x0000001c03027211 */ /* 0x040fe400078c08ff */
[-C--:B------:R-:W-:Y:S02]  /*44a40*/  LEA.HI.X.SX32 R25, R4, R0.reuse, 0x1, P3 ;  /* 0x0000000004197211 */ /* 0x080fe400018f0eff */
[----:B------:R-:W-:Y:S01]  /*44a50*/  LEA.HI.X.SX32 R3, R3, R0, 0x1, P6 ;  /* 0x0000000003037211 */ /* 0x000fe200030f0eff */
[C---:B-----5:R-:W-:Y:S01]  /*44a60*/  IMAD R4, R7.reuse, c[0x0][0x198], RZ ;  /* 0x0000660007047a24 */ /* 0x060fe200078e02ff */
[----:B------:R0:W-:Y:S01]  /*44a70*/  @P4 STG.E.U16 [R26.64], R23 ;  /* 0x000000171a004986 */ /* 0x0001e2000c10150a */
[----:B------:R-:W-:Y:S02]  /*44a80*/  ISETP.LT.AND P4, PT, R7, c[0x0][0x17c], !P0 ;  /* 0x00005f0007007a0c */ /* 0x000fe40004781270 */
[----:B------:R-:W-:Y:S01]  /*44a90*/  ISETP.LT.AND P3, PT, R20, c[0x0][0x17c], !P0 ;  /* 0x00005f0014007a0c */ /* 0x000fe20004761270 */
[----:B0-----:R-:W5:Y:S04]  /*44aa0*/  LDL R23, [R1+0xa4] ;  /* 0x0000a40001177983 */ /* 0x001f680000100800 */
[----:B------:R-:W3:Y:S04]  /*44ab0*/  LDL.LU R7, [R1+0x14] ;  /* 0x0000140001077983 */ /* 0x000ee80000300800 */
[----:B----4-:R0:W-:Y:S04]  /*44ac0*/  @P1 STG.E.U16 [R2.64], R8 ;  /* 0x0000000802001986 */ /* 0x0101e8000c10150a */
[----:B--2---:R1:W-:Y:S01]  /*44ad0*/  @P2 STG.E.U16 [R24.64], R12 ;  /* 0x0000000c18002986 */ /* 0x0043e2000c10150a */
[----:B------:R-:W-:-:S02]  /*44ae0*/  ISETP.LT.AND P1, PT, R29, c[0x0][0x17c], !P0 ;  /* 0x00005f001d007a0c */ /* 0x000fc40004721270 */
[----:B0-----:R-:W-:Y:S01]  /*44af0*/  LEA R2, P2, R4, R28, 0x1 ;  /* 0x0000001c04027211 */ /* 0x001fe200078408ff */
[----:B------:R-:W-:-:S03]  /*44b00*/  IMAD R8, R5, c[0x0][0x198], RZ ;  /* 0x0000660005087a24 */ /* 0x000fc600078e02ff */
[----:B------:R-:W-:Y:S01]  /*44b10*/  LEA.HI.X.SX32 R3, R4, R0, 0x1, P2 ;  /* 0x0000000004037211 */ /* 0x000fe200010f0eff */
[----:B-1----:R-:W-:Y:S01]  /*44b20*/  IMAD R12, R20, c[0x0][0x198], RZ ;  /* 0x00006600140c7a24 */ /* 0x002fe200078e02ff */
[----:B------:R-:W-:Y:S01]  /*44b30*/  ISETP.LT.AND P2, PT, R5, c[0x0][0x17c], !P0 ;  /* 0x00005f0005007a0c */ /* 0x000fe20004741270 */
[----:B------:R-:W-:Y:S01]  /*44b40*/  IMAD R4, R29, c[0x0][0x198], RZ ;  /* 0x000066001d047a24 */ /* 0x000fe200078e02ff */
[----:B------:R-:W2:Y:S04]  /*44b50*/  LDL R5, [R1+0x64] ;  /* 0x0000640001057983 */ /* 0x000ea80000100800 */
[----:B------:R-:W4:Y:S04]  /*44b60*/  LDL.LU R20, [R1+0x44] ;  /* 0x0000440001147983 */ /* 0x000f280000300800 */
[----:B------:R-:W2:Y:S04]  /*44b70*/  LDL.LU R29, [R1+0x24] ;  /* 0x00002400011d7983 */ /* 0x000ea80000300800 */
[----:B------:R-:W2:Y:S01]  /*44b80*/  LDL.LU R27, [R1+0x120] ;  /* 0x00012000011b7983 */ /* 0x000ea20000300800 */
[----:B------:R-:W-:-:S03]  /*44b90*/  LEA R24, P6, R12, R28, 0x1 ;  /* 0x0000001c0c187211 */ /* 0x000fc600078c08ff */
[----:B------:R0:W-:Y:S01]  /*44ba0*/  @P4 STG.E.U16 [R2.64], R16 ;  /* 0x0000001002004986 */ /* 0x0001e2000c10150a */
[----:B------:R-:W-:Y:S02]  /*44bb0*/  LEA R26, P4, R4, R28, 0x1 ;  /* 0x0000001c041a7211 */ /* 0x000fe400078808ff */
[----:B------:R-:W-:Y:S02]  /*44bc0*/  LEA.HI.X.SX32 R25, R12, R0, 0x1, P6 ;  /* 0x000000000c197211 */ /* 0x000fe400030f0eff */
[----:B0-----:R-:W-:-:S03]  /*44bd0*/  LEA R2, P5, R8, R28, 0x1 ;  /* 0x0000001c08027211 */ /* 0x001fc600078a08ff */
[----:B---3--:R0:W-:Y:S01]  /*44be0*/  @P3 STG.E.U16 [R24.64], R6 ;  /* 0x0000000618003986 */ /* 0x0081e2000c10150a */
[-C--:B------:R-:W-:Y:S02]  /*44bf0*/  LEA.HI.X.SX32 R3, R8, R0.reuse, 0x1, P5 ;  /* 0x0000000008037211 */ /* 0x080fe400028f0eff */
[C---:B--2---:R-:W-:Y:S01]  /*44c00*/  ISETP.LT.AND P6, PT, R27.reuse, c[0x0][0x17c], !P0 ;  /* 0x00005f001b007a0c */ /* 0x044fe200047c1270 */
[----:B------:R-:W-:Y:S01]  /*44c10*/  IMAD R12, R27, c[0x0][0x198], RZ ;  /* 0x000066001b0c7a24 */ /* 0x000fe200078e02ff */
[----:B------:R-:W-:Y:S02]  /*44c20*/  LEA.HI.X.SX32 R27, R4, R0, 0x1, P4 ;  /* 0x00000000041b7211 */ /* 0x000fe400020f0eff */
[----:B------:R-:W2:Y:S04]  /*44c30*/  LDL.LU R4, [R1+0x130] ;  /* 0x0001300001047983 */ /* 0x000ea80000300800 */
[----:B------:R-:W3:Y:S04]  /*44c40*/  LDL.LU R8, [R1+0x12c] ;  /* 0x00012c0001087983 */ /* 0x000ee80000300800 */
[----:B0-----:R-:W2:Y:S04]  /*44c50*/  LDL R25, [R1+0x34] ;  /* 0x0000340001197983 */ /* 0x001ea80000100800 */
[----:B-----5:R0:W-:Y:S04]  /*44c60*/  @P1 STG.E.U16 [R26.64], R23 ;  /* 0x000000171a001986 */ /* 0x0201e8000c10150a */
[----:B0-----:R-:W5:Y:S04]  /*44c70*/  LDL.LU R23, [R1+0xf54] ;  /* 0x000f540001177983 */ /* 0x001f680000300800 */
[----:B------:R-:W3:Y:S04]  /*44c80*/  LDL.LU R26, [R1+0x124] ;  /* 0x00012400011a7983 */ /* 0x000ee80000300800 */
[----:B------:R-:W4:Y:S01]  /*44c90*/  LDL.LU R27, [R1+0x128] ;  /* 0x00012800011b7983 */ /* 0x000f220000300800 */
[----:B------:R-:W-:-:S03]  /*44ca0*/  LEA R24, P3, R12, R28, 0x1 ;  /* 0x0000001c0c187211 */ /* 0x000fc600078608ff */
[----:B--2---:R0:W-:Y:S02]  /*44cb0*/  @P2 STG.E.U16 [R2.64], R25 ;  /* 0x0000001902002986 */ /* 0x0041e4000c10150a */
[----:B0-----:R-:W-:Y:S02]  /*44cc0*/  LEA.HI.X.SX32 R25, R12, R0, 0x1, P3 ;  /* 0x000000000c197211 */ /* 0x001fe400018f0eff */
[----:B------:R-:W2:Y:S01]  /*44cd0*/  LDL.LU R12, [R1+0x13c] ;  /* 0x00013c00010c7983 */ /* 0x000ea20000300800 */
[C---:B---3--:R-:W-:Y:S01]  /*44ce0*/  IMAD R2, R26.reuse, c[0x0][0x198], RZ ;  /* 0x000066001a027a24 */ /* 0x048fe200078e02ff */
[----:B------:R-:W-:Y:S02]  /*44cf0*/  ISETP.LT.AND P1, PT, R26, c[0x0][0x17c], !P0 ;  /* 0x00005f001a007a0c */ /* 0x000fe40004721270 */
[----:B------:R0:W-:Y:S01]  /*44d00*/  @P6 STG.E.U16 [R24.64], R7 ;  /* 0x0000000718006986 */ /* 0x0001e2000c10150a */
[C---:B----4-:R-:W-:Y:S01]  /*44d10*/  IMAD R3, R27.reuse, c[0x0][0x198], RZ ;  /* 0x000066001b037a24 */ /* 0x050fe200078e02ff */
[----:B------:R-:W-:-:S04]  /*44d20*/  ISETP.LT.AND P2, PT, R27, c[0x0][0x17c], !P0 ;  /* 0x00005f001b007a0c */ /* 0x000fc80004741270 */
[-C--:B------:R-:W-:Y:S02]  /*44d30*/  LEA R26, P6, R3, R28.reuse, 0x1 ;  /* 0x0000001c031a7211 */ /* 0x080fe400078c08ff */
[----:B0-----:R-:W-:-:S04]  /*44d40*/  LEA R24, P3, R2, R28, 0x1 ;  /* 0x0000001c02187211 */ /* 0x001fc800078608ff */
[-C--:B------:R-:W-:Y:S02]  /*44d50*/  LEA.HI.X.SX32 R25, R2, R0.reuse, 0x1, P3 ;  /* 0x0000000002197211 */ /* 0x080fe400018f0eff */
[----:B------:R-:W-:Y:S02]  /*44d60*/  LEA.HI.X.SX32 R27, R3, R0, 0x1, P6 ;  /* 0x00000000031b7211 */ /* 0x000fe400030f0eff */
[----:B------:R-:W3:Y:S04]  /*44d70*/  LDL.LU R3, [R1+0x188] ;  /* 0x0001880001037983 */ /* 0x000ee80000300800 */
[----:B------:R0:W-:Y:S04]  /*44d80*/  @P1 STG.E.U16 [R24.64], R5 ;  /* 0x0000000518001986 */ /* 0x0001e8000c10150a */
[----:B------:R1:W-:Y:S04]  /*44d90*/  @P2 STG.E.U16 [R26.64], R20 ;  /* 0x000000141a002986 */ /* 0x0003e8000c10150a */
[----:B0-----:R-:W4:Y:S04]  /*44da0*/  LDL.LU R5, [R1+0xf50] ;  /* 0x000f500001057983 */ /* 0x001f280000300800 */
[----:B------:R-:W2:Y:S04]  /*44db0*/  LDL.LU R25, [R1+0x134] ;  /* 0x0001340001197983 */ /* 0x000ea80000300800 */
[----:B-1----:R-:W4:Y:S01]  /*44dc0*/  LDL.LU R27, [R1+0x138] ;  /* 0x00013800011b7983 */ /* 0x002f220000300800 */
[C---:B------:R-:W-:Y:S01]  /*44dd0*/  ISETP.LT.AND P5, PT, R8.reuse, c[0x0][0x17c], !P0 ;  /* 0x00005f0008007a0c */ /* 0x040fe200047a1270 */
[----:B------:R-:W-:Y:S01]  /*44de0*/  IMAD R8, R8, c[0x0][0x198], RZ ;  /* 0x0000660008087a24 */ /* 0x000fe200078e02ff */
[C---:B------:R-:W-:Y:S01]  /*44df0*/  ISETP.LT.AND P3, PT, R4.reuse, c[0x0][0x17c], !P0 ;  /* 0x00005f0004007a0c */ /* 0x040fe20004761270 */
[----:B------:R-:W-:Y:S01]  /*44e00*/  IMAD R4, R4, c[0x0][0x198], RZ ;  /* 0x0000660004047a24 */ /* 0x000fe200078e02ff */
[----:B------:R-:W5:Y:S02]  /*44e10*/  LDL.LU R26, [R1+0x94] ;  /* 0x00009400011a7983 */ /* 0x000f640000300800 */
[----:B------:R-:W-:-:S02]  /*44e20*/  LEA R2, P4, R8, R28, 0x1 ;  /* 0x0000001c08027211 */ /* 0x000fc400078808ff */
[----:B------:R-:W-:Y:S02]  /*44e30*/  LEA R24, P6, R4, R28, 0x1 ;  /* 0x0000001c04187211 */ /* 0x000fe400078c08ff */
[----:B---3--:R-:W-:Y:S02]  /*44e40*/  ISETP.LT.AND P1, PT, R3, c[0x0][0x17c], !P0 ;  /* 0x00005f0003007a0c */ /* 0x008fe40004721270 */
[----:B------:R-:W-:-:S05]  /*44e50*/  LEA.HI.X.SX32 R3, R8, R0, 0x1, P4 ;  /* 0x0000000008037211 */ /* 0x000fca00020f0eff */
[----:B------:R-:W-:Y:S01]  /*44e60*/  @P5 STG.E.U16 [R2.64], R29 ;  /* 0x0000001d02005986 */ /* 0x000fe2000c10150a */
[C---:B--2---:R-:W-:Y:S01]  /*44e70*/  ISETP.LT.AND P4, PT, R25.reuse, c[0x0][0x17c], !P0 ;  /* 0x00005f0019007a0c */ /* 0x044fe20004781270 */
[----:B------:R-:W-:Y:S01]  /*44e80*/  IMAD R8, R25, c[0x0][0x198], RZ ;  /* 0x0000660019087a24 */ /* 0x000fe200078e02ff */
[----:B------:R-:W-:Y:S02]  /*44e90*/  LEA.HI.X.SX32 R25, R4, R0, 0x1, P6 ;  /* 0x0000000004197211 */ /* 0x000fe400030f0eff */
[C---:B----4-:R-:W-:Y:S01]  /*44ea0*/  ISETP.LT.AND P2, PT, R27.reuse, c[0x0][0x17c], !P0 ;  /* 0x00005f001b007a0c */ /* 0x050fe20004741270 */
[----:B------:R-:W-:Y:S02]  /*44eb0*/  IMAD R4, R27, c[0x0][0x198], RZ ;  /* 0x000066001b047a24 */ /* 0x000fe400078e02ff */
[----:B------:R-:W2:Y:S04]  /*44ec0*/  LDL.LU R27, [R1+0x84] ;  /* 0x00008400011b7983 */ /* 0x000ea80000300800 */
[----:B------:R0:W-:Y:S04]  /*44ed0*/  @P3 STG.E.U16 [R24.64], R5 ;  /* 0x0000000518003986 */ /* 0x0001e8000c10150a */
[----:B0-----:R-:W3:Y:S01]  /*44ee0*/  LDL R25, [R1+0x140] ;  /* 0x0001400001197983 */ /* 0x001ee20000100800 */
[----:B------:R-:W-:-:S02]  /*44ef0*/  LEA R2, P5, R8, R28, 0x1 ;  /* 0x0000001c08027211 */ /* 0x000fc400078a08ff */
[----:B------:R-:W-:Y:S02]  /*44f00*/  LEA R24, P6, R4, R28, 0x1 ;  /* 0x0000001c04187211 */ /* 0x000fe400078c08ff */
[----:B------:R-:W-:Y:S01]  /*44f10*/  LEA.HI.X.SX32 R3, R8, R0, 0x1, P5 ;  /* 0x0000000008037211 */ /* 0x000fe200028f0eff */
[C---:B------:R-:W-:Y:S01]  /*44f20*/  IMAD R8, R12.reuse, c[0x0][0x198], RZ ;  /* 0x000066000c087a24 */ /* 0x040fe200078e02ff */
[----:B------:R-:W-:Y:S02]  /*44f30*/  ISETP.LT.AND P3, PT, R12, c[0x0][0x17c], !P0 ;  /* 0x00005f000c007a0c */ /* 0x000fe40004761270 */
[----:B------:R-:W4:Y:S04]  /*44f40*/  LDL.LU R12, [R1+0x150] ;  /* 0x00015000010c7983 */ /* 0x000f280000300800 */
[----:B------:R0:W-:Y:S02]  /*44f50*/  @P4 STG.E.U16 [R2.64], R21 ;  /* 0x0000001502004986 */ /* 0x0001e4000c10150a */
[----:B0-----:R-:W-:-:S04]  /*44f60*/  LEA R2, P4, R8, R28, 0x1 ;  /* 0x0000001c08027211 */ /* 0x001fc800078808ff */
[-C--:B------:R-:W-:Y:S02]  /*44f70*/  LEA.HI.X.SX32 R3, R8, R0.reuse, 0x1, P4 ;  /* 0x0000000008037211 */ /* 0x080fe400020f0eff */
[----:B---3--:R-:W-:Y:S02]  /*44f80*/  ISETP.LT.AND P5, PT, R25, c[0x0][0x17c], !P0 ;  /* 0x00005f0019007a0c */ /* 0x008fe400047a1270 */
[----:B------:R-:W-:Y:S02]  /*44f90*/  LEA.HI.X.SX32 R25, R4, R0, 0x1, P6 ;  /* 0x0000000004197211 */ /* 0x000fe400030f0eff */
[----:B------:R-:W3:Y:S04]  /*44fa0*/  LDL.LU R4, [R1+0x140] ;  /* 0x0001400001047983 */ /* 0x000ee80000300800 */
[----:B------:R0:W-:Y:S04]  /*44fb0*/  @P2 STG.E.U16 [R24.64], R17 ;  /* 0x0000001118002986 */ /* 0x0001e8000c10150a */
[----:B0-----:R-:W2:Y:S04]  /*44fc0*/  LDL.LU R25, [R1+0x144] ;  /* 0x0001440001197983 */ /* 0x001ea80000300800 */
[----:B------:R-:W4:Y:S01]  /*44fd0*/  LDL.LU R8, [R1+0x18c] ;  /* 0x00018c0001087983 */ /* 0x000f220000300800 */
[----:B-----5:R-:W-:-:S03]  /*44fe0*/  PRMT R5, R26, 0x7632, R5 ;  /* 0x000076321a057816 */ /* 0x020fc60000000005 */
[----:B------:R-:W-:Y:S01]  /*44ff0*/  @P3 STG.E.U16 [R2.64], R13 ;  /* 0x0000000d02003986 */ /* 0x000fe2000c10150a */
[----:B---3--:R-:W-:-:S05]  /*45000*/  IMAD R4, R4, c[0x0][0x198], RZ ;  /* 0x0000660004047a24 */ /* 0x008fca00078e02ff */
[----:B------:R-:W-:Y:S02]  /*45010*/  LEA R24, P6, R4, R28, 0x1 ;  /* 0x0000001c04187211 */ /* 0x000fe400078c08ff */
[C---:B--2---:R-:W-:Y:S02]  /*45020*/  ISETP.LT.AND P4, PT, R25.reuse, c[0x0][0x17c], !P0 ;  /* 0x00005f0019007a0c */ /* 0x044fe40004781270 */
[----:B----4-:R-:W-:Y:S01]  /*45030*/  ISETP.LT.AND P2, PT, R8, c[0x0][0x17c], !P0 ;  /* 0x00005f0008007a0c */ /* 0x010fe20004741270 */
[----:B------:R-:W-:Y:S01]  /*45040*/  IMAD R8, R25, c[0x0][0x198], RZ ;  /* 0x0000660019087a24 */ /* 0x000fe200078e02ff */
[----:B------:R-:W-:Y:S02]  /*45050*/  LEA.HI.X.SX32 R25, R4, R0, 0x1, P6 ;  /* 0x0000000004197211 */ /* 0x000fe400030f0eff */
[----:B------:R-:W2:Y:S04]  /*45060*/  LDL.LU R4, [R1+0x148] ;  /* 0x0001480001047983 */ /* 0x000ea80000300800 */
[----:B------:R0:W-:Y:S04]  /*45070*/  @P5 STG.E.U16 [R24.64], R9 ;  /* 0x0000000918005986 */ /* 0x0001e8000c10150a */
[----:B------:R-:W3:Y:S04]  /*45080*/  LDL.LU R26, [R1+0x15c] ;  /* 0x00015c00011a7983 */ /* 0x000ee80000300800 */
[----:B0-----:R-:W4:Y:S01]  /*45090*/  LDL.LU R25, [R1+0x14c] ;  /* 0x00014c0001197983 */ /* 0x001f220000300800 */
[----:B------:R-:W-:-:S04]  /*450a0*/  LEA R2, P6, R8, R28, 0x1 ;  /* 0x0000001c08027211 */ /* 0x000fc800078c08ff */
[----:B------:R-:W-:-:S05]  /*450b0*/  LEA.HI.X.SX32 R3, R8, R0, 0x1, P6 ;  /* 0x0000000008037211 */ /* 0x000fca00030f0eff */
[----:B------:R-:W-:Y:S01]  /*450c0*/  @P4 STG.E.U16 [R2.64], R5 ;  /* 0x0000000502004986 */ /* 0x000fe2000c10150a */
[C---:B--2---:R-:W-:Y:S01]  /*450d0*/  ISETP.LT.AND P3, PT, R4.reuse, c[0x0][0x17c], !P0 ;  /* 0x00005f0004007a0c */ /* 0x044fe20004761270 */
[----:B------:R-:W-:-:S05]  /*450e0*/  IMAD R4, R4, c[0x0][0x198], RZ ;  /* 0x0000660004047a24 */ /* 0x000fca00078e02ff */
[C---:B------:R-:W-:Y:S02]  /*450f0*/  LEA R24, P5, R4.reuse, R28, 0x1 ;  /* 0x0000001c04187211 */ /* 0x040fe400078a08ff */
[C---:B----4-:R-:W-:Y:S01]  /*45100*/  ISETP.LT.AND P6, PT, R25.reuse, c[0x0][0x17c], !P0 ;  /* 0x00005f0019007a0c */ /* 0x050fe200047c1270 */
[----:B------:R-:W-:Y:S01]  /*45110*/  IMAD R8, R25, c[0x0][0x198], RZ ;  /* 0x0000660019087a24 */ /* 0x000fe200078e02ff */
[----:B------:R-:W-:Y:S02]  /*45120*/  LEA.HI.X.SX32 R25, R4, R0, 0x1, P5 ;  /* 0x0000000004197211 */ /* 0x000fe400028f0eff */
[----:B------:R-:W-:Y:S02]  /*45130*/  PRMT R4, R27, 0x7632, R4 ;  /* 0x000076321b047816 */ /* 0x000fe40000000004 */
[----:B------:R-:W2:Y:S04]  /*45140*/  LDL.LU R27, [R1+0x34] ;  /* 0x00003400011b7983 */ /* 0x000ea80000300800 */
[----:B------:R0:W-:Y:S04]  /*45150*/  @P3 STG.E.U16 [R24.64], R4 ;  /* 0x0000000418003986 */ /* 0x0001e8000c10150a */
[----:B0-----:R-:W4:Y:S01]  /*45160*/  LDL.LU R24, [R1+0xc4] ;  /* 0x0000c40001187983 */ /* 0x001f220000300800 */
[----:B------:R-:W-:-:S03]  /*45170*/  LEA R2, P5, R8, R28, 0x1 ;  /* 0x0000001c08027211 */ /* 0x000fc600078a08ff */
[----:B------:R-:W5:Y:S01]  /*45180*/  LDL.LU R25, [R1+0x154] ;  /* 0x0001540001197983 */ /* 0x000f620000300800 */
[----:B------:R-:W-:Y:S01]  /*45190*/  LEA.HI.X.SX32 R3, R8, R0, 0x1, P5 ;  /* 0x0000000008037211 */ /* 0x000fe200028f0eff */
[C---:B------:R-:W-:Y:S01]  /*451a0*/  IMAD R4, R12.reuse, c[0x0][0x198], RZ ;  /* 0x000066000c047a24 */ /* 0x040fe200078e02ff */
[----:B------:R-:W-:Y:S02]  /*451b0*/  ISETP.LT.AND P4, PT, R12, c[0x0][0x17c], !P0 ;  /* 0x00005f000c007a0c */ /* 0x000fe40004781270 */
[----:B------:R-:W2:Y:S01]  /*451c0*/  LDL.LU R12, [R1+0x164] ;  /* 0x00016400010c7983 */ /* 0x000ea20000300800 */
[----:B----4-:R-:W-:-:S05]  /*451d0*/  PRMT R5, R24, 0x7632, R5 ;  /* 0x0000763218057816 */ /* 0x010fca0000000005 */
[----:B------:R0:W-:Y:S02]  /*451e0*/  @P6 STG.E.U16 [R2.64], R5 ;  /* 0x0000000502006986 */ /* 0x0001e4000c10150a */
[----:B0-----:R-:W-:Y:S02]  /*451f0*/  PRMT R5, R16, 0x7632, R5 ;  /* 0x0000763210057816 */ /* 0x001fe40000000005 */
[----:B------:R-:W4:Y:S04]  /*45200*/  LDL.LU R16, [R1+0x168] ;  /* 0x0001680001107983 */ /* 0x000f280000300800 */
[----:B------:R-:W2:Y:S01]  /*45210*/  LDL.LU R3, [R1+0x158] ;  /* 0x0001580001037983 */ /* 0x000ea20000300800 */
[C---:B-----5:R-:W-:Y:S01]  /*45220*/  IMAD R8, R25.reuse, c[0x0][0x198], RZ ;  /* 0x0000660019087a24 */ /* 0x060fe200078e02ff */
[----:B------:R-:W-:-:S02]  /*45230*/  ISETP.LT.AND P3, PT, R25, c[0x0][0x17c], !P0 ;  /* 0x00005f0019007a0c */ /* 0x000fc40004761270 */
[-C--:B------:R-:W-:Y:S02]  /*45240*/  LEA R24, P5, R4, R28.reuse, 0x1 ;  /* 0x0000001c04187211 */ /* 0x080fe400078a08ff */
[----:B------:R-:W-:Y:S02]  /*45250*/  LEA R2, P6, R8, R28, 0x1 ;  /* 0x0000001c08027211 */ /* 0x000fe400078c08ff */
[----:B------:R-:W-:-:S05]  /*45260*/  LEA.HI.X.SX32 R25, R4, R0, 0x1, P5 ;  /* 0x0000000004197211 */ /* 0x000fca00028f0eff */
[----:B------:R-:W-:Y:S01]  /*45270*/  @P4 STG.E.U16 [R24.64], R5 ;  /* 0x0000000518004986 */ /* 0x000fe2000c10150a */
[C---:B--2---:R-:W-:Y:S01]  /*45280*/  ISETP.LT.AND P5, PT, R3.reuse, c[0x0][0x17c], !P0 ;  /* 0x00005f0003007a0c */ /* 0x044fe200047a1270 */
[----:B------:R-:W-:Y:S01]  /*45290*/  IMAD R4, R3, c[0x0][0x198], RZ ;  /* 0x0000660003047a24 */ /* 0x000fe200078e02ff */
[----:B------:R-:W-:Y:S02]  /*452a0*/  LEA.HI.X.SX32 R3, R8, R0, 0x1, P6 ;  /* 0x0000000008037211 */ /* 0x000fe400030f0eff */
[----:B------:R-:W-:Y:S02]  /*452b0*/  PRMT R8, R6, 0x7632, R8 ;  /* 0x0000763206087816 */ /* 0x000fe40000000008 */
[----:B------:R-:W2:Y:S04]  /*452c0*/  LDL.LU R6, [R1+0xf4c] ;  /* 0x000f4c0001067983 */ /* 0x000ea80000300800 */
[----:B------:R0:W-:Y:S04]  /*452d0*/  @P3 STG.E.U16 [R2.64], R8 ;  /* 0x0000000802003986 */ /* 0x0001e8000c10150a */
[----:B0-----:R-:W5:Y:S04]  /*452e0*/  LDL.LU R8, [R1+0xa4] ;  /* 0x0000a40001087983 */ /* 0x001f680000300800 */
[----:B------:R-:W2:Y:S01]  /*452f0*/  LDL.LU R2, [R1+0x160] ;  /* 0x0001600001027983 */ /* 0x000ea20000300800 */
[----:B------:R-:W-:Y:S01]  /*45300*/  LEA R24, P6, R4, R28, 0x1 ;  /* 0x0000001c04187211 */ /* 0x000fe200078c08ff */
[C---:B---3--:R-:W-:Y:S01]  /*45310*/  IMAD R3, R26.reuse, c[0x0][0x198], RZ ;  /* 0x000066001a037a24 */ /* 0x048fe200078e02ff */
[----:B------:R-:W-:-:S02]  /*45320*/  ISETP.LT.AND P4, PT, R26, c[0x0][0x17c], !P0 ;  /* 0x00005f001a007a0c */ /* 0x000fc40004781270 */
[----:B------:R-:W-:Y:S01]  /*45330*/  LEA.HI.X.SX32 R25, R4, R0, 0x1, P6 ;  /* 0x0000000004197211 */ /* 0x000fe200030f0eff */
[----:B------:R-:W3:Y:S01]  /*45340*/  LDL.LU R26, [R1+0x170] ;  /* 0x00017000011a7983 */ /* 0x000ee20000300800 */
[----:B-----5:R-:W-:Y:S01]  /*45350*/  PRMT R5, R8, 0x7632, R5 ;  /* 0x0000763208057816 */ /* 0x020fe20000000005 */
[C---:B--2---:R-:W-:Y:S01]  /*45360*/  IMAD R4, R2.reuse, c[0x0][0x198], RZ ;  /* 0x0000660002047a24 */ /* 0x044fe200078e02ff */
[----:B------:R-:W-:-:S03]  /*45370*/  ISETP.LT.AND P3, PT, R2, c[0x0][0x17c], !P0 ;  /* 0x00005f0002007a0c */ /* 0x000fc60004761270 */
[----:B------:R0:W-:Y:S01]  /*45380*/  @P5 STG.E.U16 [R24.64], R5 ;  /* 0x0000000518005986 */ /* 0x0001e2000c10150a */
[----:B------:R-:W-:-:S04]  /*45390*/  LEA R2, P6, R3, R28, 0x1 ;  /* 0x0000001c03027211 */ /* 0x000fc800078c08ff */
[----:B------:R-:W-:Y:S02]  /*453a0*/  LEA.HI.X.SX32 R3, R3, R0, 0x1, P6 ;  /* 0x0000000003037211 */ /* 0x000fe400030f0eff */
[C---:B0-----:R-:W-:Y:S02]  /*453b0*/  LEA R24, P5, R4.reuse, R28, 0x1 ;  /* 0x0000001c04187211 */ /* 0x041fe400078a08ff */
[----:B------:R-:W-:Y:S02]  /*453c0*/  PRMT R5, R27, 0x7632, R5 ;  /* 0x000076321b057816 */ /* 0x000fe40000000005 */
[----:B------:R-:W-:Y:S01]  /*453d0*/  LEA.HI.X.SX32 R25, R4, R0, 0x1, P5 ;  /* 0x0000000004197211 */ /* 0x000fe200028f0eff */
[----:B------:R-:W2:Y:S01]  /*453e0*/  LDL.LU R27, [R1+0x174] ;  /* 0x00017400011b7983 */ /* 0x000ea20000300800 */
[----:B------:R-:W-:Y:S01]  /*453f0*/  PRMT R4, R7, 0x7632, R4 ;  /* 0x0000763207047816 */ /* 0x000fe20000000004 */
[C---:B------:R-:W-:Y:S01]  /*45400*/  IMAD R8, R12.reuse, c[0x0][0x198], RZ ;  /* 0x000066000c087a24 */ /* 0x040fe200078e02ff */
[----:B------:R-:W-:Y:S01]  /*45410*/  ISETP.LT.AND P6, PT, R12, c[0x0][0x17c], !P0 ;  /* 0x00005f000c007a0c */ /* 0x000fe200047c1270 */
[----:B------:R-:W-:Y:S04]  /*45420*/  @P4 STG.E.U16 [R2.64], R5 ;  /* 0x0000000502004986 */ /* 0x000fe8000c10150a */
[----:B------:R-:W5:Y:S04]  /*45430*/  LDL.LU R12, [R1+0x178] ;  /* 0x00017800010c7983 */ /* 0x000f680000300800 */
[----:B------:R-:W2:Y:S04]  /*45440*/  LDL.LU R7, [R1+0xf48] ;  /* 0x000f480001077983 */ /* 0x000ea80000300800 */
[----:B------:R0:W-:Y:S04]  /*45450*/  @P3 STG.E.U16 [R24.64], R4 ;  /* 0x0000000418003986 */ /* 0x0001e8000c10150a */
[----:B0-----:R-:W2:Y:S04]  /*45460*/  LDL.LU R24, [R1+0x64] ;  /* 0x0000640001187983 */ /* 0x001ea80000300800 */
[----:B------:R-:W3:Y:S01]  /*45470*/  LDL.LU R25, [R1+0x16c] ;  /* 0x00016c0001197983 */ /* 0x000ee20000300800 */
[----:B------:R-:W-:Y:S01]  /*45480*/  LEA R2, P5, R8, R28, 0x1 ;  /* 0x0000001c08027211 */ /* 0x000fe200078a08ff */
[C---:B----4-:R-:W-:Y:S01]  /*45490*/  IMAD R4, R16.reuse, c[0x0][0x198], RZ ;  /* 0x0000660010047a24 */ /* 0x050fe200078e02ff */
[----:B------:R-:W-:-:S02]  /*454a0*/  ISETP.LT.AND P4, PT, R16, c[0x0][0x17c], !P0 ;  /* 0x00005f0010007a0c */ /* 0x000fc40004781270 */
[----:B------:R-:W-:Y:S01]  /*454b0*/  LEA.HI.X.SX32 R3, R8, R0, 0x1, P5 ;  /* 0x0000000008037211 */ /* 0x000fe200028f0eff */
[----:B------:R-:W4:Y:S01]  /*454c0*/  LDL.LU R16, [R1+0x17c] ;  /* 0x00017c0001107983 */ /* 0x000f220000300800 */
[----:B--2---:R-:W-:Y:S01]  /*454d0*/  PRMT R5, R24, 0x7632, R5 ;  /* 0x0000763218057816 */ /* 0x004fe20000000005 */
[C---:B---3--:R-:W-:Y:S01]  /*454e0*/  IMAD R8, R25.reuse, c[0x0][0x198], RZ ;  /* 0x0000660019087a24 */ /* 0x048fe200078e02ff */
[----:B------:R-:W-:-:S03]  /*454f0*/  ISETP.LT.AND P3, PT, R25, c[0x0][0x17c], !P0 ;  /* 0x00005f0019007a0c */ /* 0x000fc60004761270 */
[----:B------:R0:W-:Y:S01]  /*45500*/  @P6 STG.E.U16 [R2.64], R5 ;  /* 0x0000000502006986 */ /* 0x0001e2000c10150a */
[----:B------:R-:W-:-:S04]  /*45510*/  LEA R24, P5, R4, R28, 0x1 ;  /* 0x0000001c04187211 */ /* 0x000fc800078a08ff */
[----:B------:R-:W-:Y:S02]  /*45520*/  LEA.HI.X.SX32 R25, R4, R0, 0x1, P5 ;  /* 0x0000000004197211 */ /* 0x000fe400028f0eff */
[----:B0-----:R-:W-:Y:S02]  /*45530*/  LEA R2, P6, R8, R28, 0x1 ;  /* 0x0000001c08027211 */ /* 0x001fe400078c08ff */
[----:B------:R-:W-:Y:S02]  /*45540*/  PRMT R5, R20, 0x7632, R5 ;  /* 0x0000763214057816 */ /* 0x000fe40000000005 */
[----:B------:R-:W2:Y:S01]  /*45550*/  LDL.LU R20, [R1+0x180] ;  /* 0x0001800001147983 */ /* 0x000ea20000300800 */
[----:B------:R-:W-:Y:S02]  /*45560*/  LEA.HI.X.SX32 R3, R8, R0, 0x1, P6 ;  /* 0x0000000008037211 */ /* 0x000fe400030f0eff */
[----:B------:R-:W-:Y:S02]  /*45570*/  PRMT R8, R29, 0x7632, R8 ;  /* 0x000076321d087816 */ /* 0x000fe40000000008 */
[----:B------:R-:W3:Y:S04]  /*45580*/  LDL.LU R29, [R1+0x184] ;  /* 0x00018400011d7983 */ /* 0x000ee80000300800 */
[----:B------:R-:W-:Y:S01]  /*45590*/  @P4 STG.E.U16 [R24.64], R5 ;  /* 0x0000000518004986 */ /* 0x000fe2000c10150a */
[----:B------:R-:W-:-:S03]  /*455a0*/  ISETP.LT.AND P4, PT, R27, c[0x0][0x17c], !P0 ;  /* 0x00005f001b007a0c */ /* 0x000fc60004781270 */
[----:B------:R0:W-:Y:S02]  /*455b0*/  @P3 STG.E.U16 [R2.64], R8 ;  /* 0x0000000802003986 */ /* 0x0001e4000c10150a */
[----:B0-----:R-:W-:Y:S02]  /*455c0*/  IMAD R3, R27, c[0x0][0x198], RZ ;  /* 0x000066001b037a24 */ /* 0x001fe400078e02ff */
[----:B------:R-:W3:Y:S01]  /*455d0*/  LDL.LU R27, [R1+0x190] ;  /* 0x00019000011b7983 */ /* 0x000ee20000300800 */
[C---:B------:R-:W-:Y:S01]  /*455e0*/  IMAD R4, R26.reuse, c[0x0][0x198], RZ ;  /* 0x000066001a047a24 */ /* 0x040fe200078e02ff */
[----:B------:R-:W-:Y:S02]  /*455f0*/  ISETP.LT.AND P5, PT, R26, c[0x0][0x17c], !P0 ;  /* 0x00005f001a007a0c */ /* 0x000fe400047a1270 */
[----:B-----5:R-:W-:Y:S01]  /*45600*/  ISETP.LT.AND P3, PT, R12, c[0x0][0x17c], !P0 ;  /* 0x00005f000c007a0c */ /* 0x020fe20004761270 */
[----:B----4-:R-:W-:Y:S01]  /*45610*/  IMAD R8, R16, c[0x0][0x198], RZ ;  /* 0x0000660010087a24 */ /* 0x010fe200078e02ff */
[C---:B------:R-:W-:Y:S01]  /*45620*/  LEA R24, P6, R4.reuse, R28, 0x1 ;  /* 0x0000001c04187211 */ /* 0x040fe200078c08ff */
[----:B------:R-:W4:Y:S03]  /*45630*/  LDL.LU R26, [R1+0x198] ;  /* 0x00019800011a7983 */ /* 0x000f260000300800 */
[----:B------:R-:W-:-:S02]  /*45640*/  LEA.HI.X.SX32 R25, R4, R0, 0x1, P6 ;  /* 0x0000000004197211 */ /* 0x000fc400030f0eff */
[----:B------:R-:W-:Y:S01]  /*45650*/  PRMT R4, R5, 0x7632, R4 ;  /* 0x0000763205047816 */ /* 0x000fe20000000004 */
[----:B------:R-:W-:Y:S01]  /*45660*/  IMAD R5, R12, c[0x0][0x198], RZ ;  /* 0x000066000c057a24 */ /* 0x000fe200078e02ff */
[----:B------:R-:W-:-:S03]  /*45670*/  LEA R2, P6, R3, R28, 0x1 ;  /* 0x0000001c03027211 */ /* 0x000fc600078c08ff */
[----:B------:R0:W-:Y:S01]  /*45680*/  @P5 STG.E.U16 [R24.64], R4 ;  /* 0x0000000418005986 */ /* 0x0001e2000c10150a */
[----:B------:R-:W-:Y:S02]  /*45690*/  PRMT R21, R21, 0x7632, R21 ;  /* 0x0000763215157816 */ /* 0x000fe40000000015 */
[----:B------:R-:W-:Y:S02]  /*456a0*/  LEA.HI.X.SX32 R3, R3, R0, 0x1, P6 ;  /* 0x0000000003037211 */ /* 0x000fe400030f0eff */
[----:B------:R-:W-:Y:S02]  /*456b0*/  ISETP.LT.AND P6, PT, R16, c[0x0][0x17c], !P0 ;  /* 0x00005f0010007a0c */ /* 0x000fe400047c1270 */
[----:B------:R-:W-:Y:S02]  /*456c0*/  PRMT R17, R17, 0x7632, R17 ;  /* 0x0000763211117816 */ /* 0x000fe40000000011 */
[C---:B0-----:R-:W-:Y:S01]  /*456d0*/  LEA R4, P5, R5.reuse, R28, 0x1 ;  /* 0x0000001c05047211 */ /* 0x041fe200078a08ff */
[----:B------:R0:W-:Y:S03]  /*456e0*/  @P4 STG.E.U16 [R2.64], R21 ;  /* 0x0000001502004986 */ /* 0x0001e6000c10150a */
[----:B------:R-:W-:Y:S01]  /*456f0*/  LEA.HI.X.SX32 R5, R5, R0, 0x1, P5 ;  /* 0x0000000005057211 */ /* 0x000fe200028f0eff */
[----:B------:R-:W5:Y:S01]  /*45700*/  LDL.LU R25, [R1+0x88] ;  /* 0x0000880001197983 */ /* 0x000f620000300800 */
[----:B------:R-:W-:-:S03]  /*45710*/  PRMT R13, R13, 0x7632, R13 ;  /* 0x000076320d0d7816 */ /* 0x000fc6000000000d */
[----:B------:R1:W-:Y:S01]  /*45720*/  @P3 STG.E.U16 [R4.64], R17 ;  /* 0x0000001104003986 */ /* 0x0003e2000c10150a */
[----:B0-----:R-:W-:-:S04]  /*45730*/  LEA R2, P5, R8, R28, 0x1 ;  /* 0x0000001c08027211 */ /* 0x001fc800078a08ff */
[----:B------:R-:W-:Y:S01]  /*45740*/  LEA.HI.X.SX32 R3, R8, R0, 0x1, P5 ;  /* 0x0000000008037211 */ /* 0x000fe200028f0eff */
[----:B------:R-:W-:Y:S01]  /*45750*/  IMAD.MOV.U32 R16, RZ, RZ, c[0x0][0x198] ;  /* 0x00006600ff107624 */ /* 0x000fe200078e00ff */
[----:B-1----:R-:W4:Y:S04]  /*45760*/  LDL R17, [R1+0x98] ;  /* 0x0000980001117983 */ /* 0x002f280000100800 */
[----:B------:R0:W-:Y:S01]  /*45770*/  @P6 STG.E.U16 [R2.64], R13 ;  /* 0x0000000d02006986 */ /* 0x0001e2000c10150a */
[C---:B--2---:R-:W-:Y:S01]  /*45780*/  IMAD R4, R20.reuse, c[0x0][0x198], RZ ;  /* 0x0000660014047a24 */ /* 0x044fe200078e02ff */
[----:B------:R-:W-:Y:S02]  /*45790*/  ISETP.LT.AND P4, PT, R20, c[0x0][0x17c], !P0 ;  /* 0x00005f0014007a0c */ /* 0x000fe40004781270 */
[----:B------:R-:W2:Y:S01]  /*457a0*/  LDL.LU R20, [R1+0x19c] ;  /* 0x00019c0001147983 */ /* 0x000ea20000300800 */
[----:B---3--:R-:W-:Y:S01]  /*457b0*/  IMAD R5, R29, c[0x0][0x198], RZ ;  /* 0x000066001d057a24 */ /* 0x008fe200078e02ff */
[----:B------:R-:W-:-:S02]  /*457c0*/  LEA R12, P5, R4, R28, 0x1 ;  /* 0x0000001c040c7211 */ /* 0x000fc400078a08ff */
[----:B------:R-:W3:Y:S01]  /*457d0*/  LDL R24, [R1+0xc8] ;  /* 0x0000c80001187983 */ /* 0x000ee20000100800 */
[----:B------:R-:W-:Y:S02]  /*457e0*/  ISETP.LT.AND P3, PT, R29, c[0x0][0x17c], !P0 ;  /* 0x00005f001d007a0c */ /* 0x000fe40004761270 */
[C---:B0-----:R-:W-:Y:S01]  /*457f0*/  LEA R2, P6, R5.reuse, R28, 0x1 ;  /* 0x0000001c05027211 */ /* 0x041fe200078c08ff */
[----:B------:R-:W3:Y:S01]  /*45800*/  LDL.LU R29, [R1+0x1a0] ;  /* 0x0001a000011d7983 */ /* 0x000ee20000300800 */
[-C--:B------:R-:W-:Y:S01]  /*45810*/  LEA.HI.X.SX32 R13, R4, R0.reuse, 0x1, P5 ;  /* 0x00000000040d7211 */ /* 0x080fe200028f0eff */
[----:B------:R-:W-:Y:S01]  /*45820*/  IMAD R4, R16, 0x2, R5 ;  /* 0x0000000210047824 */ /* 0x000fe200078e0205 */
[----:B------:R-:W-:Y:S02]  /*45830*/  LEA.HI.X.SX32 R3, R5, R0, 0x1, P6 ;  /* 0x0000000005037211 */ /* 0x000fe400030f0eff */
[----:B------:R-:W-:Y:S02]  /*45840*/  ISETP.LT.AND P5, PT, R27, c[0x0][0x17c], !P0 ;  /* 0x00005f001b007a0c */ /* 0x000fe400047a1270 */
[----:B------:R-:W3:Y:S04]  /*45850*/  LDL.LU R27, [R1+0x1a4] ;  /* 0x0001a400011b7983 */ /* 0x000ee80000300800 */
[----:B------:R-:W3:Y:S04]  /*45860*/  LDL.LU R21, [R1+0xb8] ;  /* 0x0000b80001157983 */ /* 0x000ee80000300800 */
[----:B------:R-:W3:Y:S01]  /*45870*/  LDL.LU R5, [R1+0x194] ;  /* 0x0001940001057983 */ /* 0x000ee20000300800 */
[----:B------:R-:W-:-:S02]  /*45880*/  PRMT R9, R9, 0x7632, R9 ;  /* 0x0000763209097816 */ /* 0x000fc40000000009 */
[----:B------:R-:W-:-:S03]  /*45890*/  LEA R8, P6, R4, R28, 0x1 ;  /* 0x0000001c04087211 */ /* 0x000fc600078c08ff */
[----:B------:R0:W-:Y:S02]  /*458a0*/  @P4 STG.E.U16 [R12.64], R9 ;  /* 0x000000090c004986 */ /* 0x0001e4000c10150a */
[----:B0-----:R-:W-:Y:S02]  /*458b0*/  LEA.HI.X.SX32 R9, R4, R0, 0x1, P6 ;  /* 0x0000000004097211 */ /* 0x001fe400030f0eff */
[----:B----4-:R0:W-:Y:S04]  /*458c0*/  @P3 STG.E.U16 [R2.64], R17 ;  /* 0x0000001102003986 */ /* 0x0101e8000c10150a */
[----:B-----5:R1:W-:Y:S01]  /*458d0*/  @P1 STG.E.U16 [R8.64], R25 ;  /* 0x0000001908001986 */ /* 0x0203e2000c10150a */
[----:B------:R-:W-:-:S03]  /*458e0*/  ISETP.LT.AND P3, PT, R26, c[0x0][0x17c], !P0 ;  /* 0x00005f001a007a0c */ /* 0x000fc60004761270 */
[----:B------:R-:W4:Y:S04]  /*458f0*/  LDL.LU R26, [R1+0x1ac] ;  /* 0x0001ac00011a7983 */ /* 0x000f280000300800 */
[----:B------:R-:W5:Y:S01]  /*45900*/  LDL.LU R13, [R1+0x38] ;  /* 0x00003800010d7983 */ /* 0x000f620000300800 */
[----:B--2---:R-:W-:-:S03]  /*45910*/  ISETP.LT.AND P1, PT, R20, c[0x0][0x17c], !P0 ;  /* 0x00005f0014007a0c */ /* 0x004fc60004721270 */
[----:B------:R-:W2:Y:S04]  /*45920*/  LDL.LU R20, [R1+0x18] ;  /* 0x0000180001147983 */ /* 0x000ea80000300800 */
[----:B0-----:R-:W2:Y:S01]  /*45930*/  LDL.LU R17, [R1+0x68] ;  /* 0x0000680001117983 */ /* 0x001ea20000300800 */
[----:B---3--:R-:W-:Y:S01]  /*45940*/  ISETP.LT.AND P4, PT, R5, c[0x0][0x17c], !P0 ;  /* 0x00005f0005007a0c */ /* 0x008fe20004781270 */
[----:B------:R-:W-:-:S04]  /*45950*/  IMAD R5, R16, 0x2, R4 ;  /* 0x0000000210057824 */ /* 0x000fc800078e0204 */
[----:B------:R-:W-:Y:S01]  /*45960*/  IMAD R4, R16, 0x2, R5 ;  /* 0x0000000210047824 */ /* 0x000fe200078e0205 */
[----:B------:R-:W-:-:S04]  /*45970*/  LEA R2, P6, R5, R28, 0x1 ;  /* 0x0000001c05027211 */ /* 0x000fc800078c08ff */
[----:B------:R-:W-:Y:S01]  /*45980*/  LEA.HI.X.SX32 R3, R5, R0, 0x1, P6 ;  /* 0x0000000005037211 */ /* 0x000fe200030f0eff */
[----:B------:R-:W-:Y:S01]  /*45990*/  IMAD R5, R16, 0x2, R4 ;  /* 0x0000000210057824 */ /* 0x000fe200078e0204 */
[----:B-1----:R-:W-:-:S03]  /*459a0*/  LEA R8, P6, R4, R28, 0x1 ;  /* 0x0000001c04087211 */ /* 0x002fc600078c08ff */
[----:B------:R0:W-:Y:S01]  /*459b0*/  @P2 STG.E.U16 [R2.64], R24 ;  /* 0x0000001802002986 */ /* 0x0001e2000c10150a */
[----:B------:R-:W-:Y:S02]  /*459c0*/  LEA.HI.X.SX32 R9, R4, R0, 0x1, P6 ;  /* 0x0000000004097211 */ /* 0x000fe400030f0eff */
[----:B------:R-:W-:Y:S01]  /*459d0*/  ISETP.LT.AND P2, PT, R29, c[0x0][0x17c], !P0 ;  /* 0x00005f001d007a0c */ /* 0x000fe20004741270 */
[----:B------:R-:W-:Y:S01]  /*459e0*/  IMAD R4, R16, 0x2, R5 ;  /* 0x0000000210047824 */ /* 0x000fe200078e0205 */
[----:B------:R-:W3:Y:S01]  /*459f0*/  LDL.LU R29, [R1+0x1b8] ;  /* 0x0001b800011d7983 */ /* 0x000ee20000300800 */
[----:B0-----:R-:W-:-:S03]  /*45a00*/  LEA R2, P6, R5, R28, 0x1 ;  /* 0x0000001c05027211 */ /* 0x001fc600078c08ff */
[----:B------:R-:W2:Y:S01]  /*45a10*/  LDL.LU R24, [R1+0x48] ;  /* 0x0000480001187983 */ /* 0x000ea20000300800 */
[----:B------:R-:W-:-:S03]  /*45a20*/  LEA.HI.X.SX32 R3, R5, R0, 0x1, P6 ;  /* 0x0000000005037211 */ /* 0x000fc600030f0eff */
[----:B------:R-:W2:Y:S04]  /*45a30*/  LDL R5, [R1+0xd8] ;  /* 0x0000d80001057983 */ /* 0x000ea80000100800 */
[----:B--2---:R0:W-:Y:S01]  /*45a40*/  @P5 STG.E.U16 [R8.64], R5 ;  /* 0x0000000508005986 */ /* 0x0041e2000c10150a */
[----:B------:R-:W-:-:S03]  /*45a50*/  ISETP.LT.AND P5, PT, R27, c[0x0][0x17c], !P0 ;  /* 0x00005f001b007a0c */ /* 0x000fc600047a1270 */
[----:B------:R-:W2:Y:S01]  /*45a60*/  LDL.LU R27, [R1+0x28] ;  /* 0x00002800011b7983 */ /* 0x000ea20000300800 */
[----:B0-----:R-:W-:Y:S01]  /*45a70*/  LEA R8, P6, R4, R28, 0x1 ;  /* 0x0000001c04087211 */ /* 0x001fe200078c08ff */
[----:B------:R-:W-:-:S03]  /*45a80*/  IMAD R5, R16, 0x2, R4 ;  /* 0x0000000210057824 */ /* 0x000fc600078e0204 */
[----:B------:R-:W-:Y:S02]  /*45a90*/  LEA.HI.X.SX32 R9, R4, R0, 0x1, P6 ;  /* 0x0000000004097211 */ /* 0x000fe400030f0eff */
[----:B------:R-:W2:Y:S04]  /*45aa0*/  LDL.LU R4, [R1+0x1a8] ;  /* 0x0001a80001047983 */ /* 0x000ea80000300800 */
[----:B------:R0:W-:Y:S02]  /*45ab0*/  @P4 STG.E.U16 [R2.64], R21 ;  /* 0x0000001502004986 */ /* 0x0001e4000c10150a */
[----:B0-----:R-:W-:-:S04]  /*45ac0*/  LEA R2, P6, R5, R28, 0x1 ;  /* 0x0000001c05027211 */ /* 0x001fc800078c08ff */
[----:B------:R-:W-:Y:S02]  /*45ad0*/  LEA.HI.X.SX32 R3, R5, R0, 0x1, P6 ;  /* 0x0000000005037211 */ /* 0x000fe400030f0eff */
[----:B--2---:R-:W-:Y:S01]  /*45ae0*/  ISETP.LT.AND P4, PT, R4, c[0x0][0x17c], !P0 ;  /* 0x00005f0004007a0c */ /* 0x004fe20004781270 */
[----:B------:R-:W-:Y:S02]  /*45af0*/  IMAD R4, R16, 0x2, R5 ;  /* 0x0000000210047824 */ /* 0x000fe400078e0205 */
[----:B------:R-:W2:Y:S04]  /*45b00*/  LDL R5, [R1+0xa8] ;  /* 0x0000a80001057983 */ /* 0x000ea80000100800 */
[----:B--2---:R0:W-:Y:S01]  /*45b10*/  @P3 STG.E.U16 [R8.64], R5 ;  /* 0x0000000508003986 */ /* 0x0041e2000c10150a */
[----:B----4-:R-:W-:-:S03]  /*45b20*/  ISETP.LT.AND P3, PT, R26, c[0x0][0x17c], !P0 ;  /* 0x00005f001a007a0c */ /* 0x010fc60004761270 */
[----:B------:R-:W2:Y:S01]  /*45b30*/  LDL.LU R26, [R1+0x1c4] ;  /* 0x0001c400011a7983 */ /* 0x000ea20000300800 */
[----:B0-----:R-:W-:Y:S01]  /*45b40*/  LEA R8, P6, R4, R28, 0x1 ;  /* 0x0000001c04087211 */ /* 0x001fe200078c08ff */
[----:B------:R-:W-:-:S03]  /*45b50*/  IMAD R5, R16, 0x2, R4 ;  /* 0x0000000210057824 */ /* 0x000fc600078e0204 */
[----:B------:R-:W-:Y:S02]  /*45b60*/  LEA.HI.X.SX32 R9, R4, R0, 0x1, P6 ;  /* 0x0000000004097211 */ /* 0x000fe400030f0eff */
[----:B------:R-:W4:Y:S04]  /*45b70*/  LDL.LU R4, [R1+0x1b0] ;  /* 0x0001b00001047983 */ /* 0x000f280000300800 */
[----:B-----5:R0:W-:Y:S02]  /*45b80*/  @P1 STG.E.U16 [R2.64], R13 ;  /* 0x0000000d02001986 */ /* 0x0201e4000c10150a */
[----:B0-----:R-:W-:-:S04]  /*45b90*/  LEA R2, P6, R5, R28, 0x1 ;  /* 0x0000001c05027211 */ /* 0x001fc800078c08ff */
[----:B------:R-:W-:Y:S02]  /*45ba0*/  LEA.HI.X.SX32 R3, R5, R0, 0x1, P6 ;  /* 0x0000000005037211 */ /* 0x000fe400030f0eff */
[----:B----4-:R-:W-:Y:S01]  /*45bb0*/  ISETP.LT.AND P1, PT, R4, c[0x0][0x17c], !P0 ;  /* 0x00005f0004007a0c */ /* 0x010fe20004721270 */
[----:B------:R-:W-:Y:S02]  /*45bc0*/  IMAD R4, R16, 0x2, R5 ;  /* 0x0000000210047824 */ /* 0x000fe400078e0205 */
[----:B------:R-:W4:Y:S04]  /*45bd0*/  LDL.LU R5, [R1+0x1b4] ;  /* 0x0001b40001057983 */ /* 0x000f280000300800 */
[----:B------:R0:W-:Y:S04]  /*45be0*/  @P2 STG.E.U16 [R8.64], R20 ;  /* 0x0000001408002986 */ /* 0x0001e8000c10150a */
[----:B------:R1:W-:Y:S01]  /*45bf0*/  @P5 STG.E.U16 [R2.64], R17 ;  /* 0x0000001102005986 */ /* 0x0003e2000c10150a */
[----:B0-----:R-:W-:-:S04]  /*45c00*/  LEA R8, P6, R4, R28, 0x1 ;  /* 0x0000001c04087211 */ /* 0x001fc800078c08ff */
[----:B------:R-:W-:Y:S02]  /*45c10*/  LEA.HI.X.SX32 R9, R4, R0, 0x1, P6 ;  /* 0x0000000004097211 */ /* 0x000fe400030f0eff */
[----:B---3--:R-:W-:Y:S02]  /*45c20*/  ISETP.LT.AND P5, PT, R29, c[0x0][0x17c], !P0 ;  /* 0x00005f001d007a0c */ /* 0x008fe400047a1270 */
[----:B------:R-:W3:Y:S01]  /*45c30*/  LDL.LU R29, [R1+0x1d4] ;  /* 0x0001d400011d7983 */ /* 0x000ee20000300800 */
[----:B----4-:R-:W-:Y:S01]  /*45c40*/  ISETP.LT.AND P2, PT, R5, c[0x0][0x17c], !P0 ;  /* 0x00005f0005007a0c */ /* 0x010fe20004741270 */
[----:B------:R-:W-:-:S05]  /*45c50*/  IMAD R5, R16, 0x2, R4 ;  /* 0x0000000210057824 */ /* 0x000fca00078e0204 */
[----:B-1----:R-:W-:Y:S01]  /*45c60*/  LEA R2, P6, R5, R28, 0x1 ;  /* 0x0000001c05027211 */ /* 0x002fe200078c08ff */
[----:B------:R-:W-:-:S03]  /*45c70*/  IMAD R4, R16, 0x2, R5 ;  /* 0x0000000210047824 */ /* 0x000fc600078e0205 */
[----:B------:R-:W-:Y:S02]  /*45c80*/  LEA.HI.X.SX32 R3, R5, R0, 0x1, P6 ;  /* 0x0000000005037211 */ /* 0x000fe400030f0eff */
[----:B------:R-:W4:Y:S04]  /*45c90*/  LDL.LU R5, [R1+0x1bc] ;  /* 0x0001bc0001057983 */ /* 0x000f280000300800 */
[----:B------:R0:W-:Y:S02]  /*45ca0*/  @P4 STG.E.U16 [R8.64], R24 ;  /* 0x0000001808004986 */ /* 0x0001e4000c10150a */
        /* <DEDUP_REMOVED lines=9> */
[----:B--2---:R-:W-:Y:S02]  /*45d40*/  ISETP.LT.AND P1, PT, R26, c[0x0][0x17c], !P0 ;  /* 0x00005f001a007a0c */ /* 0x004fe40004721270 */
[----:B------:R-:W2:Y:S01]  /*45d50*/  LDL.LU R26, [R1+0x1dc] ;  /* 0x0001dc00011a7983 */ /* 0x000ea20000300800 */
        /* <DEDUP_REMOVED lines=20> */
[----:B---3--:R-:W-:-:S03]  /*45ea0*/  ISETP.LT.AND P3, PT, R29, c[0x0][0x17c], !P0 ;  /* 0x00005f001d007a0c */ /* 0x008fc60004761270 */
[----:B------:R-:W3:Y:S01]  /*45eb0*/  LDL.LU R29, [R1+0x1e4] ;  /* 0x0001e400011d7983 */ /* 0x000ee20000300800 */
[----:B0-----:R-:W-:-:S04]  /*45ec0*/  LEA R2, P6, R5, R28, 0x1 ;  /* 0x0000001c05027211 */ /* 0x001fc800078c08ff */
[----:B------:R-:W-:Y:S02]  /*45ed0*/  LEA.HI.X.SX32 R3, R5, R0, 0x1, P6 ;  /* 0x0000000005037211 */ /* 0x000fe400030f0eff */
[----:B----4-:R-:W-:Y:S01]  /*45ee0*/  ISETP.LT.AND P4, PT, R4, c[0x0][0x17c], !P0 ;  /* 0x00005f0004007a0c */ /* 0x010fe20004781270 */
[----:B------:R-:W-:Y:S02]  /*45ef0*/  IMAD R4, R16, 0x2, R5 ;  /* 0x0000000210047824 */ /* 0x000fe400078e0205 */
[----:B------:R-:W4:Y:S03]  /*45f00*/  LDL.LU R5, [R1+0x98] ;  /* 0x0000980001057983 */ /* 0x000f260000300800 */
[----:B-1----:R-:W-:Y:S02]  /*45f10*/  LEA R8, P6, R4, R28, 0x1 ;  /* 0x0000001c04087211 */ /* 0x002fe400078c08ff */
[----:B------:R-:W-:-:S02]  /*45f20*/  PRMT R6, R25, 0x7632, R6 ;  /* 0x0000763219067816 */ /* 0x000fc40000000006 */
[----:B------:R-:W5:Y:S01]  /*45f30*/  LDL.LU R25, [R1+0x1e8] ;  /* 0x0001e80001197983 */ /* 0x000f620000300800 */
[----:B------:R-:W-:Y:S02]  /*45f40*/  LEA.HI.X.SX32 R9, R4, R0, 0x1, P6 ;  /* 0x0000000004097211 */ /* 0x000fe400030f0eff */
[----:B----4-:R-:W-:Y:S01]  /*45f50*/  PRMT R10, R5, 0x7632, R10 ;  /* 0x00007632050a7816 */ /* 0x010fe2000000000a */
[----:B------:R-:W-:Y:S02]  /*45f60*/  IMAD R5, R16, 0x2, R4 ;  /* 0x0000000210057824 */ /* 0x000fe400078e0204 */
[----:B------:R-:W4:Y:S04]  /*45f70*/  LDL.LU R4, [R1+0xc8] ;  /* 0x0000c80001047983 */ /* 0x000f280000300800 */
[----:B------:R0:W-:Y:S04]  /*45f80*/  @P1 STG.E.U16 [R2.64], R10 ;  /* 0x0000000a02001986 */ /* 0x0001e8000c10150a */
[----:B0-----:R-:W3:Y:S01]  /*45f90*/  LDL.LU R3, [R1+0x1d8] ;  /* 0x0001d80001037983 */ /* 0x001ee20000300800 */
[----:B------:R-:W-:-:S03]  /*45fa0*/  LEA R2, P6, R5, R28, 0x1 ;  /* 0x0000001c05027211 */ /* 0x000fc600078c08ff */
[----:B------:R0:W-:Y:S01]  /*45fb0*/  @P2 STG.E.U16 [R8.64], R6 ;  /* 0x0000000608002986 */ /* 0x0001e2000c10150a */
[----:B--2---:R-:W-:-:S03]  /*45fc0*/  ISETP.LT.AND P2, PT, R26, c[0x0][0x17c], !P0 ;  /* 0x00005f001a007a0c */ /* 0x004fc60004741270 */
[----:B------:R-:W2:Y:S01]  /*45fd0*/  LDL.LU R26, [R1+0x1f0] ;  /* 0x0001f000011a7983 */ /* 0x000ea20000300800 */
[--C-:B0-----:R-:W-:Y:S01]  /*45fe0*/  IMAD R9, R16, 0x2, R5.reuse ;  /* 0x0000000210097824 */ /* 0x101fe200078e0205 */
[----:B---3--:R-:W-:Y:S02]  /*45ff0*/  ISETP.LT.AND P1, PT, R3, c[0x0][0x17c], !P0 ;  /* 0x00005f0003007a0c */ /* 0x008fe40004721270 */
[----:B------:R-:W-:Y:S02]  /*46000*/  LEA.HI.X.SX32 R3, R5, R0, 0x1, P6 ;  /* 0x0000000005037211 */ /* 0x000fe400030f0eff */
[----:B----4-:R-:W-:-:S05]  /*46010*/  PRMT R5, R4, 0x7632, R5 ;  /* 0x0000763204057816 */ /* 0x010fca0000000005 */
[----:B------:R0:W-:Y:S04]  /*46020*/  @P5 STG.E.U16 [R2.64], R5 ;  /* 0x0000000502005986 */ /* 0x0001e8000c10150a */
[----:B0-----:R-:W3:Y:S04]  /*46030*/  LDL.LU R3, [R1+0x1e0] ;  /* 0x0001e00001037983 */ /* 0x001ee80000300800 */
[----:B------:R-:W4:Y:S01]  /*46040*/  LDL.LU R5, [R1+0xd8] ;  /* 0x0000d80001057983 */ /* 0x000f220000300800 */
[----:B------:R-:W-:Y:S01]  /*46050*/  LEA R8, P6, R9, R28, 0x1 ;  /* 0x0000001c09087211 */ /* 0x000fe200078c08ff */
[----:B------:R-:W-:-:S03]  /*46060*/  IMAD R4, R16, 0x2, R9 ;  /* 0x0000000210047824 */ /* 0x000fc600078e0209 */
[----:B------:R-:W-:Y:S02]  /*46070*/  LEA.HI.X.SX32 R9, R9, R0, 0x1, P6 ;  /* 0x0000000009097211 */ /* 0x000fe400030f0eff */
[----:B------:R-:W-:Y:S02]  /*46080*/  PRMT R6, R21, 0x7632, R6 ;  /* 0x0000763215067816 */ /* 0x000fe40000000006 */
[----:B------:R-:W2:Y:S01]  /*46090*/  LDL.LU R21, [R1+0x1f4] ;  /* 0x0001f40001157983 */ /* 0x000ea20000300800 */
[----:B----4-:R-:W-:-:S05]  /*460a0*/  PRMT R10, R5, 0x7632, R10 ;  /* 0x00007632050a7816 */ /* 0x010fca000000000a */
[----:B------:R0:W-:Y:S04]  /*460b0*/  @P4 STG.E.U16 [R8.64], R10 ;  /* 0x0000000a08004986 */ /* 0x0001e8000c10150a */
[----:B0-----:R-:W4:Y:S04]  /*460c0*/  LDL.LU R8, [R1+0xa8] ;  /* 0x0000a80001087983 */ /* 0x001f280000300800 */
[----:B------:R-:W2:Y:S01]  /*460d0*/  LDL.LU R9, [R1+0x1ec] ;  /* 0x0001ec0001097983 */ /* 0x000ea20000300800 */
[----:B------:R-:W-:-:S03]  /*460e0*/  ISETP.LT.AND P4, PT, R29, c[0x0][0x17c], !P0 ;  /* 0x00005f001d007a0c */ /* 0x000fc60004781270 */
[----:B------:R-:W2:Y:S01]  /*460f0*/  LDL.LU R29, [R1+0x1f8] ;  /* 0x0001f800011d7983 */ /* 0x000ea20000300800 */
[----:B------:R-:W-:Y:S02]  /*46100*/  LEA R2, P6, R4, R28, 0x1 ;  /* 0x0000001c04027211 */ /* 0x000fe400078c08ff */
[----:B---3--:R-:W-:Y:S01]  /*46110*/  ISETP.LT.AND P5, PT, R3, c[0x0][0x17c], !P0 ;  /* 0x00005f0003007a0c */ /* 0x008fe200047a1270 */
[----:B------:R-:W-:Y:S01]  /*46120*/  IMAD R5, R16, 0x2, R4 ;  /* 0x0000000210057824 */ /* 0x000fe200078e0204 */
[----:B------:R-:W-:-:S04]  /*46130*/  LEA.HI.X.SX32 R3, R4, R0, 0x1, P6 ;  /* 0x0000000004037211 */ /* 0x000fc800030f0eff */
[----:B------:R-:W-:Y:S01]  /*46140*/  LEA R4, P6, R5, R28, 0x1 ;  /* 0x0000001c05047211 */ /* 0x000fe200078c08ff */
[----:B------:R0:W-:Y:S01]  /*46150*/  @P3 STG.E.U16 [R2.64], R6 ;  /* 0x0000000602003986 */ /* 0x0001e2000c10150a */
[----:B------:R-:W-:Y:S01]  /*46160*/  PRMT R10, R13, 0x7632, R10 ;  /* 0x000076320d0a7816 */ /* 0x000fe2000000000a */
[----:B0-----:R-:W-:Y:S01]  /*46170*/  IMAD R3, R16, 0x2, R5 ;  /* 0x0000000210037824 */ /* 0x001fe200078e0205 */
[----:B------:R-:W-:-:S04]  /*46180*/  LEA.HI.X.SX32 R5, R5, R0, 0x1, P6 ;  /* 0x0000000005057211 */ /* 0x000fc800030f0eff */
[----:B------:R-:W-:Y:S02]  /*46190*/  LEA R2, P6, R3, R28, 0x1 ;  /* 0x0000001c03027211 */ /* 0x000fe400078c08ff */
[----:B-----5:R-:W-:Y:S02]  /*461a0*/  ISETP.LT.AND P3, PT, R25, c[0x0][0x17c], !P0 ;  /* 0x00005f0019007a0c */ /* 0x020fe40004761270 */
[----:B------:R-:W3:Y:S01]  /*461b0*/  LDL.LU R25, [R1+0x1fc] ;  /* 0x0001fc0001197983 */ /* 0x000ee20000300800 */
[----:B----4-:R-:W-:Y:S01]  /*461c0*/  PRMT R6, R8, 0x7632, R6 ;  /* 0x0000763208067816 */ /* 0x010fe20000000006 */
[----:B------:R-:W-:Y:S01]  /*461d0*/  IMAD R8, R16, 0x2, R3 ;  /* 0x0000000210087824 */ /* 0x000fe200078e0203 */
[----:B------:R-:W-:-:S03]  /*461e0*/  LEA.HI.X.SX32 R3, R3, R0, 0x1, P6 ;  /* 0x0000000003037211 */ /* 0x000fc600030f0eff */
[----:B------:R0:W-:Y:S01]  /*461f0*/  @P1 STG.E.U16 [R4.64], R6 ;  /* 0x0000000604001986 */ /* 0x0001e2000c10150a */
[----:B--2---:R-:W-:Y:S01]  /*46200*/  ISETP.LT.AND P1, PT, R9, c[0x0][0x17c], !P0 ;  /* 0x00005f0009007a0c */ /* 0x004fe20004721270 */
[----:B------:R-:W-:Y:S02]  /*46210*/  IMAD R9, R16, 0x2, R8 ;  /* 0x0000000210097824 */ /* 0x000fe400078e0208 */
[----:B------:R1:W-:Y:S01]  /*46220*/  @P2 STG.E.U16 [R2.64], R10 ;  /* 0x0000000a02002986 */ /* 0x0003e2000c10150a */
[----:B------:R-:W-:Y:S02]  /*46230*/  ISETP.LT.AND P2, PT, R26, c[0x0][0x17c], !P0 ;  /* 0x00005f001a007a0c */ /* 0x000fe40004741270 */
[----:B0-----:R-:W-:Y:S02]  /*46240*/  LEA R4, P6, R8, R28, 0x1 ;  /* 0x0000001c08047211 */ /* 0x001fe400078c08ff */
[----:B------:R-:W-:Y:S02]  /*46250*/  PRMT R6, R20, 0x7632, R6 ;  /* 0x0000763214067816 */ /* 0x000fe40000000006 */
[----:B------:R-:W-:Y:S01]  /*46260*/  LEA.HI.X.SX32 R5, R8, R0, 0x1, P6 ;  /* 0x0000000008057211 */ /* 0x000fe200030f0eff */
[----:B------:R-:W2:Y:S01]  /*46270*/  LDL.LU R20, [R1+0x200] ;  /* 0x0002000001147983 */ /* 0x000ea20000300800 */
[----:B-1----:R-:W-:-:S03]  /*46280*/  LEA R2, P6, R9, R28, 0x1 ;  /* 0x0000001c09027211 */ /* 0x002fc600078c08ff */
[----:B------:R-:W4:Y:S01]  /*46290*/  LDL.LU R26, [R1+0x204] ;  /* 0x00020400011a7983 */ /* 0x000f220000300800 */
[----:B------:R-:W-:-:S03]  /*462a0*/  LEA.HI.X.SX32 R3, R9, R0, 0x1, P6 ;  /* 0x0000000009037211 */ /* 0x000fc600030f0eff */
[----:B------:R0:W-:Y:S02]  /*462b0*/  @P5 STG.E.U16 [R4.64], R6 ;  /* 0x0000000604005986 */ /* 0x0001e4000c10150a */
[----:B0-----:R-:W-:-:S05]  /*462c0*/  PRMT R6, R17, 0x7632, R6 ;  /* 0x0000763211067816 */ /* 0x001fca0000000006 */
[----:B------:R0:W-:Y:S01]  /*462d0*/  @P4 STG.E.U16 [R2.64], R6 ;  /* 0x0000000602004986 */ /* 0x0001e2000c10150a */
[----:B------:R-:W-:-:S03]  /*462e0*/  ISETP.LT.AND P4, PT, R29, c[0x0][0x17c], !P0 ;  /* 0x00005f001d007a0c */ /* 0x000fc60004781270 */
[----:B------:R-:W5:Y:S01]  /*462f0*/  LDL.LU R29, [R1+0x208] ;  /* 0x00020800011d7983 */ /* 0x000f620000300800 */
[----:B------:R-:W-:-:S04]  /*46300*/  IMAD R5, R16, 0x2, R9 ;  /* 0x0000000210057824 */ /* 0x000fc800078e0209 */
[----:B------:R-:W-:Y:S01]  /*46310*/  IMAD R8, R16, 0x2, R5 ;  /* 0x0000000210087824 */ /* 0x000fe200078e0205 */
[C---:B------:R-:W-:Y:S02]  /*46320*/  LEA R4, P6, R5.reuse, R28, 0x1 ;  /* 0x0000001c05047211 */ /* 0x040fe400078c08ff */
[----:B------:R-:W-:Y:S02]  /*46330*/  PRMT R10, R24, 0x7632, R10 ;  /* 0x00007632180a7816 */ /* 0x000fe4000000000a */
[----:B------:R-:W-:Y:S01]  /*46340*/  LEA.HI.X.SX32 R5, R5, R0, 0x1, P6 ;  /* 0x0000000005057211 */ /* 0x000fe200030f0eff */
[----:B------:R-:W-:Y:S01]  /*46350*/  IMAD R9, R16, 0x2, R8 ;  /* 0x0000000210097824 */ /* 0x000fe200078e0208 */
[C---:B0-----:R-:W-:Y:S02]  /*46360*/  LEA R2, P6, R8.reuse, R28, 0x1 ;  /* 0x0000001c08027211 */ /* 0x041fe400078c08ff */
[----:B------:R-:W-:Y:S01]  /*46370*/  PRMT R6, R27, 0x7632, R6 ;  /* 0x000076321b067816 */ /* 0x000fe20000000006 */
[----:B------:R0:W-:Y:S01]  /*46380*/  @P3 STG.E.U16 [R4.64], R10 ;  /* 0x0000000a04003986 */ /* 0x0001e2000c10150a */
[----:B------:R-:W-:-:S02]  /*46390*/  LEA.HI.X.SX32 R3, R8, R0, 0x1, P6 ;  /* 0x0000000008037211 */ /* 0x000fc400030f0eff */
[----:B------:R-:W-:Y:S01]  /*463a0*/  PRMT R8, R6, 0x7632, R8 ;  /* 0x0000763206087816 */ /* 0x000fe20000000008 */
[----:B------:R-:W5:Y:S01]  /*463b0*/  LDL.LU R27, [R1+0x20c] ;  /* 0x00020c00011b7983 */ /* 0x000f620000300800 */
[----:B------:R-:W-:-:S03]  /*463c0*/  ISETP.LT.AND P5, PT, R21, c[0x0][0x17c], !P0 ;  /* 0x00005f0015007a0c */ /* 0x000fc600047a1270 */
[----:B------:R1:W-:Y:S01]  /*463d0*/  @P1 STG.E.U16 [R2.64], R6 ;  /* 0x0000000602001986 */ /* 0x0003e2000c10150a */
[----:B0-----:R-:W-:-:S04]  /*463e0*/  LEA R4, P6, R9, R28, 0x1 ;  /* 0x0000001c09047211 */ /* 0x001fc800078c08ff */
[----:B------:R-:W-:Y:S01]  /*463f0*/  LEA.HI.X.SX32 R5, R9, R0, 0x1, P6 ;  /* 0x0000000009057211 */ /* 0x000fe200030f0eff */
[----:B-1----:R-:W-:Y:S01]  /*46400*/  IMAD R3, R16, 0x2, R9 ;  /* 0x0000000210037824 */ /* 0x002fe200078e0209 */
[----:B---3--:R-:W-:-:S03]  /*46410*/  ISETP.LT.AND P3, PT, R25, c[0x0][0x17c], !P0 ;  /* 0x00005f0019007a0c */ /* 0x008fc60004761270 */
[----:B------:R0:W-:Y:S01]  /*46420*/  @P2 STG.E.U16 [R4.64], R8 ;  /* 0x0000000804002986 */ /* 0x0001e2000c10150a */
[C---:B------:R-:W-:Y:S01]  /*46430*/  LEA R2, P6, R3.reuse, R28, 0x1 ;  /* 0x0000001c03027211 */ /* 0x040fe200078c08ff */
[----:B------:R-:W-:Y:S01]  /*46440*/  IMAD R6, R16, 0x2, R3 ;  /* 0x0000000210067824 */ /* 0x000fe200078e0203 */
[----:B------:R-:W-:Y:S02]  /*46450*/  PRMT R22, R22, 0x7632, R22 ;  /* 0x0000763216167816 */ /* 0x000fe40000000016 */
[----:B------:R-:W-:-:S05]  /*46460*/  LEA.HI.X.SX32 R3, R3, R0, 0x1, P6 ;  /* 0x0000000003037211 */ /* 0x000fca00030f0eff */
[----:B------:R1:W-:Y:S01]  /*46470*/  @P5 STG.E.U16 [R2.64], R22 ;  /* 0x0000001602005986 */ /* 0x0003e2000c10150a */
[----:B--2---:R-:W-:-:S03]  /*46480*/  ISETP.LT.AND P1, PT, R20, c[0x0][0x17c], !P0 ;  /* 0x00005f0014007a0c */ /* 0x004fc60004721270 */
[----:B------:R-:W2:Y:S01]  /*46490*/  LDL.LU R20, [R1+0x210] ;  /* 0x0002100001147983 */ /* 0x000ea20000300800 */
[----:B----4-:R-:W-:-:S03]  /*464a0*/  ISETP.LT.AND P2, PT, R26, c[0x0][0x17c], !P0 ;  /* 0x00005f001a007a0c */ /* 0x010fc60004741270 */
[----:B------:R-:W3:Y:S04]  /*464b0*/  LDL.LU R25, [R1+0x214] ;  /* 0x0002140001197983 */ /* 0x000ee80000300800 */
[----:B------:R-:W4:Y:S04]  /*464c0*/  LDL.LU R26, [R1+0x218] ;  /* 0x00021800011a7983 */ /* 0x000f280000300800 */
[----:B------:R-:W4:Y:S04]  /*464d0*/  LDL.LU R21, [R1+0x9c] ;  /* 0x00009c0001157983 */ /* 0x000f280000300800 */
[----:B------:R-:W4:Y:S01]  /*464e0*/  LDL.LU R24, [R1+0x8c] ;  /* 0x00008c0001187983 */ /* 0x000f220000300800 */
[----:B-----5:R-:W-:-:S03]  /*464f0*/  ISETP.LT.AND P5, PT, R29, c[0x0][0x17c], !P0 ;  /* 0x00005f001d007a0c */ /* 0x020fc600047a1270 */
[----:B------:R-:W5:Y:S01]  /*46500*/  LDL.LU R29, [R1+0x21c] ;  /* 0x00021c00011d7983 */ /* 0x000f620000300800 */
[----:B0-----:R-:W-:Y:S01]  /*46510*/  LEA R4, P6, R6, R28, 0x1 ;  /* 0x0000001c06047211 */ /* 0x001fe200078c08ff */
[----:B------:R-:W-:Y:S01]  /*46520*/  IMAD R8, R16, 0x2, R6 ;  /* 0x0000000210087824 */ /* 0x000fe200078e0206 */
[----:B------:R-:W-:Y:S02]  /*46530*/  PRMT R18, R18, 0x7632, R18 ;  /* 0x0000763212127816 */ /* 0x000fe40000000012 */
[----:B------:R-:W-:Y:S02]  /*46540*/  LEA.HI.X.SX32 R5, R6, R0, 0x1, P6 ;  /* 0x0000000006057211 */ /* 0x000fe400030f0eff */
[----:B-1----:R-:W-:-:S03]  /*46550*/  LEA R2, P6, R8, R28, 0x1 ;  /* 0x0000001c08027211 */ /* 0x002fc600078c08ff */
[----:B------:R0:W-:Y:S01]  /*46560*/  @P4 STG.E.U16 [R4.64], R18 ;  /* 0x0000001204004986 */ /* 0x0001e2000c10150a */
[----:B------:R-:W-:Y:S02]  /*46570*/  LEA.HI.X.SX32 R3, R8, R0, 0x1, P6 ;  /* 0x0000000008037211 */ /* 0x000fe400030f0eff */
[----:B------:R-:W-:Y:S01]  /*46580*/  PRMT R14, R14, 0x7632, R14 ;  /* 0x000076320e0e7816 */ /* 0x000fe2000000000e */
[----:B0-----:R-:W-:-:S04]  /*46590*/  IMAD R5, R16, 0x2, R8 ;  /* 0x0000000210057824 */ /* 0x001fc800078e0208 */
[----:B------:R-:W-:Y:S01]  /*465a0*/  IMAD R6, R16, 0x2, R5 ;  /* 0x0000000210067824 */ /* 0x000fe200078e0205 */
[C---:B------:R-:W-:Y:S01]  /*465b0*/  LEA R4, P6, R5.reuse, R28, 0x1 ;  /* 0x0000001c05047211 */ /* 0x040fe200078c08ff */
[----:B------:R0:W-:Y:S01]  /*465c0*/  @P3 STG.E.U16 [R2.64], R14 ;  /* 0x0000000e02003986 */ /* 0x0001e2000c10150a */
[----:B------:R-:W-:Y:S01]  /*465d0*/  PRMT R10, R10, 0x7632, R10 ;  /* 0x000076320a0a7816 */ /* 0x000fe2000000000a */
[----:B------:R-:W-:Y:S01]  /*465e0*/  IMAD R8, R16, 0x2, R6 ;  /* 0x0000000210087824 */ /* 0x000fe200078e0206 */
[----:B------:R-:W-:-:S05]  /*465f0*/  LEA.HI.X.SX32 R5, R5, R0, 0x1, P6 ;  /* 0x0000000005057211 */ /* 0x000fca00030f0eff */
[----:B------:R1:W-:Y:S01]  /*46600*/  @P1 STG.E.U16 [R4.64], R10 ;  /* 0x0000000a04001986 */ /* 0x0003e2000c10150a */
[----:B0-----:R-:W-:-:S04]  /*46610*/  LEA R2, P6, R6, R28, 0x1 ;  /* 0x0000001c06027211 */ /* 0x001fc800078c08ff */
[----:B------:R-:W-:Y:S01]  /*46620*/  LEA.HI.X.SX32 R3, R6, R0, 0x1, P6 ;  /* 0x0000000006037211 */ /* 0x000fe200030f0eff */
[----:B------:R-:W-:Y:S01]  /*46630*/  IMAD R6, R16, 0x2, R8 ;  /* 0x0000000210067824 */ /* 0x000fe200078e0208 */
[C---:B-1----:R-:W-:Y:S02]  /*46640*/  LEA R4, P6, R8.reuse, R28, 0x1 ;  /* 0x0000001c08047211 */ /* 0x042fe400078c08ff */
[----:B------:R-:W-:Y:S02]  /*46650*/  ISETP.LT.AND P4, PT, R27, c[0x0][0x17c], !P0 ;  /* 0x00005f001b007a0c */ /* 0x000fe40004781270 */
[----:B------:R-:W-:Y:S01]  /*46660*/  LEA.HI.X.SX32 R5, R8, R0, 0x1, P6 ;  /* 0x0000000008057211 */ /* 0x000fe200030f0eff */
[----:B------:R-:W-:Y:S01]  /*46670*/  IMAD R8, R16, 0x2, R6 ;  /* 0x0000000210087824 */ /* 0x000fe200078e0206 */
[----:B------:R-:W5:Y:S04]  /*46680*/  LDL.LU R27, [R1+0x220] ;  /* 0x00022000011b7983 */ /* 0x000f680000300800 */
[----:B------:R-:W5:Y:S01]  /*46690*/  LDL.LU R18, [R1+0xdc] ;  /* 0x0000dc0001127983 */ /* 0x000f620000300800 */
[----:B--2---:R-:W-:-:S03]  /*466a0*/  ISETP.LT.AND P3, PT, R20, c[0x0][0x17c], !P0 ;  /* 0x00005f0014007a0c */ /* 0x004fc60004761270 */
[----:B------:R-:W2:Y:S04]  /*466b0*/  LDL.LU R20, [R1+0x224] ;  /* 0x0002240001147983 */ /* 0x000ea80000300800 */
[----:B------:R-:W2:Y:S01]  /*466c0*/  LDL.LU R13, [R1+0xbc] ;  /* 0x0000bc00010d7983 */ /* 0x000ea20000300800 */
[----:B---3--:R-:W-:-:S03]  /*466d0*/  ISETP.LT.AND P1, PT, R25, c[0x0][0x17c], !P0 ;  /* 0x00005f0019007a0c */ /* 0x008fc60004721270 */
[----:B------:R-:W3:Y:S04]  /*466e0*/  LDL.LU R17, [R1+0xac] ;  /* 0x0000ac0001117983 */ /* 0x000ee80000300800 */
[----:B----4-:R0:W-:Y:S01]  /*466f0*/  @P2 STG.E.U16 [R2.64], R21 ;  /* 0x0000001502002986 */ /* 0x0101e2000c10150a */
[----:B------:R-:W-:-:S03]  /*46700*/  ISETP.LT.AND P2, PT, R26, c[0x0][0x17c], !P0 ;  /* 0x00005f001a007a0c */ /* 0x000fc60004741270 */
[----:B------:R1:W-:Y:S04]  /*46710*/  @P5 STG.E.U16 [R4.64], R24 ;  /* 0x0000001804005986 */ /* 0x0003e8000c10150a */
[----:B------:R-:W4:Y:S01]  /*46720*/  LDL.LU R22, [R1+0x230] ;  /* 0x0002300001167983 */ /* 0x000f220000300800 */
[----:B0-----:R-:W-:-:S03]  /*46730*/  LEA R2, P6, R6, R28, 0x1 ;  /* 0x0000001c06027211 */ /* 0x001fc600078c08ff */
[----:B------:R-:W2:Y:S01]  /*46740*/  LDL.LU R26, [R1+0x3c] ;  /* 0x00003c00011a7983 */ /* 0x000ea20000300800 */
[----:B------:R-:W-:Y:S02]  /*46750*/  LEA.HI.X.SX32 R3, R6, R0, 0x1, P6 ;  /* 0x0000000006037211 */ /* 0x000fe400030f0eff */
[----:B-1----:R-:W-:Y:S02]  /*46760*/  LEA R4, P6, R8, R28, 0x1 ;  /* 0x0000001c08047211 */ /* 0x002fe400078c08ff */
[----:B-----5:R-:W-:Y:S01]  /*46770*/  ISETP.LT.AND P5, PT, R29, c[0x0][0x17c], !P0 ;  /* 0x00005f001d007a0c */ /* 0x020fe200047a1270 */
[----:B------:R-:W-:Y:S01]  /*46780*/  IMAD R6, R16, 0x2, R8 ;  /* 0x0000000210067824 */ /* 0x000fe200078e0208 */
[----:B------:R-:W5:Y:S01]  /*46790*/  LDL.LU R29, [R1+0x1c] ;  /* 0x00001c00011d7983 */ /* 0x000f620000300800 */
[----:B------:R-:W-:-:S03]  /*467a0*/  LEA.HI.X.SX32 R5, R8, R0, 0x1, P6 ;  /* 0x0000000008057211 */ /* 0x000fc600030f0eff */
[----:B------:R-:W2:Y:S04]  /*467b0*/  LDL.LU R25, [R1+0x6c] ;  /* 0x00006c0001197983 */ /* 0x000ea80000300800 */
[----:B------:R-:W2:Y:S04]  /*467c0*/  LDL R8, [R1+0xcc] ;  /* 0x0000cc0001087983 */ /* 0x000ea80000100800 */
[----:B--2---:R0:W-:Y:S01]  /*467d0*/  @P4 STG.E.U16 [R2.64], R8 ;  /* 0x0000000802004986 */ /* 0x0041e2000c10150a */
[----:B------:R-:W-:-:S03]  /*467e0*/  ISETP.LT.AND P4, PT, R27, c[0x0][0x17c], !P0 ;  /* 0x00005f001b007a0c */ /* 0x000fc60004781270 */
[----:B------:R1:W-:Y:S01]  /*467f0*/  @P3 STG.E.U16 [R4.64], R18 ;  /* 0x0000001204003986 */ /* 0x0003e2000c10150a */
[----:B0-----:R-:W-:Y:S01]  /*46800*/  LEA R2, P6, R6, R28, 0x1 ;  /* 0x0000001c06027211 */ /* 0x001fe200078c08ff */
[----:B------:R-:W-:Y:S02]  /*46810*/  IMAD R8, R16, 0x2, R6 ;  /* 0x0000000210087824 */ /* 0x000fe400078e0206 */
[----:B------:R-:W2:Y:S01]  /*46820*/  LDL.LU R27, [R1+0x4c] ;  /* 0x00004c00011b7983 */ /* 0x000ea20000300800 */
[----:B------:R-:W-:Y:S02]  /*46830*/  LEA.HI.X.SX32 R3, R6, R0, 0x1, P6 ;  /* 0x0000000006037211 */ /* 0x000fe400030f0eff */
[----:B-1----:R-:W-:Y:S01]  /*46840*/  LEA R4, P6, R8, R28, 0x1 ;  /* 0x0000001c08047211 */ /* 0x002fe200078c08ff */
[----:B------:R-:W-:Y:S01]  /*46850*/  IMAD R6, R16, 0x2, R8 ;  /* 0x0000000210067824 */ /* 0x000fe200078e0208 */
[----:B------:R-:W-:Y:S02]  /*46860*/  ISETP.LT.AND P3, PT, R20, c[0x0][0x17c], !P0 ;  /* 0x00005f0014007a0c */ /* 0x000fe40004761270 */
[----:B------:R-:W2:Y:S01]  /*46870*/  LDL.LU R20, [R1+0x2c] ;  /* 0x00002c0001147983 */ /* 0x000ea20000300800 */
[----:B------:R-:W-:-:S03]  /*46880*/  LEA.HI.X.SX32 R5, R8, R0, 0x1, P6 ;  /* 0x0000000008057211 */ /* 0x000fc600030f0eff */
[----:B------:R-:W2:Y:S04]  /*46890*/  LDL.LU R8, [R1+0x228] ;  /* 0x0002280001087983 */ /* 0x000ea80000300800 */
[----:B------:R0:W-:Y:S02]  /*468a0*/  @P1 STG.E.U16 [R2.64], R13 ;  /* 0x0000000d02001986 */ /* 0x0001e4000c10150a */
[----:B0-----:R-:W-:-:S04]  /*468b0*/  LEA R2, P6, R6, R28, 0x1 ;  /* 0x0000001c06027211 */ /* 0x001fc800078c08ff */
[----:B------:R-:W-:Y:S02]  /*468c0*/  LEA.HI.X.SX32 R3, R6, R0, 0x1, P6 ;  /* 0x0000000006037211 */ /* 0x000fe400030f0eff */
[----:B--2---:R-:W-:Y:S01]  /*468d0*/  ISETP.LT.AND P1, PT, R8, c[0x0][0x17c], !P0 ;  /* 0x00005f0008007a0c */ /* 0x004fe20004721270 */
[----:B------:R-:W-:Y:S02]  /*468e0*/  IMAD R8, R16, 0x2, R6 ;  /* 0x0000000210087824 */ /* 0x000fe400078e0206 */
[----:B------:R-:W2:Y:S04]  /*468f0*/  LDL.LU R6, [R1+0x22c] ;  /* 0x00022c0001067983 */ /* 0x000ea80000300800 */
[----:B---3--:R0:W-:Y:S04]  /*46900*/  @P2 STG.E.U16 [R4.64], R17 ;  /* 0x0000001104002986 */ /* 0x0081e8000c10150a */
[----:B------:R1:W-:Y:S01]  /*46910*/  @P5 STG.E.U16 [R2.64], R26 ;  /* 0x0000001a02005986 */ /* 0x0003e2000c10150a */
[----:B0-----:R-:W-:-:S04]  /*46920*/  LEA R4, P6, R8, R28, 0x1 ;  /* 0x0000001c08047211 */ /* 0x001fc800078c08ff */
[----:B------:R-:W-:Y:S02]  /*46930*/  LEA.HI.X.SX32 R5, R8, R0, 0x1, P6 ;  /* 0x0000000008057211 */ /* 0x000fe400030f0eff */
[----:B----4-:R-:W-:Y:S02]  /*46940*/  ISETP.LT.AND P5, PT, R22, c[0x0][0x17c], !P0 ;  /* 0x00005f0016007a0c */ /* 0x010fe400047a1270 */
[----:B------:R-:W3:Y:S01]  /*46950*/  LDL.LU R22, [R1+0x24c] ;  /* 0x00024c0001167983 */ /* 0x000ee20000300800 */
[----:B--2---:R-:W-:Y:S01]  /*46960*/  ISETP.LT.AND P2, PT, R6, c[0x0][0x17c], !P0 ;  /* 0x00005f0006007a0c */ /* 0x004fe20004741270 */
[----:B------:R-:W-:-:S05]  /*46970*/  IMAD R6, R16, 0x2, R8 ;  /* 0x0000000210067824 */ /* 0x000fca00078e0208 */
[----:B-1----:R-:W-:Y:S01]  /*46980*/  LEA R2, P6, R6, R28, 0x1 ;  /* 0x0000001c06027211 */ /* 0x002fe200078c08ff */
[----:B------:R-:W-:-:S03]  /*46990*/  IMAD R8, R16, 0x2, R6 ;  /* 0x0000000210087824 */ /* 0x000fc600078e0206 */
[----:B------:R-:W-:Y:S02]  /*469a0*/  LEA.HI.X.SX32 R3, R6, R0, 0x1, P6 ;  /* 0x0000000006037211 */ /* 0x000fe400030f0eff */
[----:B------:R-:W2:Y:S04]  /*469b0*/  LDL.LU R6, [R1+0x234] ;  /* 0x0002340001067983 */ /* 0x000ea80000300800 */
[----:B-----5:R0:W-:Y:S02]  /*469c0*/  @P4 STG.E.U16 [R4.64], R29 ;  /* 0x0000001d04004986 */ /* 0x0201e4000c10150a */
[----:B0-----:R-:W-:-:S04]  /*469d0*/  LEA R4, P6, R8, R28, 0x1 ;  /* 0x0000001c08047211 */ /* 0x001fc800078c08ff */
[----:B------:R-:W-:Y:S02]  /*469e0*/  LEA.HI.X.SX32 R5, R8, R0, 0x1, P6 ;  /* 0x0000000008057211 */ /* 0x000fe400030f0eff */
[----:B--2---:R-:W-:Y:S01]  /*469f0*/  ISETP.LT.AND P4, PT, R6, c[0x0][0x17c], !P0 ;  /* 0x00005f0006007a0c */ /* 0x004fe20004781270 */
[----:B------:R-:W-:Y:S02]  /*46a00*/  IMAD R6, R16, 0x2, R8 ;  /* 0x0000000210067824 */ /* 0x000fe400078e0208 */
[----:B------:R-:W2:Y:S04]  /*46a10*/  LDL.LU R8, [R1+0x238] ;  /* 0x0002380001087983 */ /* 0x000ea80000300800 */
[----:B------:R0:W-:Y:S02]  /*46a20*/  @P3 STG.E.U16 [R2.64], R25 ;  /* 0x0000001902003986 */ /* 0x0001e4000c10150a */
        /* <DEDUP_REMOVED lines=23> */
[----:B------:R0:W-:Y:S04]  /*46ba0*/  @P4 STG.E.U16 [R2.64], R23 ;  /* 0x0000001702004986 */ /* 0x0001e8000c10150a */
[----:B------:R1:W-:Y:S01]  /*46bb0*/  @P3 STG.E.U16 [R4.64], R19 ;  /* 0x0000001304003986 */ /* 0x0003e2000c10150a */
[----:B0-----:R-:W-:-:S04]  /*46bc0*/  LEA R2, P6, R6, R28, 0x1 ;  /* 0x0000001c06027211 */ /* 0x001fc800078c08ff */
[----:B------:R-:W-:Y:S02]  /*46bd0*/  LEA.HI.X.SX32 R3, R6, R0, 0x1, P6 ;  /* 0x0000000006037211 */ /* 0x000fe400030f0eff */
[----:B---3--:R-:W-:Y:S02]  /*46be0*/  ISETP.LT.AND P3, PT, R22, c[0x0][0x17c], !P0 ;  /* 0x00005f0016007a0c */ /* 0x008fe40004761270 */
[----:B------:R-:W3:Y:S04]  /*46bf0*/  LDL.LU R22, [R1+0x260] ;  /* 0x0002600001167983 */ /* 0x000ee80000300800 */
[----:B------:R0:W-:Y:S01]  /*46c00*/  @P1 STG.E.U16 [R2.64], R15 ;  /* 0x0000000f02001986 */ /* 0x0001e2000c10150a */
[----:B--2---:R-:W-:Y:S01]  /*46c10*/  ISETP.LT.AND P4, PT, R8, c[0x0][0x17c], !P0 ;  /* 0x00005f0008007a0c */ /* 0x004fe20004781270 */
[----:B------:R-:W-:-:S05]  /*46c20*/  IMAD R8, R16, 0x2, R6 ;  /* 0x0000000210087824 */ /* 0x000fca00078e0206 */
[----:B-1----:R-:W-:Y:S01]  /*46c30*/  LEA R4, P6, R8, R28, 0x1 ;  /* 0x0000001c08047211 */ /* 0x002fe200078c08ff */
[----:B------:R-:W-:-:S03]  /*46c40*/  IMAD R6, R16, 0x2, R8 ;  /* 0x0000000210067824 */ /* 0x000fc600078e0208 */
[----:B------:R-:W-:Y:S02]  /*46c50*/  LEA.HI.X.SX32 R5, R8, R0, 0x1, P6 ;  /* 0x0000000008057211 */ /* 0x000fe400030f0eff */
[----:B------:R-:W2:Y:S04]  /*46c60*/  LDL.LU R8, [R1+0x250] ;  /* 0x0002500001087983 */ /* 0x000ea80000300800 */
[----:B0-----:R-:W4:Y:S01]  /*46c70*/  LDL.LU R3, [R1+0x254] ;  /* 0x0002540001037983 */ /* 0x001f220000300800 */
[----:B------:R-:W-:-:S03]  /*46c80*/  LEA R2, P6, R6, R28, 0x1 ;  /* 0x0000001c06027211 */ /* 0x000fc600078c08ff */
[----:B------:R0:W-:Y:S01]  /*46c90*/  @P2 STG.E.U16 [R4.64], R11 ;  /* 0x0000000b04002986 */ /* 0x0001e2000c10150a */
[----:B------:R-:W-:Y:S02]  /*46ca0*/  PRMT R7, R21, 0x7632, R7 ;  /* 0x0000763215077816 */ /* 0x000fe40000000007 */
[----:B------:R-:W-:Y:S01]  /*46cb0*/  PRMT R9, R24, 0x7632, R9 ;  /* 0x0000763218097816 */ /* 0x000fe20000000009 */
[----:B------:R-:W5:Y:S04]  /*46cc0*/  LDL.LU R21, [R1+0x26c] ;  /* 0x00026c0001157983 */ /* 0x000f680000300800 */
[----:B------:R-:W3:Y:S01]  /*46cd0*/  LDL.LU R24, [R1+0x270] ;  /* 0x0002700001187983 */ /* 0x000ee20000300800 */
[----:B--2---:R-:W-:Y:S01]  /*46ce0*/  ISETP.LT.AND P1, PT, R8, c[0x0][0x17c], !P0 ;  /* 0x00005f0008007a0c */ /* 0x004fe20004721270 */
[----:B------:R-:W-:Y:S01]  /*46cf0*/  IMAD R8, R16, 0x2, R6 ;  /* 0x0000000210087824 */ /* 0x000fe200078e0206 */
[----:B----4-:R-:W-:-:S02]  /*46d00*/  ISETP.LT.AND P2, PT, R3, c[0x0][0x17c], !P0 ;  /* 0x00005f0003007a0c */ /* 0x010fc40004741270 */
[----:B------:R-:W-:Y:S02]  /*46d10*/  LEA.HI.X.SX32 R3, R6, R0, 0x1, P6 ;  /* 0x0000000006037211 */ /* 0x000fe400030f0eff */
[----:B0-----:R-:W-:Y:S01]  /*46d20*/  LEA R4, P6, R8, R28, 0x1 ;  /* 0x0000001c08047211 */ /* 0x001fe200078c08ff */
[----:B------:R-:W-:Y:S02]  /*46d30*/  IMAD R6, R16, 0x2, R8 ;  /* 0x0000000210067824 */ /* 0x000fe400078e0208 */
[----:B------:R0:W-:Y:S01]  /*46d40*/  @P5 STG.E.U16 [R2.64], R7 ;  /* 0x0000000702005986 */ /* 0x0001e2000c10150a */
[----:B------:R-:W-:-:S03]  /*46d50*/  LEA.HI.X.SX32 R5, R8, R0, 0x1, P6 ;  /* 0x0000000008057211 */ /* 0x000fc600030f0eff */
[----:B------:R-:W2:Y:S04]  /*46d60*/  LDL.LU R8, [R1+0xcc] ;  /* 0x0000cc0001087983 */ /* 0x000ea80000300800 */
[----:B0-----:R-:W4:Y:S04]  /*46d70*/  LDL.LU R3, [R1+0x258] ;  /* 0x0002580001037983 */ /* 0x001f280000300800 */
[----:B------:R0:W-:Y:S01]  /*46d80*/  @P4 STG.E.U16 [R4.64], R9 ;  /* 0x0000000904004986 */ /* 0x0001e2000c10150a */
[----:B----4-:R-:W-:-:S03]  /*46d90*/  ISETP.LT.AND P5, PT, R3, c[0x0][0x17c], !P0 ;  /* 0x00005f0003007a0c */ /* 0x010fc600047a1270 */
[----:B------:R-:W4:Y:S04]  /*46da0*/  LDL.LU R3, [R1+0x25c] ;  /* 0x00025c0001037983 */ /* 0x000f280000300800 */
[----:B0-----:R-:W3:Y:S01]  /*46db0*/  LDL.LU R9, [R1+0x268] ;  /* 0x0002680001097983 */ /* 0x001ee20000300800 */
[----:B------:R-:W-:Y:S01]  /*46dc0*/  LEA R2, P6, R6, R28, 0x1 ;  /* 0x0000001c06027211 */ /* 0x000fe200078c08ff */
[----:B------:R-:W-:Y:S01]  /*46dd0*/  IMAD R5, R16, 0x2, R6 ;  /* 0x0000000210057824 */ /* 0x000fe200078e0206 */
[----:B--2---:R-:W-:Y:S02]  /*46de0*/  PRMT R10, R8, 0x7632, R10 ;  /* 0x00007632080a7816 */ /* 0x004fe4000000000a */
[----:B------:R-:W-:Y:S02]  /*46df0*/  PRMT R12, R18, 0x7632, R12 ;  /* 0x00007632120c7816 */ /* 0x000fe4000000000c */
[----:B------:R-:W-:Y:S01]  /*46e00*/  PRMT R7, R17, 0x7632, R7 ;  /* 0x0000763211077816 */ /* 0x000fe20000000007 */
[----:B------:R-:W2:Y:S01]  /*46e10*/  LDL.LU R18, [R1+0x274] ;  /* 0x0002740001127983 */ /* 0x000ea20000300800 */
[----:B----4-:R-:W-:-:S02]  /*46e20*/  ISETP.LT.AND P4, PT, R3, c[0x0][0x17c], !P0 ;  /* 0x00005f0003007a0c */ /* 0x010fc40004781270 */
[----:B------:R-:W-:Y:S01]  /*46e30*/  LEA.HI.X.SX32 R3, R6, R0, 0x1, P6 ;  /* 0x0000000006037211 */ /* 0x000fe200030f0eff */
[----:B------:R-:W-:Y:S01]  /*46e40*/  IMAD R6, R16, 0x2, R5 ;  /* 0x0000000210067824 */ /* 0x000fe200078e0205 */
[----:B------:R-:W-:-:S03]  /*46e50*/  LEA R4, P6, R5, R28, 0x1 ;  /* 0x0000001c05047211 */ /* 0x000fc600078c08ff */
[----:B------:R0:W-:Y:S01]  /*46e60*/  @P3 STG.E.U16 [R2.64], R10 ;  /* 0x0000000a02003986 */ /* 0x0001e2000c10150a */
[----:B------:R-:W-:Y:S01]  /*46e70*/  LEA.HI.X.SX32 R5, R5, R0, 0x1, P6 ;  /* 0x0000000005057211 */ /* 0x000fe200030f0eff */
[----:B------:R-:W-:-:S04]  /*46e80*/  IMAD R8, R16, 0x2, R6 ;  /* 0x0000000210087824 */ /* 0x000fc800078e0206 */
[----:B------:R1:W-:Y:S01]  /*46e90*/  @P1 STG.E.U16 [R4.64], R12 ;  /* 0x0000000c04001986 */ /* 0x0003e2000c10150a */
[----:B0-----:R-:W-:-:S04]  /*46ea0*/  LEA R2, P6, R6, R28, 0x1 ;  /* 0x0000001c06027211 */ /* 0x001fc800078c08ff */
[----:B------:R-:W-:Y:S02]  /*46eb0*/  LEA.HI.X.SX32 R3, R6, R0, 0x1, P6 ;  /* 0x0000000006037211 */ /* 0x000fe400030f0eff */
[C---:B-1----:R-:W-:Y:S02]  /*46ec0*/  LEA R4, P6, R8.reuse, R28, 0x1 ;  /* 0x0000001c08047211 */ /* 0x042fe400078c08ff */
[----:B------:R-:W-:Y:S02]  /*46ed0*/  PRMT R6, R13, 0x7632, R6 ;  /* 0x000076320d067816 */ /* 0x000fe40000000006 */
[----:B------:R-:W-:Y:S02]  /*46ee0*/  LEA.HI.X.SX32 R5, R8, R0, 0x1, P6 ;  /* 0x0000000008057211 */ /* 0x000fe400030f0eff */
[----:B---3--:R-:W-:Y:S01]  /*46ef0*/  ISETP.LT.AND P3, PT, R22, c[0x0][0x17c], !P0 ;  /* 0x00005f0016007a0c */ /* 0x008fe20004761270 */
[----:B------:R0:W-:Y:S01]  /*46f00*/  @P2 STG.E.U16 [R2.64], R6 ;  /* 0x0000000602002986 */ /* 0x0001e2000c10150a */
[----:B------:R-:W-:Y:S01]  /*46f10*/  ISETP.LT.AND P1, PT, R9, c[0x0][0x17c], !P0 ;  /* 0x00005f0009007a0c */ /* 0x000fe20004721270 */
[----:B------:R-:W-:Y:S01]  /*46f20*/  IMAD R9, R16, 0x2, R8 ;  /* 0x0000000210097824 */ /* 0x000fe200078e0208 */
[----:B------:R-:W-:Y:S01]  /*46f30*/  PRMT R10, R29, 0x7632, R10 ;  /* 0x000076321d0a7816 */ /* 0x000fe2000000000a */
[----:B------:R-:W3:Y:S01]  /*46f40*/  LDL.LU R22, [R1+0x278] ;  /* 0x0002780001167983 */ /* 0x000ee20000300800 */
[----:B------:R-:W-:-:S03]  /*46f50*/  PRMT R8, R26, 0x7632, R8 ;  /* 0x000076321a087816 */ /* 0x000fc60000000008 */
[----:B------:R1:W-:Y:S01]  /*46f60*/  @P5 STG.E.U16 [R4.64], R7 ;  /* 0x0000000704005986 */ /* 0x0003e2000c10150a */
[----:B------:R-:W-:-:S03]  /*46f70*/  ISETP.LT.AND P5, PT, R24, c[0x0][0x17c], !P0 ;  /* 0x00005f0018007a0c */ /* 0x000fc600047a1270 */
[----:B------:R-:W4:Y:S04]  /*46f80*/  LDL.LU R29, [R1+0x27c] ;  /* 0x00027c00011d7983 */ /* 0x000f280000300800 */
[----:B------:R-:W4:Y:S04]  /*46f90*/  LDL.LU R24, [R1+0x280] ;  /* 0x0002800001187983 */ /* 0x000f280000300800 */
[----:B------:R-:W4:Y:S01]  /*46fa0*/  LDL.LU R26, [R1+0x264] ;  /* 0x00026400011a7983 */ /* 0x000f220000300800 */
[----:B------:R-:W-:Y:S01]  /*46fb0*/  IMAD R13, R16, 0x2, R9 ;  /* 0x00000002100d7824 */ /* 0x000fe200078e0209 */
[----:B0-----:R-:W-:-:S03]  /*46fc0*/  LEA R2, P6, R9, R28, 0x1 ;  /* 0x0000001c09027211 */ /* 0x001fc600078c08ff */
[C---:B------:R-:W-:Y:S01]  /*46fd0*/  IMAD R17, R16.reuse, 0x2, R13 ;  /* 0x0000000210117824 */ /* 0x040fe200078e020d */
[----:B-----5:R-:W-:Y:S02]  /*46fe0*/  ISETP.LT.AND P2, PT, R21, c[0x0][0x17c], !P0 ;  /* 0x00005f0015007a0c */ /* 0x020fe40004741270 */
[----:B------:R-:W-:Y:S01]  /*46ff0*/  LEA.HI.X.SX32 R3, R9, R0, 0x1, P6 ;  /* 0x0000000009037211 */ /* 0x000fe200030f0eff */
[----:B------:R-:W-:Y:S01]  /*47000*/  IMAD R21, R16, 0x2, R17 ;  /* 0x0000000210157824 */ /* 0x000fe200078e0211 */
[----:B-1----:R-:W-:-:S03]  /*47010*/  LEA R4, P6, R13, R28, 0x1 ;  /* 0x0000001c0d047211 */ /* 0x002fc600078c08ff */
[C---:B------:R-:W-:Y:S01]  /*47020*/  IMAD R9, R16.reuse, 0x2, R21 ;  /* 0x0000000210097824 */ /* 0x040fe200078e0215 */
[----:B------:R-:W-:Y:S01]  /*47030*/  LEA.HI.X.SX32 R5, R13, R0, 0x1, P6 ;  /* 0x000000000d057211 */ /* 0x000fe200030f0eff */
[----:B------:R0:W-:Y:S02]  /*47040*/  @P4 STG.E.U16 [R2.64], R8 ;  /* 0x0000000802004986 */ /* 0x0001e4000c10150a */
[----:B------:R-:W-:Y:S01]  /*47050*/  IMAD R13, R16, 0x2, R9 ;  /* 0x00000002100d7824 */ /* 0x000fe200078e0209 */
[----:B------:R-:W-:Y:S01]  /*47060*/  PRMT R6, R25, 0x7632, R6 ;  /* 0x0000763219067816 */ /* 0x000fe20000000006 */
[----:B------:R1:W-:Y:S01]  /*47070*/  @P3 STG.E.U16 [R4.64], R10 ;  /* 0x0000000a04003986 */ /* 0x0003e2000c10150a */
[----:B0-----:R-:W-:-:S04]  /*47080*/  LEA R2, P6, R17, R28, 0x1 ;  /* 0x0000001c11027211 */ /* 0x001fc800078c08ff */
[----:B------:R-:W-:Y:S01]  /*47090*/  LEA.HI.X.SX32 R3, R17, R0, 0x1, P6 ;  /* 0x0000000011037211 */ /* 0x000fe200030f0eff */
[----:B------:R-:W-:Y:S01]  /*470a0*/  IMAD R17, R16, 0x2, R13 ;  /* 0x0000000210117824 */ /* 0x000fe200078e020d */
[----:B-1----:R-:W-:-:S03]  /*470b0*/  LEA R4, P6, R21, R28, 0x1 ;  /* 0x0000001c15047211 */ /* 0x002fc600078c08ff */
[C---:B------:R-:W-:Y:S01]  /*470c0*/  IMAD R25, R16.reuse, 0x2, R17 ;  /* 0x0000000210197824 */ /* 0x040fe200078e0211 */
[----:B------:R-:W-:Y:S01]  /*470d0*/  PRMT R7, R27, 0x7632, R7 ;  /* 0x000076321b077816 */ /* 0x000fe20000000007 */
[----:B------:R0:W-:Y:S01]  /*470e0*/  @P1 STG.E.U16 [R2.64], R6 ;  /* 0x0000000602001986 */ /* 0x0001e2000c10150a */
[----:B------:R-:W-:Y:S01]  /*470f0*/  LEA.HI.X.SX32 R5, R21, R0, 0x1, P6 ;  /* 0x0000000015057211 */ /* 0x000fe200030f0eff */
[----:B------:R-:W-:-:S04]  /*47100*/  IMAD R21, R16, 0x2, R25 ;  /* 0x0000000210157824 */ /* 0x000fc800078e0219 */
[----:B------:R1:W-:Y:S01]  /*47110*/  @P2 STG.E.U16 [R4.64], R7 ;  /* 0x0000000704002986 */ /* 0x0003e2000c10150a */
[----:B------:R-:W-:Y:S01]  /*47120*/  IMAD R27, R16, 0x2, R21 ;  /* 0x00000002101b7824 */ /* 0x000fe200078e0215 */
[----:B0-----:R-:W-:-:S04]  /*47130*/  LEA R2, P1, R9, R28, 0x1 ;  /* 0x0000001c09027211 */ /* 0x001fc800078208ff */
[----:B------:R-:W-:Y:S02]  /*47140*/  LEA.HI.X.SX32 R3, R9, R0, 0x1, P1 ;  /* 0x0000000009037211 */ /* 0x000fe400008f0eff */
[-C--:B-1----:R-:W-:Y:S02]  /*47150*/  LEA R4, P1, R17, R28.reuse, 0x1 ;  /* 0x0000001c11047211 */ /* 0x082fe400078208ff */
[-C--:B------:R-:W-:Y:S02]  /*47160*/  LEA R8, P2, R13, R28.reuse, 0x1 ;  /* 0x0000001c0d087211 */ /* 0x080fe400078408ff */
[----:B------:R-:W-:Y:S02]  /*47170*/  LEA R16, P6, R25, R28, 0x1 ;  /* 0x0000001c19107211 */ /* 0x000fe400078c08ff */
[----:B------:R-:W-:Y:S02]  /*47180*/  LEA.HI.X.SX32 R5, R17, R0, 0x1, P1 ;  /* 0x0000000011057211 */ /* 0x000fe400008f0eff */
[----:B------:R-:W-:-:S02]  /*47190*/  LEA R12, P1, R27, R28, 0x1 ;  /* 0x0000001c1b0c7211 */ /* 0x000fc400078208ff */
[----:B--2---:R-:W-:Y:S02]  /*471a0*/  ISETP.LT.AND P4, PT, R18, c[0x0][0x17c], !P0 ;  /* 0x00005f0012007a0c */ /* 0x004fe40004781270 */
[-C--:B------:R-:W-:Y:S02]  /*471b0*/  LEA.HI.X.SX32 R9, R13, R0.reuse, 0x1, P2 ;  /* 0x000000000d097211 */ /* 0x080fe400010f0eff */
[----:B------:R-:W-:Y:S02]  /*471c0*/  LEA.HI.X.SX32 R17, R25, R0, 0x1, P6 ;  /* 0x0000000019117211 */ /* 0x000fe400030f0eff */
[----:B------:R-:W-:Y:S02]  /*471d0*/  LEA R28, P6, R21, R28, 0x1 ;  /* 0x0000001c151c7211 */ /* 0x000fe400078c08ff */
[----:B------:R-:W-:Y:S02]  /*471e0*/  LEA.HI.X.SX32 R13, R27, R0, 0x1, P1 ;  /* 0x000000001b0d7211 */ /* 0x000fe400008f0eff */
[----:B------:R-:W-:-:S02]  /*471f0*/  PRMT R7, R7, 0x7632, R7 ;  /* 0x0000763207077816 */ /* 0x000fc40000000007 */
[----:B------:R-:W-:Y:S02]  /*47200*/  PRMT R23, R23, 0x7632, R23 ;  /* 0x0000763217177816 */ /* 0x000fe40000000017 */
[----:B------:R-:W-:Y:S02]  /*47210*/  PRMT R19, R19, 0x7632, R19 ;  /* 0x0000763213137816 */ /* 0x000fe40000000013 */
[----:B------:R-:W-:Y:S02]  /*47220*/  PRMT R14, R15, 0x7632, R14 ;  /* 0x000076320f0e7816 */ /* 0x000fe4000000000e */
[----:B---3--:R-:W-:Y:S02]  /*47230*/  ISETP.LT.AND P3, PT, R22, c[0x0][0x17c], !P0 ;  /* 0x00005f0016007a0c */ /* 0x008fe40004761270 */
[----:B----4-:R-:W-:Y:S02]  /*47240*/  ISETP.LT.AND P2, PT, R29, c[0x0][0x17c], !P0 ;  /* 0x00005f001d007a0c */ /* 0x010fe40004741270 */
[----:B------:R-:W-:-:S02]  /*47250*/  ISETP.LT.AND P1, PT, R24, c[0x0][0x17c], !P0 ;  /* 0x00005f0018007a0c */ /* 0x000fc40004721270 */
[----:B------:R-:W-:Y:S02]  /*47260*/  LEA.HI.X.SX32 R29, R21, R0, 0x1, P6 ;  /* 0x00000000151d7211 */ /* 0x000fe400030f0eff */
[----:B------:R-:W-:Y:S02]  /*47270*/  ISETP.LT.AND P0, PT, R26, c[0x0][0x17c], !P0 ;  /* 0x00005f001a007a0c */ /* 0x000fe40004701270 */
[----:B------:R-:W-:-:S05]  /*47280*/  PRMT R0, R20, 0x7632, R0 ;  /* 0x0000763214007816 */ /* 0x000fca0000000000 */
[----:B------:R0:W-:Y:S04]  /*47290*/  @P5 STG.E.U16 [R2.64], R0 ;  /* 0x0000000002005986 */ /* 0x0001e8000c10150a */
[----:B------:R0:W-:Y:S04]  /*472a0*/  @P4 STG.E.U16 [R8.64], R7 ;  /* 0x0000000708004986 */ /* 0x0001e8000c10150a */
[----:B------:R0:W-:Y:S04]  /*472b0*/  @P3 STG.E.U16 [R4.64], R23 ;  /* 0x0000001704003986 */ /* 0x0001e8000c10150a */
[----:B------:R0:W-:Y:S04]  /*472c0*/  @P2 STG.E.U16 [R16.64], R19 ;  /* 0x0000001310002986 */ /* 0x0001e8000c10150a */
[----:B------:R0:W-:Y:S01]  /*472d0*/  @P1 STG.E.U16 [R28.64], R14 ;  /* 0x0000000e1c001986 */ /* 0x0001e2000c10150a */
[----:B------:R-:W-:Y:S05]  /*472e0*/  @!P0 EXIT ;  /* 0x000000000000894d */ /* 0x000fea0003800000 */
[----:B------:R-:W-:-:S05]  /*472f0*/  PRMT R6, R11, 0x7632, R6 ;  /* 0x000076320b067816 */ /* 0x000fca0000000006 */
[----:B------:R-:W-:Y:S01]  /*47300*/  STG.E.U16 [R12.64], R6 ;  /* 0x000000060c007986 */ /* 0x000fe2000c10150a */
[----:B------:R-:W-:Y:S05]  /*47310*/  EXIT ;  /* 0x000000000000794d */ /* 0x000fea0003800000 */
.L_x_4:
[----:B------:R-:W-:-:S00]  /*47320*/  BRA `(.L_x_4) ;  /* 0xfffffff000007947 */ /* 0x000fc0000383ffff */
[----:B------:R-:W-:-:S00]  /*47330*/  NOP ;  /* 0x0000000000007918 */ /* 0x000fc00000000000 */
        /* <DEDUP_REMOVED lines=12> */
.L_x_5:


//--------------------- .nv.shared.matmul_kernel  --------------------------
	.section	.nv.shared.matmul_kernel,"aw",@nobits
	.sectionflags	@""
	.align	16
